def matmul_kernel(
    a_ptr,
    b_ptr,
    c_ptr,
    M,
    N,
    K,
    stride_am,
    stride_ak,
    stride_bk,
    stride_bn,
    stride_cm,
    stride_cn,
    BLOCK_M: tl.constexpr,
    BLOCK_N: tl.constexpr,
    BLOCK_K: tl.constexpr,
    GROUP_M: tl.constexpr,
):
    pid = tl.program_id(axis=0)
    num_pid_m = tl.cdiv(M, BLOCK_M)
    num_pid_n = tl.cdiv(N, BLOCK_N)
    num_pid_in_group = GROUP_M * num_pid_n
    group_id = pid // num_pid_in_group
    first_pid_m = group_id * GROUP_M
    group_size_m = min(num_pid_m - first_pid_m, GROUP_M)
    pid_m = first_pid_m + ((pid % num_pid_in_group) % group_size_m)
    pid_n = (pid % num_pid_in_group) // group_size_m

    offs_am = (pid_m * BLOCK_M + tl.arange(0, BLOCK_M)) % M
    offs_bn = (pid_n * BLOCK_N + tl.arange(0, BLOCK_N)) % N
    offs_k = tl.arange(0, BLOCK_K)
    a_ptrs = a_ptr + offs_am[:, None] * stride_am + offs_k[None, :] * stride_ak
    b_ptrs = b_ptr + offs_k[:, None] * stride_bk + offs_bn[None, :] * stride_bn

    acc = tl.zeros((BLOCK_M, BLOCK_N), dtype=tl.float32)
    for kk in range(0, tl.cdiv(K, BLOCK_K)):
        a = tl.load(a_ptrs, mask=offs_k[None, :] < K - kk * BLOCK_K, other=0.0)
        b = tl.load(b_ptrs, mask=offs_k[:, None] < K - kk * BLOCK_K, other=0.0)
        acc = tl.dot(a, b, acc)
        a_ptrs += BLOCK_K * stride_ak
        b_ptrs += BLOCK_K * stride_bk

    c = acc.to(c_ptr.dtype.element_ty)
    offs_cm = pid_m * BLOCK_M + tl.arange(0, BLOCK_M)
    offs_cn = pid_n * BLOCK_N + tl.arange(0, BLOCK_N)
    c_ptrs = c_ptr + offs_cm[:, None] * stride_cm + offs_cn[None, :] * stride_cn
    mask = (offs_cm[:, None] < M) & (offs_cn[None, :] < N)
    tl.store(c_ptrs, c, mask=mask)

# config = {"BLOCK_K": 32, "BLOCK_M": 256, "BLOCK_N": 128, "GROUP_M": 4, "arch": "sm_80", "dtype": "fp16", "num_ctas": 1, "num_stages": 3, "num_warps": 4}
# arch = sm_80


// ===== COMPILED SASS (sm_80) =====

	.target	sm_80

	.elftype	@"ET_EXEC"


//--------------------- .note.nv.tkinfo           --------------------------
	.section	.note.nv.tkinfo,"",@"SHT_NOTE"
	.sectionflags	@"SHF_NOTE_NV_TKINFO"
	.tkinfo
        /*0018*/ 	.word	0x00000002
        /*0030*/ 	.string	""
        /*0030*/ 	.string	"ptxas"
        /*0030*/ 	.string	"Cuda compilation tools, release 13.0, V13.0.88"
        /*0030*/ 	.string	"Build cuda_13.0.r13.0/compiler.36424714_0"
        /*0030*/ 	.string	"-v  -suppress-debug-info  -lineinfo  -arch sm_80 "



//--------------------- .note.nv.cuinfo           --------------------------
	.section	.note.nv.cuinfo,"",@"SHT_NOTE"
	.sectionflags	@"SHF_NOTE_NV_CUINFO"
        /*0018*/ 	.short	0x0002
        /*001a*/ 	.short	0x0050
        /*001c*/ 	.short	0x0082
	.zero		2


//--------------------- .nv.info                  --------------------------
	.section	.nv.info,"",@"SHT_CUDA_INFO"
	.align	4


	//----- nvinfo : EIATTR_REGCOUNT
	.align		4
        /*0000*/ 	.byte	0x04, 0x2f
        /*0002*/ 	.short	(.L_1 - .L_0)
	.align		4
.L_0:
        /*0004*/ 	.word	index@(matmul_kernel)
        /*0008*/ 	.word	0x00000020


	//----- nvinfo : EIATTR_FRAME_SIZE
	.align		4
.L_1:
        /*000c*/ 	.byte	0x04, 0x11
        /*000e*/ 	.short	(.L_3 - .L_2)
	.align		4
.L_2:
        /*0010*/ 	.word	index@(matmul_kernel)
        /*0014*/ 	.word	0x00001228


	//----- nvinfo : EIATTR_MIN_STACK_SIZE
	.align		4
.L_3:
        /*0018*/ 	.byte	0x04, 0x12
        /*001a*/ 	.short	(.L_5 - .L_4)
	.align		4
.L_4:
        /*001c*/ 	.word	index@(matmul_kernel)
        /*0020*/ 	.word	0x00001228
.L_5:


//--------------------- .nv.info.matmul_kernel    --------------------------
	.section	.nv.info.matmul_kernel,"",@"SHT_CUDA_INFO"
	.sectionflags	@""
	.align	4


	//----- nvinfo : EIATTR_CUDA_API_VERSION
	.align		4
        /*0000*/ 	.byte	0x04, 0x37
        /*0002*/ 	.short	(.L_7 - .L_6)
.L_6:
        /*0004*/ 	.word	0x00000082


	//----- nvinfo : EIATTR_SW2861232_WAR
	.align		4
.L_7:
        /*0008*/ 	.byte	0x01, 0x35
	.zero		2


	//----- nvinfo : EIATTR_PARAM_CBANK
	.align		4
        /*000c*/ 	.byte	0x04, 0x0a
        /*000e*/ 	.short	(.L_9 - .L_8)
	.align		4
.L_8:
        /*0010*/ 	.word	index@(.nv.constant0.matmul_kernel)
        /*0014*/ 	.short	0x0160
        /*0016*/ 	.short	0x0050


	//----- nvinfo : EIATTR_CBANK_PARAM_SIZE
	.align		4
.L_9:
        /*0018*/ 	.byte	0x03, 0x19
        /*001a*/ 	.short	0x0050


	//----- nvinfo : EIATTR_KPARAM_INFO
	.align		4
        /*001c*/ 	.byte	0x04, 0x17
        /*001e*/ 	.short	(.L_11 - .L_10)
.L_10:
        /*0020*/ 	.word	0x00000000
        /*0024*/ 	.short	0x000d
        /*0026*/ 	.short	0x0048
        /*0028*/ 	.byte	0x00, 0xf4, 0x21, 0x00


	//----- nvinfo : EIATTR_KPARAM_INFO
	.align		4
.L_11:
        /*002c*/ 	.byte	0x04, 0x17
        /*002e*/ 	.short	(.L_13 - .L_12)
.L_12:
        /*0030*/ 	.word	0x00000000
        /*0034*/ 	.short	0x000c
        /*0036*/ 	.short	0x0040
        /*0038*/ 	.byte	0x00, 0xf4, 0x21, 0x00


	//----- nvinfo : EIATTR_KPARAM_INFO
	.align		4
.L_13:
        /*003c*/ 	.byte	0x04, 0x17
        /*003e*/ 	.short	(.L_15 - .L_14)
.L_14:
        /*0040*/ 	.word	0x00000000
        /*0044*/ 	.short	0x000b
        /*0046*/ 	.short	0x0038
        /*0048*/ 	.byte	0x00, 0xf0, 0x11, 0x00


	//----- nvinfo : EIATTR_KPARAM_INFO
	.align		4
.L_15:
        /*004c*/ 	.byte	0x04, 0x17
        /*004e*/ 	.short	(.L_17 - .L_16)
.L_16:
        /*0050*/ 	.word	0x00000000
        /*0054*/ 	.short	0x000a
        /*0056*/ 	.short	0x0034
        /*0058*/ 	.byte	0x00, 0xf0, 0x11, 0x00


	//----- nvinfo : EIATTR_KPARAM_INFO
	.align		4
.L_17:
        /*005c*/ 	.byte	0x04, 0x17
        /*005e*/ 	.short	(.L_19 - .L_18)
.L_18:
        /*0060*/ 	.word	0x00000000
        /*0064*/ 	.short	0x0009
        /*0066*/ 	.short	0x0030
        /*0068*/ 	.byte	0x00, 0xf0, 0x11, 0x00


	//----- nvinfo : EIATTR_KPARAM_INFO
	.align		4
.L_19:
        /*006c*/ 	.byte	0x04, 0x17
        /*006e*/ 	.short	(.L_21 - .L_20)
.L_20:
        /*0070*/ 	.word	0x00000000
        /*0074*/ 	.short	0x0008
        /*0076*/ 	.short	0x002c
        /*0078*/ 	.byte	0x00, 0xf0, 0x11, 0x00


	//----- nvinfo : EIATTR_KPARAM_INFO
	.align		4
.L_21:
        /*007c*/ 	.byte	0x04, 0x17
        /*007e*/ 	.short	(.L_23 - .L_22)
.L_22:
        /*0080*/ 	.word	0x00000000
        /*0084*/ 	.short	0x0007
        /*0086*/ 	.short	0x0028
        /*0088*/ 	.byte	0x00, 0xf0, 0x11, 0x00


	//----- nvinfo : EIATTR_KPARAM_INFO
	.align		4
.L_23:
        /*008c*/ 	.byte	0x04, 0x17
        /*008e*/ 	.short	(.L_25 - .L_24)
.L_24:
        /*0090*/ 	.word	0x00000000
        /*0094*/ 	.short	0x0006
        /*0096*/ 	.short	0x0024
        /*0098*/ 	.byte	0x00, 0xf0, 0x11, 0x00


	//----- nvinfo : EIATTR_KPARAM_INFO
	.align		4
.L_25:
        /*009c*/ 	.byte	0x04, 0x17
        /*009e*/ 	.short	(.L_27 - .L_26)
.L_26:
        /*00a0*/ 	.word	0x00000000
        /*00a4*/ 	.short	0x0005
        /*00a6*/ 	.short	0x0020
        /*00a8*/ 	.byte	0x00, 0xf0, 0x11, 0x00


	//----- nvinfo : EIATTR_KPARAM_INFO
	.align		4
.L_27:
        /*00ac*/ 	.byte	0x04, 0x17
        /*00ae*/ 	.short	(.L_29 - .L_28)
.L_28:
        /*00b0*/ 	.word	0x00000000
        /*00b4*/ 	.short	0x0004
        /*00b6*/ 	.short	0x001c
        /*00b8*/ 	.byte	0x00, 0xf0, 0x11, 0x00


	//----- nvinfo : EIATTR_KPARAM_INFO
	.align		4
.L_29:
        /*00bc*/ 	.byte	0x04, 0x17
        /*00be*/ 	.short	(.L_31 - .L_30)
.L_30:
        /*00c0*/ 	.word	0x00000000
        /*00c4*/ 	.short	0x0003
        /*00c6*/ 	.short	0x0018
        /*00c8*/ 	.byte	0x00, 0xf0, 0x11, 0x00


	//----- nvinfo : EIATTR_KPARAM_INFO
	.align		4
.L_31:
        /*00cc*/ 	.byte	0x04, 0x17
        /*00ce*/ 	.short	(.L_33 - .L_32)
.L_32:
        /*00d0*/ 	.word	0x00000000
        /*00d4*/ 	.short	0x0002
        /*00d6*/ 	.short	0x0010
        /*00d8*/ 	.byte	0x00, 0xf4, 0x21, 0x00


	//----- nvinfo : EIATTR_KPARAM_INFO
	.align		4
.L_33:
        /*00dc*/ 	.byte	0x04, 0x17
        /*00de*/ 	.short	(.L_35 - .L_34)
.L_34:
        /*00e0*/ 	.word	0x00000000
        /*00e4*/ 	.short	0x0001
        /*00e6*/ 	.short	0x0008
        /*00e8*/ 	.byte	0x00, 0xf4, 0x21, 0x00


	//----- nvinfo : EIATTR_KPARAM_INFO
	.align		4
.L_35:
        /*00ec*/ 	.byte	0x04, 0x17
        /*00ee*/ 	.short	(.L_37 - .L_36)
.L_36:
        /*00f0*/ 	.word	0x00000000
        /*00f4*/ 	.short	0x0000
        /*00f6*/ 	.short	0x0000
        /*00f8*/ 	.byte	0x00, 0xf4, 0x21, 0x00


	//----- nvinfo : EIATTR_MAXREG_COUNT
	.align		4
.L_37:
        /*00fc*/ 	.byte	0x03, 0x1b
        /*00fe*/ 	.short	0x00ff


	//----- nvinfo : EIATTR_NUM_BARRIERS
	.align		4
        /*0100*/ 	.byte	0x02, 0x4c
        /*0102*/ 	.byte	0x01
	.zero		1


	//----- nvinfo : EIATTR_ANNOTATIONS
	.align		4
        /*0104*/ 	.byte	0x04, 0x55
        /*0106*/ 	.short	(.L_39 - .L_38)


	//   ....[0]....
.L_38:
        /*0108*/ 	.word	0x00000001
        /*010c*/ 	.byte	0x70, 0x00, 0x00, 0x00, 0x01, 0x00, 0x00, 0x00, 0xb0, 0x00, 0x00, 0x00, 0x01, 0x00, 0x00, 0x00
        /* <DEDUP_REMOVED lines=1642> */
        /*67bc*/ 	.byte	0x30, 0xa2, 0x01, 0x00


	//----- nvinfo : EIATTR_MERCURY_ISA_VERSION
	.align		4
.L_39:
        /*67c0*/ 	.byte	0x03, 0x5f
        /*67c2*/ 	.short	0x0000


	//----- nvinfo : EIATTR_EXIT_INSTR_OFFSETS
	.align		4
        /*67c4*/ 	.byte	0x04, 0x1c
        /*67c6*/ 	.short	(.L_41 - .L_40)


	//   ....[0]....
.L_40:
        /*67c8*/ 	.word	0x0001a370


	//   ....[1]....
        /*67cc*/ 	.word	0x0001a3a0


	//----- nvinfo : EIATTR_REQNTID
	.align		4
.L_41:
        /*67d0*/ 	.byte	0x04, 0x10
        /*67d2*/ 	.short	(.L_43 - .L_42)
.L_42:
        /*67d4*/ 	.word	0x00000080
        /*67d8*/ 	.word	0x00000001
        /*67dc*/ 	.word	0x00000001
.L_43:


//--------------------- .nv.callgraph             --------------------------
	.section	.nv.callgraph,"",@"SHT_CUDA_CALLGRAPH"
	.align	4
	.sectionentsize	8
	.align		4
        /*0000*/ 	.word	0x00000000
	.align		4
        /*0004*/ 	.word	0xffffffff
	.align		4
        /*0008*/ 	.word	0x00000000
	.align		4
        /*000c*/ 	.word	0xfffffffe
	.align		4
        /*0010*/ 	.word	0x00000000
	.align		4
        /*0014*/ 	.word	0xfffffffd
	.align		4
        /*0018*/ 	.word	0x00000000
	.align		4
        /*001c*/ 	.word	0xfffffffc


//--------------------- .nv.rel.action            --------------------------
	.section	.nv.rel.action,"",@"SHT_CUDA_RELOCINFO"
	.align	8
	.sectionentsize	8
        /*0000*/ 	.byte	0x73, 0x00, 0x00, 0x00, 0x00, 0x00, 0x00, 0x00, 0x00, 0x00, 0x00, 0x11, 0x25, 0x00, 0x05, 0x36


//--------------------- .nv.constant0.matmul_kernel --------------------------
	.section	.nv.constant0.matmul_kernel,"a",@progbits
	.sectionflags	@""
	.align	4
.nv.constant0.matmul_kernel:
	.zero		432


//--------------------- .text.matmul_kernel       --------------------------
	.section	.text.matmul_kernel,"ax",@progbits
	.sectioninfo	@"SHI_REGISTERS=32"
	.align	128
        .global         matmul_kernel
        .type           matmul_kernel,@function
        .size           matmul_kernel,(.L_x_4 - matmul_kernel)
        .other          matmul_kernel,@"STO_CUDA_ENTRY STV_DEFAULT"
matmul_kernel:
.text.matmul_kernel:
[----:B------:R-:W-:-:S04]  /*0000*/  IMAD.MOV.U32 R1, RZ, RZ, c[0x0][0x28] ;  /* 0x00000a00ff017624 */ /* 0x000fc800078e00ff */
[----:B------:R-:W-:Y:S01]  /*0010*/  IMAD.MOV.U32 R0, RZ, RZ, c[0x0][0x17c] ;  /* 0x00005f00ff007624 */ /* 0x000fe200078e00ff */
[----:B------:R-:W-:Y:S01]  /*0020*/  IADD3 R1, R1, -0x1228, RZ ;  /* 0xffffedd801017810 */ /* 0x000fe20007ffe0ff */
[----:B------:R-:W0:Y:S01]  /*0030*/  S2R R28, SR_TID.X ;  /* 0x00000000001c7919 */ /* 0x000e220000002100 */
[----:B------:R-:W-:Y:S01]  /*0040*/  ULDC.64 UR4, c[0x0][0x118] ;  /* 0x0000460000047ab9 */ /* 0x000fe20000000a00 */
[----:B------:R-:W-:Y:S01]  /*0050*/  CS2R R12, SRZ ;  /* 0x00000000000c7805 */ /* 0x000fe2000001ff00 */
[----:B------:R-:W-:Y:S01]  /*0060*/  IADD3 R0, R0, 0x7f, RZ ;  /* 0x0000007f00007810 */ /* 0x000fe20007ffe0ff */
[----:B------:R1:W-:Y:S01]  /*0070*/  STL [R1+0x20], RZ ;  /* 0x000020ff01007387 */ /* 0x0003e20000100800 */
[----:B------:R-:W-:Y:S01]  /*0080*/  CS2R R14, SRZ ;  /* 0x00000000000e7805 */ /* 0x000fe2000001ff00 */
[----:B------:R-:W-:Y:S01]  /*0090*/  CS2R R16, SRZ ;  /* 0x0000000000107805 */ /* 0x000fe2000001ff00 */
[----:B------:R-:W-:Y:S01]  /*00a0*/  SHF.R.S32.HI R3, RZ, 0x1f, R0 ;  /* 0x0000001fff037819 */ /* 0x000fe20000011400 */
[----:B------:R1:W-:Y:S01]  /*00b0*/  STL [R1+0x24], RZ ;  /* 0x000024ff01007387 */ /* 0x0003e20000100800 */
[----:B------:R-:W-:Y:S01]  /*00c0*/  CS2R R18, SRZ ;  /* 0x0000000000127805 */ /* 0x000fe2000001ff00 */
[----:B------:R-:W-:Y:S01]  /*00d0*/  CS2R R20, SRZ ;  /* 0x0000000000147805 */ /* 0x000fe2000001ff00 */
[----:B------:R-:W-:Y:S01]  /*00e0*/  LEA.HI R3, R3, R0, RZ, 0x7 ;  /* 0x0000000003037211 */ /* 0x000fe200078f38ff */
[----:B------:R1:W-:Y:S01]  /*00f0*/  STL [R1+0x28], RZ ;  /* 0x000028ff01007387 */ /* 0x0003e20000100800 */
[----:B------:R-:W-:Y:S01]  /*0100*/  CS2R R22, SRZ ;  /* 0x0000000000167805 */ /* 0x000fe2000001ff00 */
[----:B------:R-:W-:Y:S01]  /*0110*/  CS2R R24, SRZ ;  /* 0x0000000000187805 */ /* 0x000fe2000001ff00 */
[----:B------:R-:W-:Y:S01]  /*0120*/  SHF.R.S32.HI R0, RZ, 0x7, R3 ;  /* 0x00000007ff007819 */ /* 0x000fe20000011403 */
[----:B------:R1:W-:Y:S01]  /*0130*/  STL [R1+0x2c], RZ ;  /* 0x00002cff01007387 */ /* 0x0003e20000100800 */
[----:B------:R-:W-:-:S03]  /*0140*/  CS2R R26, SRZ ;  /* 0x00000000001a7805 */ /* 0x000fc6000001ff00 */
[----:B------:R-:W-:Y:S01]  /*0150*/  IMAD.SHL.U32 R0, R0, 0x4, RZ ;  /* 0x0000000400007824 */ /* 0x000fe200078e00ff */
[----:B------:R-:W2:Y:S01]  /*0160*/  S2R R3, SR_CTAID.X ;  /* 0x0000000000037919 */ /* 0x000ea20000002500 */
[----:B0-----:R-:W-:-:S03]  /*0170*/  LOP3.LUT R29, R28, 0x7f, RZ, 0xc0, !PT ;  /* 0x0000007f1c1d7812 */ /* 0x001fc600078ec0ff */
[----:B------:R1:W-:Y:S01]  /*0180*/  STL [R1+0x10], RZ ;  /* 0x000010ff01007387 */ /* 0x0003e20000100800 */
[-C--:B------:R-:W-:Y:S02]  /*0190*/  IABS R7, R0.reuse ;  /* 0x0000000000077213 */ /* 0x080fe40000000000 */
[----:B------:R-:W-:Y:S01]  /*01a0*/  IABS R10, R0 ;  /* 0x00000000000a7213 */ /* 0x000fe20000000000 */
[----:B------:R1:W-:Y:S01]  /*01b0*/  STL [R1+0x14], RZ ;  /* 0x000014ff01007387 */ /* 0x0003e20000100800 */
[----:B------:R-:W0:Y:S03]  /*01c0*/  I2F.RP R2, R7 ;  /* 0x0000000700027306 */ /* 0x000e260000209400 */
[----:B------:R1:W-:Y:S04]  /*01d0*/  STL [R1+0x18], RZ ;  /* 0x000018ff01007387 */ /* 0x0003e80000100800 */
[----:B------:R1:W-:Y:S04]  /*01e0*/  STL [R1+0x1c], RZ ;  /* 0x00001cff01007387 */ /* 0x0003e80000100800 */
[----:B------:R1:W-:Y:S01]  /*01f0*/  STL [R1], RZ ;  /* 0x000000ff01007387 */ /* 0x0003e20000100800 */
[----:B--2---:R-:W-:Y:S01]  /*0200*/  IABS R8, R3 ;  /* 0x0000000300087213 */ /* 0x004fe20000000000 */
[----:B0-----:R-:W0:Y:S02]  /*0210*/  MUFU.RCP R2, R2 ;  /* 0x0000000200027308 */ /* 0x001e240000001000 */
[----:B------:R1:W-:Y:S04]  /*0220*/  STL [R1+0x4], RZ ;  /* 0x000004ff01007387 */ /* 0x0003e80000100800 */
[----:B------:R1:W-:Y:S04]  /*0230*/  STL [R1+0x8], RZ ;  /* 0x000008ff01007387 */ /* 0x0003e80000100800 */
[----:B------:R1:W-:Y:S04]  /*0240*/  STL [R1+0xc], RZ ;  /* 0x00000cff01007387 */ /* 0x0003e80000100800 */
[----:B------:R1:W-:Y:S01]  /*0250*/  STL [R1+0x30], RZ ;  /* 0x000030ff01007387 */ /* 0x0003e20000100800 */
[----:B0-----:R-:W-:Y:S01]  /*0260*/  IADD3 R4, R2, 0xffffffe, RZ ;  /* 0x0ffffffe02047810 */ /* 0x001fe20007ffe0ff */
[----:B------:R-:W-:-:S02]  /*0270*/  IMAD.MOV R2, RZ, RZ, -R10 ;  /* 0x000000ffff027224 */ /* 0x000fc400078e0a0a */
[----:B------:R1:W-:Y:S01]  /*0280*/  STL [R1+0x34], RZ ;  /* 0x000034ff01007387 */ /* 0x0003e20000100800 */
[----:B------:R0:W2:Y:S03]  /*0290*/  F2I.FTZ.U32.TRUNC.NTZ R5, R4 ;  /* 0x0000000400057305 */ /* 0x0000a6000021f000 */
[----:B------:R1:W-:Y:S04]  /*02a0*/  STL [R1+0x38], RZ ;  /* 0x000038ff01007387 */ /* 0x0003e80000100800 */
[----:B------:R1:W-:Y:S01]  /*02b0*/  STL [R1+0x3c], RZ ;  /* 0x00003cff01007387 */ /* 0x0003e20000100800 */
[----:B0-----:R-:W-:-:S03]  /*02c0*/  IMAD.MOV.U32 R4, RZ, RZ, RZ ;  /* 0x000000ffff047224 */ /* 0x001fc600078e00ff */
[----:B------:R1:W-:Y:S04]  /*02d0*/  STL [R1+0x40], RZ ;  /* 0x000040ff01007387 */ /* 0x0003e80000100800 */
[----:B------:R1:W-:Y:S01]  /*02e0*/  STL [R1+0x44], RZ ;  /* 0x000044ff01007387 */ /* 0x0003e20000100800 */
[----:B--2---:R-:W-:-:S03]  /*02f0*/  IMAD.MOV R6, RZ, RZ, -R5 ;  /* 0x000000ffff067224 */ /* 0x004fc600078e0a05 */
[----:B------:R1:W-:Y:S01]  /*0300*/  STL [R1+0x48], RZ ;  /* 0x000048ff01007387 */ /* 0x0003e20000100800 */
[----:B------:R-:W-:Y:S02]  /*0310*/  IMAD R9, R6, R7, RZ ;  /* 0x0000000706097224 */ /* 0x000fe400078e02ff */
[----:B------:R-:W-:Y:S01]  /*0320*/  IMAD.MOV.U32 R6, RZ, RZ, R8 ;  /* 0x000000ffff067224 */ /* 0x000fe200078e0008 */
[----:B------:R1:W-:Y:S01]  /*0330*/  STL [R1+0x4c], RZ ;  /* 0x00004cff01007387 */ /* 0x0003e20000100800 */
[----:B------:R-:W-:-:S03]  /*0340*/  IMAD.HI.U32 R5, R5, R9, R4 ;  /* 0x0000000905057227 */ /* 0x000fc600078e0004 */
[----:B------:R1:W-:Y:S03]  /*0350*/  STL [R1+0x50], RZ ;  /* 0x000050ff01007387 */ /* 0x0003e60000100800 */
[----:B------:R-:W-:Y:S01]  /*0360*/  IMAD.HI.U32 R5, R5, R6, RZ ;  /* 0x0000000605057227 */ /* 0x000fe200078e00ff */
[----:B------:R1:W-:Y:S03]  /*0370*/  STL [R1+0x54], RZ ;  /* 0x000054ff01007387 */ /* 0x0003e60000100800 */
[----:B------:R-:W-:Y:S01]  /*0380*/  IMAD R2, R5, R2, R6 ;  /* 0x0000000205027224 */ /* 0x000fe200078e0206 */
[----:B------:R1:W-:Y:S04]  /*0390*/  STL [R1+0x58], RZ ;  /* 0x000058ff01007387 */ /* 0x0003e80000100800 */
[----:B------:R-:W-:Y:S01]  /*03a0*/  ISETP.GT.U32.AND P1, PT, R7, R2, PT ;  /* 0x000000020700720c */ /* 0x000fe20003f24070 */
[----:B------:R1:W-:Y:S04]  /*03b0*/  STL [R1+0x5c], RZ ;  /* 0x00005cff01007387 */ /* 0x0003e80000100800 */
[----:B------:R1:W-:Y:S04]  /*03c0*/  STL [R1+0x60], RZ ;  /* 0x000060ff01007387 */ /* 0x0003e80000100800 */
[----:B------:R1:W-:Y:S04]  /*03d0*/  STL [R1+0x64], RZ ;  /* 0x000064ff01007387 */ /* 0x0003e80000100800 */
[----:B------:R-:W-:Y:S01]  /*03e0*/  @!P1 IMAD.IADD R2, R2, 0x1, -R7 ;  /* 0x0000000102029824 */ /* 0x000fe200078e0a07 */
[----:B------:R-:W-:Y:S01]  /*03f0*/  @!P1 IADD3 R5, R5, 0x1, RZ ;  /* 0x0000000105059810 */ /* 0x000fe20007ffe0ff */
[----:B------:R1:W-:Y:S01]  /*0400*/  STL [R1+0x68], RZ ;  /* 0x000068ff01007387 */ /* 0x0003e20000100800 */
[----:B------:R-:W-:-:S02]  /*0410*/  ISETP.NE.AND P1, PT, R0, RZ, PT ;  /* 0x000000ff0000720c */ /* 0x000fc40003f25270 */
[----:B------:R-:W-:Y:S01]  /*0420*/  ISETP.GE.U32.AND P0, PT, R2, R7, PT ;  /* 0x000000070200720c */ /* 0x000fe20003f06070 */
[----:B------:R1:W-:Y:S01]  /*0430*/  STL [R1+0x6c], RZ ;  /* 0x00006cff01007387 */ /* 0x0003e20000100800 */
[----:B------:R-:W-:-:S03]  /*0440*/  LOP3.LUT R2, R3, R0, RZ, 0x3c, !PT ;  /* 0x0000000003027212 */ /* 0x000fc600078e3cff */
[----:B------:R1:W-:Y:S01]  /*0450*/  STL [R1+0x70], RZ ;  /* 0x000070ff01007387 */ /* 0x0003e20000100800 */
[----:B------:R-:W-:Y:S01]  /*0460*/  ISETP.GE.AND P2, PT, R2, RZ, PT ;  /* 0x000000ff0200720c */ /* 0x000fe20003f46270 */
[----:B------:R-:W-:Y:S02]  /*0470*/  IMAD.MOV.U32 R2, RZ, RZ, c[0x0][0x178] ;  /* 0x00005e00ff027624 */ /* 0x000fe400078e00ff */
[----:B------:R1:W-:Y:S03]  /*0480*/  STL [R1+0x74], RZ ;  /* 0x000074ff01007387 */ /* 0x0003e60000100800 */
[----:B------:R-:W-:Y:S01]  /*0490*/  IADD3 R2, R2, 0xff, RZ ;  /* 0x000000ff02027810 */ /* 0x000fe20007ffe0ff */
[----:B------:R1:W-:Y:S01]  /*04a0*/  STL [R1+0x78], RZ ;  /* 0x000078ff01007387 */ /* 0x0003e20000100800 */
[----:B------:R-:W-:-:S03]  /*04b0*/  @P0 IADD3 R5, R5, 0x1, RZ ;  /* 0x0000000105050810 */ /* 0x000fc60007ffe0ff */
[----:B------:R1:W-:Y:S02]  /*04c0*/  STL [R1+0x7c], RZ ;  /* 0x00007cff01007387 */ /* 0x0003e40000100800 */
[----:B------:R-:W-:Y:S01]  /*04d0*/  IMAD.MOV.U32 R4, RZ, RZ, R5 ;  /* 0x000000ffff047224 */ /* 0x000fe200078e0005 */
[----:B------:R-:W-:Y:S01]  /*04e0*/  SHF.R.S32.HI R5, RZ, 0x1f, R2 ;  /* 0x0000001fff057819 */ /* 0x000fe20000011402 */
[----:B------:R1:W-:Y:S02]  /*04f0*/  STL [R1+0x80], RZ ;  /* 0x000080ff01007387 */ /* 0x0003e40000100800 */
[----:B------:R-:W-:Y:S01]  /*0500*/  @!P2 IMAD.MOV R4, RZ, RZ, -R4 ;  /* 0x000000ffff04a224 */ /* 0x000fe200078e0a04 */
[----:B------:R-:W-:Y:S01]  /*0510*/  @!P1 LOP3.LUT R4, RZ, R0, RZ, 0x33, !PT ;  /* 0x00000000ff049212 */ /* 0x000fe200078e33ff */
[----:B------:R1:W-:Y:S01]  /*0520*/  STL [R1+0x84], RZ ;  /* 0x000084ff01007387 */ /* 0x0003e20000100800 */
[----:B------:R-:W-:-:S03]  /*0530*/  LEA.HI R5, R5, R2, RZ, 0x8 ;  /* 0x0000000205057211 */ /* 0x000fc600078f40ff */
[----:B------:R-:W-:Y:S01]  /*0540*/  IMAD.SHL.U32 R2, R4, 0x4, RZ ;  /* 0x0000000404027824 */ /* 0x000fe200078e00ff */
[----:B------:R1:W-:Y:S01]  /*0550*/  STL [R1+0x88], RZ ;  /* 0x000088ff01007387 */ /* 0x0003e20000100800 */
[----:B------:R-:W-:-:S03]  /*0560*/  IMAD.MOV R4, RZ, RZ, -R4 ;  /* 0x000000ffff047224 */ /* 0x000fc600078e0a04 */
[----:B------:R-:W-:Y:S01]  /*0570*/  LEA.HI.SX32 R5, R5, -R2, 0x18 ;  /* 0x8000000205057211 */ /* 0x000fe200078fc2ff */
[----:B------:R-:W-:Y:S01]  /*0580*/  IMAD R9, R0, R4, R3 ;  /* 0x0000000400097224 */ /* 0x000fe200078e0203 */
[----:B------:R1:W-:Y:S01]  /*0590*/  STL [R1+0x8c], RZ ;  /* 0x00008cff01007387 */ /* 0x0003e20000100800 */
[----:B------:R-:W-:Y:S01]  /*05a0*/  IMAD.MOV.U32 R4, RZ, RZ, RZ ;  /* 0x000000ffff047224 */ /* 0x000fe200078e00ff */
[----:B------:R-:W-:Y:S02]  /*05b0*/  IMNMX R10, R5, 0x4, PT ;  /* 0x00000004050a7817 */ /* 0x000fe40003800200 */
[----:B------:R1:W-:Y:S02]  /*05c0*/  STL [R1+0xb0], RZ ;  /* 0x0000b0ff01007387 */ /* 0x0003e40000100800 */
[-C--:B------:R-:W-:Y:S02]  /*05d0*/  IABS R8, R10.reuse ;  /* 0x0000000a00087213 */ /* 0x080fe40000000000 */
[----:B------:R-:W-:Y:S01]  /*05e0*/  IABS R0, R10 ;  /* 0x0000000a00007213 */ /* 0x000fe20000000000 */
[----:B------:R1:W-:Y:S01]  /*05f0*/  STL [R1+0xb4], RZ ;  /* 0x0000b4ff01007387 */ /* 0x0003e20000100800 */
[----:B------:R-:W0:Y:S03]  /*0600*/  I2F.RP R6, R8 ;  /* 0x0000000800067306 */ /* 0x000e260000209400 */
[----:B------:R1:W-:Y:S04]  /*0610*/  STL [R1+0xb8], RZ ;  /* 0x0000b8ff01007387 */ /* 0x0003e80000100800 */
[----:B------:R1:W-:Y:S04]  /*0620*/  STL [R1+0xbc], RZ ;  /* 0x0000bcff01007387 */ /* 0x0003e80000100800 */
[----:B------:R1:W-:Y:S04]  /*0630*/  STL [R1+0xe0], RZ ;  /* 0x0000e0ff01007387 */ /* 0x0003e80000100800 */
[----:B------:R1:W-:Y:S01]  /*0640*/  STL [R1+0xe4], RZ ;  /* 0x0000e4ff01007387 */ /* 0x0003e20000100800 */
[----:B0-----:R-:W0:Y:S03]  /*0650*/  MUFU.RCP R6, R6 ;  /* 0x0000000600067308 */ /* 0x001e260000001000 */
[----:B------:R1:W-:Y:S04]  /*0660*/  STL [R1+0xe8], RZ ;  /* 0x0000e8ff01007387 */ /* 0x0003e80000100800 */
[----:B------:R1:W-:Y:S04]  /*0670*/  STL [R1+0xec], RZ ;  /* 0x0000ecff01007387 */ /* 0x0003e80000100800 */
[----:B------:R1:W-:Y:S04]  /*0680*/  STL [R1+0xf0], RZ ;  /* 0x0000f0ff01007387 */ /* 0x0003e80000100800 */
[----:B------:R1:W-:Y:S01]  /*0690*/  STL [R1+0xf4], RZ ;  /* 0x0000f4ff01007387 */ /* 0x0003e20000100800 */
[----:B0-----:R-:W-:-:S03]  /*06a0*/  IADD3 R5, R6, 0xffffffe, RZ ;  /* 0x0ffffffe06057810 */ /* 0x001fc60007ffe0ff */
[----:B------:R1:W-:Y:S03]  /*06b0*/  STL [R1+0xf8], RZ ;  /* 0x0000f8ff01007387 */ /* 0x0003e60000100800 */
[----:B------:R-:W0:Y:S01]  /*06c0*/  F2I.FTZ.U32.TRUNC.NTZ R5, R5 ;  /* 0x0000000500057305 */ /* 0x000e22000021f000 */
[----:B------:R1:W-:Y:S04]  /*06d0*/  STL [R1+0xfc], RZ ;  /* 0x0000fcff01007387 */ /* 0x0003e80000100800 */
[----:B------:R1:W-:Y:S04]  /*06e0*/  STL [R1+0x180], RZ ;  /* 0x000180ff01007387 */ /* 0x0003e80000100800 */
[----:B------:R1:W-:Y:S04]  /*06f0*/  STL [R1+0x184], RZ ;  /* 0x000184ff01007387 */ /* 0x0003e80000100800 */
[----:B------:R1:W-:Y:S01]  /*0700*/  STL [R1+0x188], RZ ;  /* 0x000188ff01007387 */ /* 0x0003e20000100800 */
[----:B0-----:R-:W-:-:S03]  /*0710*/  IMAD.MOV R7, RZ, RZ, -R5 ;  /* 0x000000ffff077224 */ /* 0x001fc600078e0a05 */
[----:B------:R1:W-:Y:S01]  /*0720*/  STL [R1+0x18c], RZ ;  /* 0x00018cff01007387 */ /* 0x0003e20000100800 */
[----:B------:R-:W-:Y:S01]  /*0730*/  IMAD.MOV.U32 R3, RZ, RZ, R7 ;  /* 0x000000ffff037224 */ /* 0x000fe200078e0007 */
[----:B------:R-:W-:Y:S02]  /*0740*/  IABS R7, R9 ;  /* 0x0000000900077213 */ /* 0x000fe40000000000 */
[----:B------:R1:W-:Y:S01]  /*0750*/  STL [R1+0x1e0], RZ ;  /* 0x0001e0ff01007387 */ /* 0x0003e20000100800 */
[----:B------:R-:W-:-:S03]  /*0760*/  IMAD R3, R3, R8, RZ ;  /* 0x0000000803037224 */ /* 0x000fc600078e02ff */
[----:B------:R1:W-:Y:S01]  /*0770*/  STL [R1+0x1e4], RZ ;  /* 0x0001e4ff01007387 */ /* 0x0003e20000100800 */
[----:B------:R-:W-:-:S03]  /*0780*/  IMAD.HI.U32 R4, R5, R3, R4 ;  /* 0x0000000305047227 */ /* 0x000fc600078e0004 */
[----:B------:R1:W-:Y:S01]  /*0790*/  STL [R1+0x1e8], RZ ;  /* 0x0001e8ff01007387 */ /* 0x0003e20000100800 */
[----:B------:R-:W-:Y:S02]  /*07a0*/  IMAD.MOV R3, RZ, RZ, -R0 ;  /* 0x000000ffff037224 */ /* 0x000fe400078e0a00 */
[----:B------:R-:W-:Y:S01]  /*07b0*/  IMAD.HI.U32 R0, R4, R7, RZ ;  /* 0x0000000704007227 */ /* 0x000fe200078e00ff */
[----:B------:R1:W-:Y:S03]  /*07c0*/  STL [R1+0x1ec], RZ ;  /* 0x0001ecff01007387 */ /* 0x0003e60000100800 */
[----:B------:R-:W-:Y:S01]  /*07d0*/  IMAD R3, R0, R3, R7 ;  /* 0x0000000300037224 */ /* 0x000fe200078e0207 */
[----:B------:R1:W-:Y:S01]  /*07e0*/  STL [R1+0x1f0], RZ ;  /* 0x0001f0ff01007387 */ /* 0x0003e20000100800 */
[----:B------:R-:W-:-:S03]  /*07f0*/  CS2R R6, SRZ ;  /* 0x0000000000067805 */ /* 0x000fc6000001ff00 */
[----:B------:R-:W-:Y:S01]  /*0800*/  ISETP.GT.U32.AND P1, PT, R8, R3, PT ;  /* 0x000000030800720c */ /* 0x000fe20003f24070 */
[----:B------:R1:W-:Y:S04]  /*0810*/  STL [R1+0x1f4], RZ ;  /* 0x0001f4ff01007387 */ /* 0x0003e80000100800 */
[----:B------:R1:W-:Y:S04]  /*0820*/  STL [R1+0x1f8], RZ ;  /* 0x0001f8ff01007387 */ /* 0x0003e80000100800 */
[----:B------:R1:W-:Y:S04]  /*0830*/  STL [R1+0x1fc], RZ ;  /* 0x0001fcff01007387 */ /* 0x0003e80000100800 */
[----:B------:R-:W-:Y:S01]  /*0840*/  @!P1 IMAD.IADD R3, R3, 0x1, -R8 ;  /* 0x0000000103039824 */ /* 0x000fe200078e0a08 */
[----:B------:R1:W-:Y:S01]  /*0850*/  STL [R1+0x200], RZ ;  /* 0x000200ff01007387 */ /* 0x0003e20000100800 */
[----:B------:R-:W-:-:S02]  /*0860*/  @!P1 IADD3 R0, R0, 0x1, RZ ;  /* 0x0000000100009810 */ /* 0x000fc40007ffe0ff */
[----:B------:R-:W-:Y:S01]  /*0870*/  ISETP.NE.AND P1, PT, R10, RZ, PT ;  /* 0x000000ff0a00720c */ /* 0x000fe20003f25270 */
[----:B------:R1:W-:Y:S01]  /*0880*/  STL [R1+0x204], RZ ;  /* 0x000204ff01007387 */ /* 0x0003e20000100800 */
[----:B------:R-:W-:Y:S02]  /*0890*/  ISETP.GE.U32.AND P0, PT, R3, R8, PT ;  /* 0x000000080300720c */ /* 0x000fe40003f06070 */
[----:B------:R-:W-:Y:S01]  /*08a0*/  LOP3.LUT R3, R9, R10, RZ, 0x3c, !PT ;  /* 0x0000000a09037212 */ /* 0x000fe200078e3cff */
[----:B------:R1:W-:Y:S03]  /*08b0*/  STL [R1+0x208], RZ ;  /* 0x000208ff01007387 */ /* 0x0003e60000100800 */
[----:B------:R-:W-:Y:S01]  /*08c0*/  ISETP.GE.AND P2, PT, R3, RZ, PT ;  /* 0x000000ff0300720c */ /* 0x000fe20003f46270 */
[----:B------:R1:W-:Y:S01]  /*08d0*/  STL [R1+0x20c], RZ ;  /* 0x00020cff01007387 */ /* 0x0003e20000100800 */
[----:B------:R-:W-:-:S03]  /*08e0*/  IMAD.MOV.U32 R3, RZ, RZ, c[0x0][0x180] ;  /* 0x00006000ff037624 */ /* 0x000fc600078e00ff */
[----:B------:R1:W-:Y:S02]  /*08f0*/  STL [R1+0x2c0], RZ ;  /* 0x0002c0ff01007387 */ /* 0x0003e40000100800 */
[----:B------:R-:W-:Y:S02]  /*0900*/  @P0 IADD3 R0, R0, 0x1, RZ ;  /* 0x0000000100000810 */ /* 0x000fe40007ffe0ff */
[----:B------:R1:W-:Y:S01]  /*0910*/  STL [R1+0x2c4], RZ ;  /* 0x0002c4ff01007387 */ /* 0x0003e20000100800 */
[----:B------:R-:W-:-:S03]  /*0920*/  IADD3 R3, R3, 0x1f, RZ ;  /* 0x0000001f03037810 */ /* 0x000fc60007ffe0ff */
[----:B------:R1:W-:Y:S01]  /*0930*/  STL [R1+0x2c8], RZ ;  /* 0x0002c8ff01007387 */ /* 0x0003e20000100800 */
[----:B------:R-:W-:Y:S01]  /*0940*/  @!P2 IMAD.MOV R0, RZ, RZ, -R0 ;  /* 0x000000ffff00a224 */ /* 0x000fe200078e0a00 */
[----:B------:R-:W-:Y:S02]  /*0950*/  @!P1 LOP3.LUT R0, RZ, R10, RZ, 0x33, !PT ;  /* 0x0000000aff009212 */ /* 0x000fe400078e33ff */
[----:B------:R1:W-:Y:S01]  /*0960*/  STL [R1+0x2cc], RZ ;  /* 0x0002ccff01007387 */ /* 0x0003e20000100800 */
[----:B------:R-:W-:Y:S02]  /*0970*/  ISETP.GE.AND P0, PT, R3, 0x20, PT ;  /* 0x000000200300780c */ /* 0x000fe40003f06270 */
[----:B------:R-:W-:Y:S01]  /*0980*/  IMAD.MOV R5, RZ, RZ, -R0 ;  /* 0x000000ffff057224 */ /* 0x000fe200078e0a00 */
[----:B------:R1:W-:Y:S01]  /*0990*/  STL [R1+0x2d0], RZ ;  /* 0x0002d0ff01007387 */ /* 0x0003e20000100800 */
[----:B------:R-:W-:Y:S02]  /*09a0*/  IMAD.SHL.U32 R0, R0, 0x80, RZ ;  /* 0x0000008000007824 */ /* 0x000fe400078e00ff */
[----:B------:R-:W-:Y:S01]  /*09b0*/  IMAD R5, R10, R5, R9 ;  /* 0x000000050a057224 */ /* 0x000fe200078e0209 */
[----:B------:R1:W-:Y:S01]  /*09c0*/  STL [R1+0x2d4], RZ ;  /* 0x0002d4ff01007387 */ /* 0x0003e20000100800 */
[----:B------:R-:W-:Y:S01]  /*09d0*/  CS2R R8, SRZ ;  /* 0x0000000000087805 */ /* 0x000fe2000001ff00 */
[----:B------:R-:W-:Y:S01]  /*09e0*/  CS2R R10, SRZ ;  /* 0x00000000000a7805 */ /* 0x000fe2000001ff00 */
[----:B------:R-:W-:Y:S01]  /*09f0*/  IMAD.IADD R2, R2, 0x1, R5 ;  /* 0x0000000102027824 */ /* 0x000fe200078e0205 */
[----:B------:R1:W-:Y:S01]  /*0a00*/  STL [R1+0x2d8], RZ ;  /* 0x0002d8ff01007387 */ /* 0x0003e20000100800 */
[----:B------:R-:W-:-:S02]  /*0a10*/  CS2R R4, SRZ ;  /* 0x0000000000047805 */ /* 0x000fc4000001ff00 */
[----:B------:R-:W-:Y:S01]  /*0a20*/  IMAD R29, R2, 0x100, R29 ;  /* 0x00000100021d7824 */ /* 0x000fe200078e021d */
[----:B------:R1:W-:Y:S04]  /*0a30*/  STL [R1+0x2dc], RZ ;  /* 0x0002dcff01007387 */ /* 0x0003e80000100800 */
[----:B------:R1:W-:Y:S01]  /*0a40*/  STL [R1+0x2e0], RZ ;  /* 0x0002e0ff01007387 */ /* 0x0003e20000100800 */
[----:B------:R-:W-:-:S03]  /*0a50*/  IADD3 R2, R29, 0x80, RZ ;  /* 0x000000801d027810 */ /* 0x000fc60007ffe0ff */
[----:B------:R1:W-:Y:S04]  /*0a60*/  STL [R1+0x2e4], RZ ;  /* 0x0002e4ff01007387 */ /* 0x0003e80000100800 */
        /* <DEDUP_REMOVED lines=30> */
[----:B------:R1:W-:Y:S04]  /*0c50*/  STL [R1+0x47c], R29 ;  /* 0x00047c1d01007387 */ /* 0x0003e80000100800 */
[----:B------:R1:W-:Y:S04]  /*0c60*/  STL [R1+0x478], R0 ;  /* 0x0004780001007387 */ /* 0x0003e80000100800 */
[----:B------:R1:W-:Y:S01]  /*0c70*/  STL [R1+0x588], R2 ;  /* 0x0005880201007387 */ /* 0x0003e20000100800 */
[----:B------:R-:W-:Y:S05]  /*0c80*/  @!P0 BRA `(.L_x_0) ;  /* 0x000129a000008947 */ /* 0x000fea0003800000 */
[----:B------:R-:W-:Y:S01]  /*0c90*/  IMAD.MOV.U32 R26, RZ, RZ, R0 ;  /* 0x000000ffff1a7224 */ /* 0x000fe200078e0000 */
[----:B-1----:R-:W-:Y:S01]  /*0ca0*/  IABS R0, c[0x0][0x178] ;  /* 0x00005e0000007a13 */ /* 0x002fe20000000000 */
[----:B------:R-:W-:Y:S01]  /*0cb0*/  IMAD.MOV.U32 R27, RZ, RZ, R2 ;  /* 0x000000ffff1b7224 */ /* 0x000fe200078e0002 */
[----:B------:R-:W-:-:S02]  /*0cc0*/  IABS R7, c[0x0][0x17c] ;  /* 0x00005f0000077a13 */ /* 0x000fc40000000000 */
[----:B------:R-:W0:Y:S01]  /*0cd0*/  I2F.RP R5, R0 ;  /* 0x0000000000057306 */ /* 0x000e220000209400 */
[C---:B------:R-:W-:Y:S02]  /*0ce0*/  LEA.HI R4, R28.reuse, R26, RZ, 0x1b ;  /* 0x0000001a1c047211 */ /* 0x040fe400078fd8ff */
[----:B------:R-:W-:-:S05]  /*0cf0*/  LOP3.LUT R18, R28, 0x40, RZ, 0xc0, !PT ;  /* 0x000000401c127812 */ /* 0x000fca00078ec0ff */
[----:B------:R-:W1:Y:S08]  /*0d00*/  I2F.RP R2, R7 ;  /* 0x0000000700027306 */ /* 0x000e700000209400 */
[----:B0-----:R-:W0:Y:S08]  /*0d10*/  MUFU.RCP R5, R5 ;  /* 0x0000000500057308 */ /* 0x001e300000001000 */
[----:B-1----:R-:W1:Y:S01]  /*0d20*/  MUFU.RCP R2, R2 ;  /* 0x0000000200027308 */ /* 0x002e620000001000 */
[----:B0-----:R-:W-:-:S02]  /*0d30*/  IADD3 R8, R5, 0xffffffe, RZ ;  /* 0x0ffffffe05087810 */ /* 0x001fc40007ffe0ff */
[----:B------:R-:W-:-:S05]  /*0d40*/  IADD3 R5, R4, 0x7c, RZ ;  /* 0x0000007c04057810 */ /* 0x000fca0007ffe0ff */
[----:B------:R0:W2:Y:S01]  /*0d50*/  F2I.FTZ.U32.TRUNC.NTZ R9, R8 ;  /* 0x0000000800097305 */ /* 0x0000a2000021f000 */
[----:B------:R-:W-:Y:S02]  /*0d60*/  IABS R20, R5 ;  /* 0x0000000500147213 */ /* 0x000fe40000000000 */
[----:B-1----:R-:W-:Y:S02]  /*0d70*/  IADD3 R10, R2, 0xffffffe, RZ ;  /* 0x0ffffffe020a7810 */ /* 0x002fe40007ffe0ff */
[----:B------:R-:W-:-:S03]  /*0d80*/  ISETP.GE.AND P4, PT, R5, RZ, PT ;  /* 0x000000ff0500720c */ /* 0x000fc60003f86270 */
[----:B------:R1:W3:Y:S01]  /*0d90*/  F2I.FTZ.U32.TRUNC.NTZ R11, R10 ;  /* 0x0000000a000b7305 */ /* 0x0002e2000021f000 */
[----:B0-----:R-:W-:Y:S02]  /*0da0*/  IMAD.MOV.U32 R8, RZ, RZ, RZ ;  /* 0x000000ffff087224 */ /* 0x001fe400078e00ff */
[----:B--2---:R-:W-:Y:S02]  /*0db0*/  IMAD.MOV R15, RZ, RZ, -R9 ;  /* 0x000000ffff0f7224 */ /* 0x004fe400078e0a09 */
[----:B-1----:R-:W-:Y:S02]  /*0dc0*/  IMAD.MOV.U32 R10, RZ, RZ, RZ ;  /* 0x000000ffff0a7224 */ /* 0x002fe400078e00ff */
[----:B------:R-:W-:Y:S02]  /*0dd0*/  IMAD R15, R15, R0, RZ ;  /* 0x000000000f0f7224 */ /* 0x000fe400078e02ff */
[----:B---3--:R-:W-:Y:S02]  /*0de0*/  IMAD.MOV R6, RZ, RZ, -R11 ;  /* 0x000000ffff067224 */ /* 0x008fe400078e0a0b */
[----:B------:R-:W-:-:S04]  /*0df0*/  IMAD.HI.U32 R8, R9, R15, R8 ;  /* 0x0000000f09087227 */ /* 0x000fc800078e0008 */
[----:B------:R-:W-:Y:S01]  /*0e00*/  IMAD R13, R6, R7, RZ ;  /* 0x00000007060d7224 */ /* 0x000fe200078e02ff */
[----:B------:R-:W-:Y:S01]  /*0e10*/  SHF.R.S32.HI R6, RZ, 0x1f, R3 ;  /* 0x0000001fff067819 */ /* 0x000fe20000011403 */
[----:B------:R-:W-:Y:S02]  /*0e20*/  IMAD.SHL.U32 R9, R28, 0x2, RZ ;  /* 0x000000021c097824 */ /* 0x000fe400078e00ff */
[----:B------:R-:W-:Y:S01]  /*0e30*/  IMAD.HI.U32 R2, R11, R13, R10 ;  /* 0x0000000d0b027227 */ /* 0x000fe200078e000a */
[----:B------:R-:W-:Y:S02]  /*0e40*/  IABS R11, R27 ;  /* 0x0000001b000b7213 */ /* 0x000fe40000000000 */
[----:B------:R-:W-:Y:S02]  /*0e50*/  LEA.HI R3, R6, R3, RZ, 0x5 ;  /* 0x0000000306037211 */ /* 0x000fe400078f28ff */
[----:B------:R-:W-:Y:S01]  /*0e60*/  IABS R13, R29 ;  /* 0x0000001d000d7213 */ /* 0x000fe20000000000 */
[----:B------:R-:W-:Y:S01]  /*0e70*/  IMAD.HI.U32 R6, R8, R11, RZ ;  /* 0x0000000b08067227 */ /* 0x000fe200078e00ff */
[----:B------:R-:W-:Y:S01]  /*0e80*/  LOP3.LUT R9, R9, 0x10, RZ, 0xc0, !PT ;  /* 0x0000001009097812 */ /* 0x000fe200078ec0ff */
[----:B------:R0:W-:Y:S02]  /*0e90*/  STL [R1+0x4c], R3 ;  /* 0x00004c0301007387 */ /* 0x0001e40000100800 */
[----:B------:R-:W-:Y:S01]  /*0ea0*/  IMAD.MOV R6, RZ, RZ, -R6 ;  /* 0x000000ffff067224 */ /* 0x000fe200078e0a06 */
[----:B------:R-:W-:Y:S01]  /*0eb0*/  LEA.HI R18, R18, R9, RZ, 0x1f ;  /* 0x0000000912127211 */ /* 0x000fe200078ff8ff */
[----:B------:R-:W-:-:S04]  /*0ec0*/  IMAD.HI.U32 R8, R8, R13, RZ ;  /* 0x0000000d08087227 */ /* 0x000fc800078e00ff */
[----:B------:R-:W-:Y:S01]  /*0ed0*/  IMAD R11, R0, R6, R11 ;  /* 0x00000006000b7224 */ /* 0x000fe200078e020b */
[----:B------:R-:W-:Y:S01]  /*0ee0*/  IADD3 R6, R4, 0x5c, RZ ;  /* 0x0000005c04067810 */ /* 0x000fe20007ffe0ff */
[----:B------:R-:W-:Y:S02]  /*0ef0*/  IMAD.MOV R8, RZ, RZ, -R8 ;  /* 0x000000ffff087224 */ /* 0x000fe400078e0a08 */
[----:B0-----:R-:W-:Y:S01]  /*0f00*/  IMAD.HI.U32 R3, R2, R20, RZ ;  /* 0x0000001402037227 */ /* 0x001fe200078e00ff */
[----:B------:R-:W-:Y:S02]  /*0f10*/  ISETP.GT.U32.AND P2, PT, R0, R11, PT ;  /* 0x0000000b0000720c */ /* 0x000fe40003f44070 */
[----:B------:R-:W-:Y:S01]  /*0f20*/  ISETP.GE.AND P5, PT, R6, RZ, PT ;  /* 0x000000ff0600720c */ /* 0x000fe20003fa6270 */
[----:B------:R-:W-:Y:S01]  /*0f30*/  IMAD R5, R0, R8, R13 ;  /* 0x0000000800057224 */ /* 0x000fe200078e020d */
[----:B------:R-:W-:Y:S01]  /*0f40*/  IADD3 R8, R4, 0x3c, RZ ;  /* 0x0000003c04087810 */ /* 0x000fe20007ffe0ff */
[----:B------:R-:W-:Y:S01]  /*0f50*/  IMAD.MOV R3, RZ, RZ, -R3 ;  /* 0x000000ffff037224 */ /* 0x000fe200078e0a03 */
[----:B------:R-:W-:-:S02]  /*0f60*/  IABS R6, R6 ;  /* 0x0000000600067213 */ /* 0x000fc40000000000 */
[----:B------:R-:W-:Y:S01]  /*0f70*/  ISETP.GT.U32.AND P3, PT, R0, R5, PT ;  /* 0x000000050000720c */ /* 0x000fe20003f64070 */
[----:B------:R-:W-:Y:S01]  /*0f80*/  IMAD R20, R7, R3, R20 ;  /* 0x0000000307147224 */ /* 0x000fe200078e0214 */
[----:B------:R-:W-:Y:S02]  /*0f90*/  SHF.R.U32.HI R3, RZ, 0x5, R28 ;  /* 0x00000005ff037819 */ /* 0x000fe4000001161c */
[----:B------:R-:W-:Y:S01]  /*0fa0*/  IADD3 R4, R4, 0x1c, RZ ;  /* 0x0000001c04047810 */ /* 0x000fe20007ffe0ff */
[----:B------:R-:W-:Y:S01]  /*0fb0*/  @!P2 IMAD.IADD R11, R11, 0x1, -R0 ;  /* 0x000000010b0ba824 */ /* 0x000fe200078e0a00 */
[----:B------:R-:W-:Y:S02]  /*0fc0*/  ISETP.GE.AND P1, PT, R8, RZ, PT ;  /* 0x000000ff0800720c */ /* 0x000fe40003f26270 */
[----:B------:R-:W-:Y:S01]  /*0fd0*/  IABS R9, R8 ;  /* 0x0000000800097213 */ /* 0x000fe20000000000 */
[----:B------:R-:W-:Y:S01]  /*0fe0*/  IMAD.MOV.U32 R8, RZ, RZ, R6 ;  /* 0x000000ffff087224 */ /* 0x000fe200078e0006 */
[----:B------:R-:W-:-:S02]  /*0ff0*/  ISETP.GT.U32.AND P2, PT, R0, R11, PT ;  /* 0x0000000b0000720c */ /* 0x000fc40003f44070 */
[----:B------:R-:W-:Y:S01]  /*1000*/  SGXT.U32 R3, R3, 0x2 ;  /* 0x000000020303781a */ /* 0x000fe20000000000 */
[--C-:B------:R-:W-:Y:S01]  /*1010*/  @!P3 IMAD.IADD R5, R5, 0x1, -R0.reuse ;  /* 0x000000010505b824 */ /* 0x100fe200078e0a00 */
[----:B------:R-:W-:Y:S01]  /*1020*/  ISETP.GE.AND P0, PT, R4, RZ, PT ;  /* 0x000000ff0400720c */ /* 0x000fe20003f06270 */
[----:B------:R-:W-:Y:S01]  /*1030*/  IMAD.HI.U32 R6, R2, R9, RZ ;  /* 0x0000000902067227 */ /* 0x000fe200078e00ff */
[----:B------:R-:W-:Y:S02]  /*1040*/  IABS R10, R4 ;  /* 0x00000004000a7213 */ /* 0x000fe40000000000 */
[----:B------:R-:W-:Y:S01]  /*1050*/  ISETP.GT.U32.AND P6, PT, R0, R5, PT ;  /* 0x000000050000720c */ /* 0x000fe20003fc4070 */
[----:B------:R-:W-:Y:S01]  /*1060*/  IMAD.HI.U32 R4, R2, R8, RZ ;  /* 0x0000000802047227 */ /* 0x000fe200078e00ff */
[----:B------:R-:W-:Y:S02]  /*1070*/  ISETP.GE.AND P3, PT, R27, RZ, PT ;  /* 0x000000ff1b00720c */ /* 0x000fe40003f66270 */
[----:B------:R-:W-:Y:S01]  /*1080*/  LOP3.LUT R3, R26, R3, RZ, 0xfc, !PT ;  /* 0x000000031a037212 */ /* 0x000fe200078efcff */
[----:B------:R-:W-:Y:S01]  /*1090*/  @!P2 IMAD.IADD R11, R11, 0x1, -R0 ;  /* 0x000000010b0ba824 */ /* 0x000fe200078e0a00 */
[----:B------:R-:W-:Y:S01]  /*10a0*/  ISETP.GT.U32.AND P2, PT, R7, R20, PT ;  /* 0x000000140700720c */ /* 0x000fe20003f44070 */
[----:B------:R-:W-:Y:S01]  /*10b0*/  IMAD.MOV R13, RZ, RZ, -R4 ;  /* 0x000000ffff0d7224 */ /* 0x000fe200078e0a04 */
[----:B------:R-:W-:Y:S01]  /*10c0*/  LOP3.LUT R16, R3, 0x78, RZ, 0xfc, !PT ;  /* 0x0000007803107812 */ /* 0x000fe200078efcff */
[----:B------:R-:W-:Y:S01]  /*10d0*/  IMAD.MOV.U32 R22, RZ, RZ, R11 ;  /* 0x000000ffff167224 */ /* 0x000fe200078e000b */
[----:B------:R-:W-:Y:S01]  /*10e0*/  LOP3.LUT R11, RZ, c[0x0][0x178], RZ, 0x33, !PT ;  /* 0x00005e00ff0b7a12 */ /* 0x000fe200078e33ff */
[----:B------:R-:W-:Y:S01]  /*10f0*/  IMAD R8, R7, R13, R8 ;  /* 0x0000000d07087224 */ /* 0x000fe200078e0208 */
[----:B------:R-:W-:Y:S01]  /*1100*/  IABS R14, R16 ;  /* 0x00000010000e7213 */ /* 0x000fe20000000000 */
[----:B------:R-:W-:Y:S01]  /*1110*/  @!P6 IMAD.IADD R5, R5, 0x1, -R0 ;  /* 0x000000010505e824 */ /* 0x000fe200078e0a00 */
[----:B------:R-:W-:Y:S01]  /*1120*/  ISETP.GE.AND P6, PT, R29, RZ, PT ;  /* 0x000000ff1d00720c */ /* 0x000fe20003fc6270 */
[----:B------:R-:W-:Y:S01]  /*1130*/  IMAD.HI.U32 R12, R2, R10, RZ ;  /* 0x0000000a020c7227 */ /* 0x000fe200078e00ff */
[----:B------:R-:W-:-:S02]  /*1140*/  LOP3.LUT R17, R3, 0x74, RZ, 0xfc, !PT ;  /* 0x0000007403117812 */ /* 0x000fc400078efcff */
[C---:B------:R-:W-:Y:S01]  /*1150*/  LOP3.LUT R13, R3.reuse, 0x70, RZ, 0xfc, !PT ;  /* 0x00000070030d7812 */ /* 0x040fe200078efcff */
[----:B------:R-:W-:Y:S01]  /*1160*/  @!P2 IMAD.IADD R20, R20, 0x1, -R7 ;  /* 0x000000011414a824 */ /* 0x000fe200078e0a07 */
[----:B------:R-:W-:Y:S01]  /*1170*/  LOP3.LUT R25, R3, 0x30, RZ, 0xfc, !PT ;  /* 0x0000003003197812 */ /* 0x000fe200078efcff */
[----:B------:R-:W-:Y:S01]  /*1180*/  IMAD.MOV.U32 R24, RZ, RZ, R5 ;  /* 0x000000ffff187224 */ /* 0x000fe200078e0005 */
[----:B------:R-:W-:Y:S01]  /*1190*/  IABS R0, R13 ;  /* 0x0000000d00007213 */ /* 0x000fe20000000000 */
[----:B------:R-:W-:Y:S01]  /*11a0*/  IMAD.MOV R6, RZ, RZ, -R6 ;  /* 0x000000ffff067224 */ /* 0x000fe200078e0a06 */
[C---:B------:R-:W-:Y:S01]  /*11b0*/  ISETP.GT.U32.AND P2, PT, R7.reuse, R20, PT ;  /* 0x000000140700720c */ /* 0x040fe20003f44070 */
[----:B------:R-:W-:Y:S01]  /*11c0*/  @!P3 IMAD.MOV R22, RZ, RZ, -R22 ;  /* 0x000000ffff16b224 */ /* 0x000fe200078e0a16 */
[----:B------:R-:W-:Y:S01]  /*11d0*/  ISETP.NE.AND P3, PT, RZ, c[0x0][0x178], PT ;  /* 0x00005e00ff007a0c */ /* 0x000fe20003f65270 */
[----:B------:R-:W-:Y:S01]  /*11e0*/  @!P6 IMAD.MOV R24, RZ, RZ, -R24 ;  /* 0x000000ffff18e224 */ /* 0x000fe200078e0a18 */
[----:B------:R-:W-:Y:S01]  /*11f0*/  ISETP.GT.U32.AND P6, PT, R7, R8, PT ;  /* 0x000000080700720c */ /* 0x000fe20003fc4070 */
[----:B------:R-:W-:Y:S01]  /*1200*/  IMAD.HI.U32 R4, R2, R14, RZ ;  /* 0x0000000e02047227 */ /* 0x000fe200078e00ff */
[----:B------:R-:W-:-:S02]  /*1210*/  SEL R15, R11, R22, !P3 ;  /* 0x000000160b0f7207 */ /* 0x000fc40005800000 */
[----:B------:R-:W-:Y:S01]  /*1220*/  SEL R19, R11, R24, !P3 ;  /* 0x000000180b137207 */ /* 0x000fe20005800000 */
[----:B------:R-:W-:Y:S01]  /*1230*/  IMAD.MOV R12, RZ, RZ, -R12 ;  /* 0x000000ffff0c7224 */ /* 0x000fe200078e0a0c */
[----:B------:R-:W-:Y:S01]  /*1240*/  LOP3.LUT R24, R3, 0x38, RZ, 0xfc, !PT ;  /* 0x0000003803187812 */ /* 0x000fe200078efcff */
[----:B------:R-:W-:Y:S01]  /*1250*/  IMAD R9, R7, R6, R9 ;  /* 0x0000000607097224 */ /* 0x000fe200078e0209 */
[----:B------:R0:W-:Y:S01]  /*1260*/  STL [R1+0x54], R15 ;  /* 0x0000540f01007387 */ /* 0x0001e20000100800 */
[----:B------:R-:W-:Y:S01]  /*1270*/  IMAD.MOV R4, RZ, RZ, -R4 ;  /* 0x000000ffff047224 */ /* 0x000fe200078e0a04 */
[----:B------:R-:W-:Y:S01]  /*1280*/  LOP3.LUT R29, R3, 0x28, RZ, 0xfc, !PT ;  /* 0x00000028031d7812 */ /* 0x000fe200078efcff */
[C---:B------:R-:W-:Y:S01]  /*1290*/  IMAD R10, R7.reuse, R12, R10 ;  /* 0x0000000c070a7224 */ /* 0x040fe200078e020a */
[C---:B------:R-:W-:Y:S01]  /*12a0*/  ISETP.GT.U32.AND P3, PT, R7.reuse, R9, PT ;  /* 0x000000090700720c */ /* 0x040fe20003f64070 */
[C---:B------:R-:W-:Y:S01]  /*12b0*/  IMAD R14, R7.reuse, R4, R14 ;  /* 0x00000004070e7224 */ /* 0x040fe200078e020e */
[----:B------:R-:W-:Y:S01]  /*12c0*/  IABS R4, R17 ;  /* 0x0000001100047213 */ /* 0x000fe20000000000 */
[--C-:B------:R-:W-:Y:S01]  /*12d0*/  @!P2 IMAD.IADD R20, R20, 0x1, -R7.reuse ;  /* 0x000000011414a824 */ /* 0x100fe200078e0a07 */
[C---:B------:R-:W-:Y:S01]  /*12e0*/  ISETP.GT.U32.AND P2, PT, R7.reuse, R10, PT ;  /* 0x0000000a0700720c */ /* 0x040fe20003f44070 */
[----:B------:R-:W-:Y:S01]  /*12f0*/  @!P6 IMAD.IADD R8, R8, 0x1, -R7 ;  /* 0x000000010808e824 */ /* 0x000fe200078e0a07 */
[----:B------:R-:W-:Y:S01]  /*1300*/  ISETP.GT.U32.AND P6, PT, R7, R14, PT ;  /* 0x0000000e0700720c */ /* 0x000fe20003fc4070 */
[C---:B------:R-:W-:Y:S01]  /*1310*/  IMAD.HI.U32 R5, R2.reuse, R4, RZ ;  /* 0x0000000402057227 */ /* 0x040fe200078e00ff */
[----:B------:R-:W-:Y:S01]  /*1320*/  LOP3.LUT R12, R3, 0x6c, RZ, 0xfc, !PT ;  /* 0x0000006c030c7812 */ /* 0x000fe200078efcff */
[----:B------:R1:W-:Y:S02]  /*1330*/  STL [R1+0x50], R19 ;  /* 0x0000501301007387 */ /* 0x0003e40000100800 */
[----:B------:R-:W-:Y:S01]  /*1340*/  IMAD.HI.U32 R11, R2, R0, RZ ;  /* 0x00000000020b7227 */ /* 0x000fe200078e00ff */
[----:B------:R-:W-:-:S03]  /*1350*/  IABS R6, R12 ;  /* 0x0000000c00067213 */ /* 0x000fc60000000000 */
[--C-:B------:R-:W-:Y:S01]  /*1360*/  @!P3 IMAD.IADD R9, R9, 0x1, -R7.reuse ;  /* 0x000000010909b824 */ /* 0x100fe200078e0a07 */
[C---:B------:R-:W-:Y:S01]  /*1370*/  ISETP.GT.U32.AND P3, PT, R7.reuse, R8, PT ;  /* 0x000000080700720c */ /* 0x040fe20003f64070 */
[----:B------:R-:W-:Y:S02]  /*1380*/  @!P2 IMAD.IADD R10, R10, 0x1, -R7 ;  /* 0x000000010a0aa824 */ /* 0x000fe400078e0a07 */
[----:B0-----:R-:W-:Y:S01]  /*1390*/  IMAD.MOV R15, RZ, RZ, -R5 ;  /* 0x000000ffff0f7224 */ /* 0x001fe200078e0a05 */
[----:B------:R-:W-:Y:S01]  /*13a0*/  ISETP.GT.U32.AND P2, PT, R7, R9, PT ;  /* 0x000000090700720c */ /* 0x000fe20003f44070 */
[----:B------:R-:W-:Y:S01]  /*13b0*/  IMAD.HI.U32 R5, R2, R6, RZ ;  /* 0x0000000602057227 */ /* 0x000fe200078e00ff */
[----:B-1----:R-:W-:-:S03]  /*13c0*/  LOP3.LUT R19, R28, 0x7, RZ, 0xc0, !PT ;  /* 0x000000071c137812 */ /* 0x002fc600078ec0ff */
[----:B------:R-:W-:Y:S01]  /*13d0*/  @!P6 IMAD.IADD R14, R14, 0x1, -R7 ;  /* 0x000000010e0ee824 */ /* 0x000fe200078e0a07 */
[C---:B------:R-:W-:Y:S01]  /*13e0*/  ISETP.GT.U32.AND P6, PT, R7.reuse, R10, PT ;  /* 0x0000000a0700720c */ /* 0x040fe20003fc4070 */
[----:B------:R-:W-:Y:S02]  /*13f0*/  IMAD.MOV R11, RZ, RZ, -R11 ;  /* 0x000000ffff0b7224 */ /* 0x000fe400078e0a0b */
[----:B------:R-:W-:Y:S02]  /*1400*/  IMAD R4, R7, R15, R4 ;  /* 0x0000000f07047224 */ /* 0x000fe400078e0204 */
[----:B------:R-:W-:Y:S02]  /*1410*/  IMAD.MOV R15, RZ, RZ, -R5 ;  /* 0x000000ffff0f7224 */ /* 0x000fe400078e0a05 */
[----:B------:R-:W-:Y:S01]  /*1420*/  IMAD.SHL.U32 R5, R28, 0x8, RZ ;  /* 0x000000081c057824 */ /* 0x000fe200078e00ff */
[----:B------:R-:W-:Y:S01]  /*1430*/  LOP3.LUT R28, R3, 0x2c, RZ, 0xfc, !PT ;  /* 0x0000002c031c7812 */ /* 0x000fe200078efcff */
[----:B------:R-:W-:-:S02]  /*1440*/  IMAD R0, R7, R11, R0 ;  /* 0x0000000b07007224 */ /* 0x000fc400078e0200 */
[----:B------:R-:W-:Y:S01]  /*1450*/  IMAD.MOV.U32 R11, RZ, RZ, R20 ;  /* 0x000000ffff0b7224 */ /* 0x000fe200078e0014 */
[----:B------:R-:W-:Y:S01]  /*1460*/  LOP3.LUT R22, R5, 0x30, RZ, 0xc0, !PT ;  /* 0x0000003005167812 */ /* 0x000fe200078ec0ff */
[----:B------:R-:W-:Y:S01]  /*1470*/  IMAD R6, R7, R15, R6 ;  /* 0x0000000f07067224 */ /* 0x000fe200078e0206 */
[----:B------:R-:W-:Y:S01]  /*1480*/  LOP3.LUT R5, R3, 0x68, RZ, 0xfc, !PT ;  /* 0x0000006803057812 */ /* 0x000fe200078efcff */
[----:B------:R-:W-:Y:S01]  /*1490*/  @!P2 IMAD.IADD R9, R9, 0x1, -R7 ;  /* 0x000000010909a824 */ /* 0x000fe200078e0a07 */
[C---:B------:R-:W-:Y:S01]  /*14a0*/  ISETP.GT.U32.AND P2, PT, R7.reuse, R0, PT ;  /* 0x000000000700720c */ /* 0x040fe20003f44070 */
[----:B------:R-:W-:Y:S01]  /*14b0*/  @!P4 IMAD.MOV R11, RZ, RZ, -R11 ;  /* 0x000000ffff0bc224 */ /* 0x000fe200078e0a0b */
[C---:B------:R-:W-:Y:S01]  /*14c0*/  ISETP.GT.U32.AND P4, PT, R7.reuse, R14, PT ;  /* 0x0000000e0700720c */ /* 0x040fe20003f84070 */
[--C-:B------:R-:W-:Y:S01]  /*14d0*/  @!P3 IMAD.IADD R8, R8, 0x1, -R7.reuse ;  /* 0x000000010808b824 */ /* 0x100fe200078e0a07 */
[----:B------:R-:W-:Y:S01]  /*14e0*/  ISETP.GT.U32.AND P3, PT, R7, R4, PT ;  /* 0x000000040700720c */ /* 0x000fe20003f64070 */
[----:B------:R-:W-:Y:S01]  /*14f0*/  IMAD R15, R19, 0x40, R22 ;  /* 0x00000040130f7824 */ /* 0x000fe200078e0216 */
[----:B------:R-:W-:Y:S01]  /*1500*/  IABS R21, R28 ;  /* 0x0000001c00157213 */ /* 0x000fe20000000000 */
[--C-:B------:R-:W-:Y:S01]  /*1510*/  @!P6 IMAD.IADD R10, R10, 0x1, -R7.reuse ;  /* 0x000000010a0ae824 */ /* 0x100fe200078e0a07 */
[----:B------:R-:W-:Y:S01]  /*1520*/  ISETP.GT.U32.AND P6, PT, R7, R6, PT ;  /* 0x000000060700720c */ /* 0x000fe20003fc4070 */
[----:B------:R-:W-:Y:S01]  /*1530*/  IMAD R19, R19, 0x210, RZ ;  /* 0x0000021013137824 */ /* 0x000fe200078e02ff */
[----:B------:R0:W-:Y:S01]  /*1540*/  STL [R1+0x44], R15 ;  /* 0x0000440f01007387 */ /* 0x0001e20000100800 */
[----:B------:R-:W-:Y:S01]  /*1550*/  @!P5 IMAD.MOV R8, RZ, RZ, -R8 ;  /* 0x000000ffff08d224 */ /* 0x000fe200078e0a08 */
[----:B------:R-:W-:Y:S01]  /*1560*/  IABS R22, R29 ;  /* 0x0000001d00167213 */ /* 0x000fe20000000000 */
[--C-:B------:R-:W-:Y:S01]  /*1570*/  @!P2 IMAD.IADD R0, R0, 0x1, -R7.reuse ;  /* 0x000000010000a824 */ /* 0x100fe200078e0a07 */
[----:B------:R1:W-:Y:S01]  /*1580*/  STL [R1+0x24], R11 ;  /* 0x0000240b01007387 */ /* 0x0003e20000100800 */
[--C-:B------:R-:W-:Y:S01]  /*1590*/  @!P4 IMAD.IADD R14, R14, 0x1, -R7.reuse ;  /* 0x000000010e0ec824 */ /* 0x100fe200078e0a07 */
[----:B------:R-:W-:Y:S01]  /*15a0*/  LOP3.LUT R19, R19, R18, RZ, 0x3c, !PT ;  /* 0x0000001213137212 */ /* 0x000fe200078e3cff */
[--C-:B------:R-:W-:Y:S01]  /*15b0*/  @!P3 IMAD.IADD R4, R4, 0x1, -R7.reuse ;  /* 0x000000010404b824 */ /* 0x100fe200078e0a07 */
[----:B------:R-:W-:Y:S01]  /*15c0*/  ISETP.GE.AND P4, PT, R16, RZ, PT ;  /* 0x000000ff1000720c */ /* 0x000fe20003f86270 */
[----:B------:R-:W-:Y:S01]  /*15d0*/  IMAD.MOV.U32 R20, RZ, RZ, R14 ;  /* 0x000000ffff147224 */ /* 0x000fe200078e000e */
[----:B0-----:R-:W-:Y:S01]  /*15e0*/  IABS R15, R5 ;  /* 0x00000005000f7213 */ /* 0x001fe20000000000 */
[----:B------:R-:W-:Y:S01]  /*15f0*/  @!P6 IMAD.IADD R6, R6, 0x1, -R7 ;  /* 0x000000010606e824 */ /* 0x000fe200078e0a07 */
[----:B------:R-:W-:Y:S01]  /*1600*/  ISETP.GT.U32.AND P6, PT, R7, R0, PT ;  /* 0x000000000700720c */ /* 0x000fe20003fc4070 */
[----:B------:R-:W-:Y:S01]  /*1610*/  @!P1 IMAD.MOV R9, RZ, RZ, -R9 ;  /* 0x000000ffff099224 */ /* 0x000fe200078e0a09 */
[----:B-1----:R-:W-:Y:S01]  /*1620*/  LOP3.LUT R11, R3, 0x64, RZ, 0xfc, !PT ;  /* 0x00000064030b7812 */ /* 0x002fe200078efcff */
[C---:B------:R-:W-:Y:S01]  /*1630*/  IMAD.HI.U32 R18, R2.reuse, R15, RZ ;  /* 0x0000000f02127227 */ /* 0x040fe200078e00ff */
[----:B------:R-:W-:Y:S01]  /*1640*/  ISETP.GT.U32.AND P5, PT, R7, R4, PT ;  /* 0x000000040700720c */ /* 0x000fe20003fa4070 */
[----:B------:R-:W-:Y:S01]  /*1650*/  STL [R1+0x48], R19 ;  /* 0x0000481301007387 */ /* 0x000fe20000100800 */
[----:B------:R-:W-:Y:S01]  /*1660*/  IABS R27, R11 ;  /* 0x0000000b001b7213 */ /* 0x000fe20000000000 */
[----:B------:R-:W-:Y:S01]  /*1670*/  IMAD.MOV R18, RZ, RZ, -R18 ;  /* 0x000000ffff127224 */ /* 0x000fe200078e0a12 */
[----:B------:R-:W-:Y:S01]  /*1680*/  ISETP.GE.AND P2, PT, R13, RZ, PT ;  /* 0x000000ff0d00720c */ /* 0x000fe20003f46270 */
[----:B------:R-:W-:Y:S01]  /*1690*/  @!P4 IMAD.MOV R20, RZ, RZ, -R20 ;  /* 0x000000ffff14c224 */ /* 0x000fe200078e0a14 */
[----:B------:R-:W-:Y:S01]  /*16a0*/  ISETP.GE.AND P3, PT, R17, RZ, PT ;  /* 0x000000ff1100720c */ /* 0x000fe20003f66270 */
[----:B------:R-:W-:Y:S01]  /*16b0*/  IMAD.HI.U32 R16, R2, R27, RZ ;  /* 0x0000001b02107227 */ /* 0x000fe200078e00ff */
[----:B------:R-:W-:Y:S01]  /*16c0*/  ISETP.GT.U32.AND P1, PT, R7, R6, PT ;  /* 0x000000060700720c */ /* 0x000fe20003f24070 */
[----:B------:R0:W-:Y:S02]  /*16d0*/  STL [R1+0x8e0], R8 ;  /* 0x0008e00801007387 */ /* 0x0001e40000100800 */
[----:B------:R-:W-:-:S02]  /*16e0*/  IMAD.MOV R13, RZ, RZ, -R16 ;  /* 0x000000ffff0d7224 */ /* 0x000fc400078e0a10 */
[C---:B------:R-:W-:Y:S01]  /*16f0*/  IMAD R15, R7.reuse, R18, R15 ;  /* 0x00000012070f7224 */ /* 0x040fe200078e020f */
[----:B------:R-:W-:Y:S01]  /*1700*/  STL [R1+0x8e4], R9 ;  /* 0x0008e40901007387 */ /* 0x000fe20000100800 */
[C---:B------:R-:W-:Y:S01]  /*1710*/  IMAD R27, R7.reuse, R13, R27 ;  /* 0x0000000d071b7224 */ /* 0x040fe200078e021b */
[----:B------:R-:W-:Y:S01]  /*1720*/  IABS R18, R24 ;  /* 0x0000001800127213 */ /* 0x000fe20000000000 */
[--C-:B------:R-:W-:Y:S01]  /*1730*/  @!P6 IMAD.IADD R0, R0, 0x1, -R7.reuse ;  /* 0x000000010000e824 */ /* 0x100fe200078e0a07 */
[C---:B------:R-:W-:Y:S01]  /*1740*/  ISETP.GT.U32.AND P4, PT, R7.reuse, R15, PT ;  /* 0x0000000f0700720c */ /* 0x040fe20003f84070 */
[--C-:B------:R-:W-:Y:S01]  /*1750*/  @!P5 IMAD.IADD R4, R4, 0x1, -R7.reuse ;  /* 0x000000010404d824 */ /* 0x100fe200078e0a07 */
[----:B------:R-:W-:Y:S01]  /*1760*/  ISETP.GT.U32.AND P6, PT, R7, R27, PT ;  /* 0x0000001b0700720c */ /* 0x000fe20003fc4070 */
[----:B------:R-:W-:Y:S01]  /*1770*/  @!P0 IMAD.MOV R10, RZ, RZ, -R10 ;  /* 0x000000ffff0a8224 */ /* 0x000fe200078e0a0a */
[----:B------:R-:W-:Y:S01]  /*1780*/  ISETP.GE.AND P5, PT, R5, RZ, PT ;  /* 0x000000ff0500720c */ /* 0x000fe20003fa6270 */
[----:B0-----:R-:W-:Y:S01]  /*1790*/  IMAD.MOV.U32 R8, RZ, RZ, R4 ;  /* 0x000000ffff087224 */ /* 0x001fe200078e0004 */
[----:B------:R-:W-:Y:S01]  /*17a0*/  LOP3.LUT R5, R3, 0x58, RZ, 0xfc, !PT ;  /* 0x0000005803057812 */ /* 0x000fe200078efcff */
[----:B------:R-:W-:Y:S01]  /*17b0*/  @!P2 IMAD.MOV R0, RZ, RZ, -R0 ;  /* 0x000000ffff00a224 */ /* 0x000fe200078e0a00 */
[----:B------:R-:W-:Y:S01]  /*17c0*/  STL [R1+0x8e8], R10 ;  /* 0x0008e80a01007387 */ /* 0x000fe20000100800 */
[----:B------:R-:W-:Y:S01]  /*17d0*/  @!P3 IMAD.MOV R8, RZ, RZ, -R8 ;  /* 0x000000ffff08b224 */ /* 0x000fe200078e0a08 */
[----:B------:R-:W-:Y:S01]  /*17e0*/  ISETP.GE.AND P0, PT, R12, RZ, PT ;  /* 0x000000ff0c00720c */ /* 0x000fe20003f06270 */
[--C-:B------:R-:W-:Y:S01]  /*17f0*/  @!P1 IMAD.IADD R6, R6, 0x1, -R7.reuse ;  /* 0x0000000106069824 */ /* 0x100fe200078e0a07 */
[----:B------:R-:W-:Y:S01]  /*1800*/  STL [R1+0x20], R20 ;  /* 0x0000201401007387 */ /* 0x000fe20000100800 */
[--C-:B------:R-:W-:Y:S01]  /*1810*/  @!P4 IMAD.IADD R15, R15, 0x1, -R7.reuse ;  /* 0x000000010f0fc824 */ /* 0x100fe200078e0a07 */
[----:B------:R-:W-:Y:S01]  /*1820*/  ISETP.GE.AND P1, PT, R11, RZ, PT ;  /* 0x000000ff0b00720c */ /* 0x000fe20003f26270 */
[----:B------:R-:W-:Y:S01]  /*1830*/  @!P6 IMAD.IADD R27, R27, 0x1, -R7 ;  /* 0x000000011b1be824 */ /* 0x000fe200078e0a07 */
[----:B------:R0:W-:Y:S01]  /*1840*/  STL [R1+0x1c], R8 ;  /* 0x00001c0801007387 */ /* 0x0001e20000100800 */
[----:B------:R-:W-:-:S02]  /*1850*/  LOP3.LUT R12, R3, 0x60, RZ, 0xfc, !PT ;  /* 0x00000060030c7812 */ /* 0x000fc400078efcff */
[----:B------:R-:W-:Y:S01]  /*1860*/  IABS R11, R5 ;  /* 0x00000005000b7213 */ /* 0x000fe20000000000 */
[----:B------:R1:W-:Y:S01]  /*1870*/  STL [R1+0x14], R0 ;  /* 0x0000140001007387 */ /* 0x0003e20000100800 */
[C---:B------:R-:W-:Y:S02]  /*1880*/  ISETP.GT.U32.AND P4, PT, R7.reuse, R15, PT ;  /* 0x0000000f0700720c */ /* 0x040fe40003f84070 */
[----:B------:R-:W-:Y:S01]  /*1890*/  IABS R26, R12 ;  /* 0x0000000c001a7213 */ /* 0x000fe20000000000 */
[----:B------:R-:W-:Y:S01]  /*18a0*/  IMAD.HI.U32 R14, R2, R11, RZ ;  /* 0x0000000b020e7227 */ /* 0x000fe200078e00ff */
[----:B------:R-:W-:Y:S02]  /*18b0*/  ISETP.GE.AND P3, PT, R12, RZ, PT ;  /* 0x000000ff0c00720c */ /* 0x000fe40003f66270 */
[----:B------:R-:W-:Y:S01]  /*18c0*/  ISETP.GT.U32.AND P2, PT, R7, R27, PT ;  /* 0x0000001b0700720c */ /* 0x000fe20003f44070 */
[----:B0-----:R-:W-:Y:S01]  /*18d0*/  IMAD.MOV.U32 R8, RZ, RZ, R6 ;  /* 0x000000ffff087224 */ /* 0x001fe200078e0006 */
[----:B------:R-:W-:Y:S01]  /*18e0*/  ISETP.GE.AND P6, PT, R5, RZ, PT ;  /* 0x000000ff0500720c */ /* 0x000fe20003fc6270 */
[----:B------:R-:W-:Y:S01]  /*18f0*/  IMAD.HI.U32 R4, R2, R26, RZ ;  /* 0x0000001a02047227 */ /* 0x000fe200078e00ff */
[----:B-1----:R-:W-:-:S02]  /*1900*/  LOP3.LUT R0, R3, 0x54, RZ, 0xfc, !PT ;  /* 0x0000005403007812 */ /* 0x002fc400078efcff */
[C---:B------:R-:W-:Y:S01]  /*1910*/  LOP3.LUT R5, R3.reuse, 0x4c, RZ, 0xfc, !PT ;  /* 0x0000004c03057812 */ /* 0x040fe200078efcff */
[----:B------:R-:W-:Y:S01]  /*1920*/  IMAD.MOV R14, RZ, RZ, -R14 ;  /* 0x000000ffff0e7224 */ /* 0x000fe200078e0a0e */
[----:B------:R-:W-:Y:S01]  /*1930*/  IABS R12, R0 ;  /* 0x00000000000c7213 */ /* 0x000fe20000000000 */
[----:B------:R-:W-:Y:S01]  /*1940*/  @!P0 IMAD.MOV R8, RZ, RZ, -R8 ;  /* 0x000000ffff088224 */ /* 0x000fe200078e0a08 */
[C---:B------:R-:W-:Y:S01]  /*1950*/  LOP3.LUT R9, R3.reuse, 0x24, RZ, 0xfc, !PT ;  /* 0x0000002403097812 */ /* 0x040fe200078efcff */
[----:B------:R-:W-:Y:S01]  /*1960*/  IMAD.MOV R4, RZ, RZ, -R4 ;  /* 0x000000ffff047224 */ /* 0x000fe200078e0a04 */
[----:B------:R-:W-:Y:S01]  /*1970*/  LOP3.LUT R10, R3, 0x18, RZ, 0xfc, !PT ;  /* 0x00000018030a7812 */ /* 0x000fe200078efcff */
[----:B------:R-:W-:Y:S01]  /*1980*/  IMAD.HI.U32 R16, R2, R12, RZ ;  /* 0x0000000c02107227 */ /* 0x000fe200078e00ff */
[----:B------:R0:W-:Y:S01]  /*1990*/  STL [R1+0x4], R8 ;  /* 0x0000040801007387 */ /* 0x0001e20000100800 */
[----:B------:R-:W-:Y:S02]  /*19a0*/  IABS R23, R9 ;  /* 0x0000000900177213 */ /* 0x000fe40000000000 */
[----:B------:R-:W-:Y:S01]  /*19b0*/  IMAD R11, R7, R14, R11 ;  /* 0x0000000e070b7224 */ /* 0x000fe200078e020b */
[----:B------:R-:W-:Y:S01]  /*19c0*/  IABS R14, R5 ;  /* 0x00000005000e7213 */ /* 0x000fe20000000000 */
[----:B------:R-:W-:-:S02]  /*19d0*/  @!P4 IMAD.IADD R15, R15, 0x1, -R7 ;  /* 0x000000010f0fc824 */ /* 0x000fc400078e0a07 */
[----:B------:R-:W-:Y:S02]  /*19e0*/  IMAD.MOV R16, RZ, RZ, -R16 ;  /* 0x000000ffff107224 */ /* 0x000fe400078e0a10 */
[----:B------:R-:W-:Y:S01]  /*19f0*/  IMAD R26, R7, R4, R26 ;  /* 0x00000004071a7224 */ /* 0x000fe200078e021a */
[----:B------:R-:W-:Y:S01]  /*1a00*/  LOP3.LUT R4, R3, 0x50, RZ, 0xfc, !PT ;  /* 0x0000005003047812 */ /* 0x000fe200078efcff */
[----:B------:R-:W-:Y:S01]  /*1a10*/  @!P2 IMAD.IADD R27, R27, 0x1, -R7 ;  /* 0x000000011b1ba824 */ /* 0x000fe200078e0a07 */
[C---:B------:R-:W-:Y:S01]  /*1a20*/  ISETP.GT.U32.AND P2, PT, R7.reuse, R11, PT ;  /* 0x0000000b0700720c */ /* 0x040fe20003f44070 */
[C---:B------:R-:W-:Y:S01]  /*1a30*/  IMAD R12, R7.reuse, R16, R12 ;  /* 0x00000010070c7224 */ /* 0x040fe200078e020c */
[C---:B------:R-:W-:Y:S01]  /*1a40*/  ISETP.GT.U32.AND P4, PT, R7.reuse, R26, PT ;  /* 0x0000001a0700720c */ /* 0x040fe20003f84070 */
[----:B0-----:R-:W-:Y:S01]  /*1a50*/  IMAD.MOV.U32 R8, RZ, RZ, R15 ;  /* 0x000000ffff087224 */ /* 0x001fe200078e000f */
[----:B------:R-:W-:Y:S01]  /*1a60*/  IABS R13, R4 ;  /* 0x00000004000d7213 */ /* 0x000fe20000000000 */
[----:B------:R-:W-:Y:S01]  /*1a70*/  @!P1 IMAD.MOV R27, RZ, RZ, -R27 ;  /* 0x000000ffff1b9224 */ /* 0x000fe200078e0a1b */
[----:B------:R-:W-:Y:S01]  /*1a80*/  ISETP.GE.AND P1, PT, R4, RZ, PT ;  /* 0x000000ff0400720c */ /* 0x000fe20003f26270 */
[----:B------:R-:W-:Y:S01]  /*1a90*/  @!P5 IMAD.MOV R8, RZ, RZ, -R8 ;  /* 0x000000ffff08d224 */ /* 0x000fe200078e0a08 */
[----:B------:R-:W-:Y:S01]  /*1aa0*/  ISETP.GT.U32.AND P5, PT, R7, R12, PT ;  /* 0x0000000c0700720c */ /* 0x000fe20003fa4070 */
[----:B------:R-:W-:Y:S01]  /*1ab0*/  IMAD.HI.U32 R6, R2, R13, RZ ;  /* 0x0000000d02067227 */ /* 0x000fe200078e00ff */
[C---:B------:R-:W-:Y:S01]  /*1ac0*/  LOP3.LUT R4, R3.reuse, 0x40, RZ, 0xfc, !PT ;  /* 0x0000004003047812 */ /* 0x040fe200078efcff */
[----:B------:R0:W-:Y:S01]  /*1ad0*/  STL [R1+0x8dc], R27 ;  /* 0x0008dc1b01007387 */ /* 0x0001e20000100800 */
[----:B------:R-:W-:Y:S01]  /*1ae0*/  LOP3.LUT R16, R3, 0x44, RZ, 0xfc, !PT ;  /* 0x0000004403107812 */ /* 0x000fe200078efcff */
[--C-:B------:R-:W-:Y:S01]  /*1af0*/  @!P2 IMAD.IADD R11, R11, 0x1, -R7.reuse ;  /* 0x000000010b0ba824 */ /* 0x100fe200078e0a07 */
[----:B------:R-:W-:Y:S01]  /*1b00*/  IABS R17, R4 ;  /* 0x0000000400117213 */ /* 0x000fe20000000000 */
[--C-:B------:R-:W-:Y:S01]  /*1b10*/  @!P4 IMAD.IADD R26, R26, 0x1, -R7.reuse ;  /* 0x000000011a1ac824 */ /* 0x100fe200078e0a07 */
[----:B------:R-:W-:Y:S01]  /*1b20*/  ISETP.GE.AND P4, PT, R0, RZ, PT ;  /* 0x000000ff0000720c */ /* 0x000fe20003f86270 */
[----:B------:R-:W-:Y:S01]  /*1b30*/  IMAD.HI.U32 R0, R2, R14, RZ ;  /* 0x0000000e02007227 */ /* 0x000fe200078e00ff */
[C---:B------:R-:W-:Y:S01]  /*1b40*/  ISETP.GT.U32.AND P2, PT, R7.reuse, R11, PT ;  /* 0x0000000b0700720c */ /* 0x040fe20003f44070 */
[----:B------:R1:W-:Y:S01]  /*1b50*/  STL [R1], R8 ;  /* 0x0000000801007387 */ /* 0x0003e20000100800 */
[----:B------:R-:W-:Y:S01]  /*1b60*/  ISETP.GT.U32.AND P0, PT, R7, R26, PT ;  /* 0x0000001a0700720c */ /* 0x000fe20003f04070 */
[----:B------:R-:W-:Y:S01]  /*1b70*/  @!P5 IMAD.IADD R12, R12, 0x1, -R7 ;  /* 0x000000010c0cd824 */ /* 0x000fe200078e0a07 */
[----:B0-----:R-:W-:Y:S01]  /*1b80*/  LOP3.LUT R27, R3, 0x34, RZ, 0xfc, !PT ;  /* 0x00000034031b7812 */ /* 0x001fe200078efcff */
[----:B------:R-:W-:-:S02]  /*1b90*/  IMAD.MOV R0, RZ, RZ, -R0 ;  /* 0x000000ffff007224 */ /* 0x000fc400078e0a00 */
[----:B------:R-:W-:Y:S01]  /*1ba0*/  IMAD.MOV R6, RZ, RZ, -R6 ;  /* 0x000000ffff067224 */ /* 0x000fe200078e0a06 */
[C---:B------:R-:W-:Y:S01]  /*1bb0*/  ISETP.GT.U32.AND P5, PT, R7.reuse, R12, PT ;  /* 0x0000000c0700720c */ /* 0x040fe20003fa4070 */
[----:B------:R-:W-:Y:S01]  /*1bc0*/  IMAD R14, R7, R0, R14 ;  /* 0x00000000070e7224 */ /* 0x000fe200078e020e */
[----:B------:R-:W-:Y:S01]  /*1bd0*/  LOP3.LUT R0, R3, 0x48, RZ, 0xfc, !PT ;  /* 0x0000004803007812 */ /* 0x000fe200078efcff */
[----:B------:R-:W-:Y:S01]  /*1be0*/  IMAD R13, R7, R6, R13 ;  /* 0x00000006070d7224 */ /* 0x000fe200078e020d */
[----:B------:R-:W-:Y:S01]  /*1bf0*/  IABS R19, R27 ;  /* 0x0000001b00137213 */ /* 0x000fe20000000000 */
[--C-:B------:R-:W-:Y:S01]  /*1c00*/  @!P2 IMAD.IADD R11, R11, 0x1, -R7.reuse ;  /* 0x000000010b0ba824 */ /* 0x100fe200078e0a07 */
[----:B------:R-:W-:Y:S01]  /*1c10*/  IABS R15, R0 ;  /* 0x00000000000f7213 */ /* 0x000fe20000000000 */
[----:B------:R-:W-:Y:S01]  /*1c20*/  @!P0 IMAD.IADD R26, R26, 0x1, -R7 ;  /* 0x000000011a1a8824 */ /* 0x000fe200078e0a07 */
[----:B------:R-:W-:Y:S01]  /*1c30*/  ISETP.GE.AND P2, PT, R0, RZ, PT ;  /* 0x000000ff0000720c */ /* 0x000fe20003f46270 */
[----:B------:R-:W-:Y:S01]  /*1c40*/  @!P6 IMAD.MOV R11, RZ, RZ, -R11 ;  /* 0x000000ffff0be224 */ /* 0x000fe200078e0a0b */
[----:B------:R-:W-:Y:S01]  /*1c50*/  ISETP.GT.U32.AND P6, PT, R7, R13, PT ;  /* 0x0000000d0700720c */ /* 0x000fe20003fc4070 */
[----:B------:R-:W-:Y:S01]  /*1c60*/  IMAD.HI.U32 R0, R2, R15, RZ ;  /* 0x0000000f02007227 */ /* 0x000fe200078e00ff */
[----:B------:R-:W-:-:S02]  /*1c70*/  ISETP.GE.AND P0, PT, R5, RZ, PT ;  /* 0x000000ff0500720c */ /* 0x000fc40003f06270 */
[----:B-1----:R-:W-:Y:S01]  /*1c80*/  LOP3.LUT R8, R3, 0x20, RZ, 0xfc, !PT ;  /* 0x0000002003087812 */ /* 0x002fe200078efcff */
[----:B------:R-:W-:Y:S01]  /*1c90*/  @!P5 IMAD.IADD R12, R12, 0x1, -R7 ;  /* 0x000000010c0cd824 */ /* 0x000fe200078e0a07 */
[C---:B------:R-:W-:Y:S01]  /*1ca0*/  ISETP.GT.U32.AND P5, PT, R7.reuse, R14, PT ;  /* 0x0000000e0700720c */ /* 0x040fe20003fa4070 */
[----:B------:R-:W-:Y:S02]  /*1cb0*/  IMAD.MOV R0, RZ, RZ, -R0 ;  /* 0x000000ffff007224 */ /* 0x000fe400078e0a00 */
[----:B------:R-:W-:Y:S01]  /*1cc0*/  @!P3 IMAD.MOV R26, RZ, RZ, -R26 ;  /* 0x000000ffff1ab224 */ /* 0x000fe200078e0a1a */
[----:B------:R-:W-:Y:S01]  /*1cd0*/  ISETP.GE.AND P3, PT, R16, RZ, PT ;  /* 0x000000ff1000720c */ /* 0x000fe20003f66270 */
[----:B------:R-:W-:Y:S01]  /*1ce0*/  IMAD R15, R7, R0, R15 ;  /* 0x00000000070f7224 */ /* 0x000fe200078e020f */
[----:B------:R-:W-:Y:S01]  /*1cf0*/  IABS R16, R16 ;  /* 0x0000001000107213 */ /* 0x000fe20000000000 */
[----:B------:R-:W-:Y:S01]  /*1d00*/  @!P6 IMAD.IADD R13, R13, 0x1, -R7 ;  /* 0x000000010d0de824 */ /* 0x000fe200078e0a07 */
[----:B------:R-:W-:Y:S01]  /*1d10*/  STL [R1+0x8ec], R26 ;  /* 0x0008ec1a01007387 */ /* 0x000fe20000100800 */
[----:B------:R-:W-:Y:S01]  /*1d20*/  IMAD.HI.U32 R6, R2, R17, RZ ;  /* 0x0000001102067227 */ /* 0x000fe200078e00ff */
[----:B------:R-:W-:-:S02]  /*1d30*/  ISETP.GT.U32.AND P6, PT, R7, R15, PT ;  /* 0x0000000f0700720c */ /* 0x000fc40003fc4070 */
[----:B------:R0:W-:Y:S01]  /*1d40*/  STL [R1+0x8f0], R11 ;  /* 0x0008f00b01007387 */ /* 0x0001e20000100800 */
[--C-:B------:R-:W-:Y:S02]  /*1d50*/  @!P5 IMAD.IADD R14, R14, 0x1, -R7.reuse ;  /* 0x000000010e0ed824 */ /* 0x100fe400078e0a07 */
[----:B------:R-:W-:Y:S01]  /*1d60*/  @!P4 IMAD.MOV R12, RZ, RZ, -R12 ;  /* 0x000000ffff0cc224 */ /* 0x000fe200078e0a0c */
[C---:B------:R-:W-:Y:S01]  /*1d70*/  ISETP.GT.U32.AND P4, PT, R7.reuse, R13, PT ;  /* 0x0000000d0700720c */ /* 0x040fe20003f84070 */
[----:B------:R-:W-:Y:S01]  /*1d80*/  IMAD.HI.U32 R20, R2, R16, RZ ;  /* 0x0000001002147227 */ /* 0x000fe200078e00ff */
[----:B------:R-:W-:Y:S02]  /*1d90*/  ISETP.GT.U32.AND P5, PT, R7, R14, PT ;  /* 0x0000000e0700720c */ /* 0x000fe40003fa4070 */
[----:B------:R-:W-:Y:S01]  /*1da0*/  STL [R1+0x8f4], R12 ;  /* 0x0008f40c01007387 */ /* 0x000fe20000100800 */
[----:B------:R-:W-:Y:S01]  /*1db0*/  IMAD.MOV R6, RZ, RZ, -R6 ;  /* 0x000000ffff067224 */ /* 0x000fe200078e0a06 */
[C---:B0-----:R-:W-:Y:S01]  /*1dc0*/  LOP3.LUT R11, R3.reuse, 0x10, RZ, 0xfc, !PT ;  /* 0x00000010030b7812 */ /* 0x041fe200078efcff */
[----:B------:R-:W-:Y:S01]  /*1dd0*/  IMAD.MOV R20, RZ, RZ, -R20 ;  /* 0x000000ffff147224 */ /* 0x000fe200078e0a14 */
[----:B------:R-:W-:Y:S01]  /*1de0*/  LOP3.LUT R26, R3, 0x4, RZ, 0xfc, !PT ;  /* 0x00000004031a7812 */ /* 0x000fe200078efcff */
[----:B------:R-:W-:-:S02]  /*1df0*/  @!P6 IMAD.IADD R15, R15, 0x1, -R7 ;  /* 0x000000010f0fe824 */ /* 0x000fc400078e0a07 */
[C---:B------:R-:W-:Y:S02]  /*1e00*/  IMAD R17, R7.reuse, R6, R17 ;  /* 0x0000000607117224 */ /* 0x040fe400078e0211 */
[C---:B------:R-:W-:Y:S01]  /*1e10*/  IMAD R16, R7.reuse, R20, R16 ;  /* 0x0000001407107224 */ /* 0x040fe200078e0210 */
[C---:B------:R-:W-:Y:S01]  /*1e20*/  ISETP.GT.U32.AND P6, PT, R7.reuse, R15, PT ;  /* 0x0000000f0700720c */ /* 0x040fe20003fc4070 */
[----:B------:R-:W-:Y:S01]  /*1e30*/  @!P5 IMAD.IADD R14, R14, 0x1, -R7 ;  /* 0x000000010e0ed824 */ /* 0x000fe200078e0a07 */
[----:B------:R-:W-:Y:S01]  /*1e40*/  ISETP.GT.U32.AND P5, PT, R7, R17, PT ;  /* 0x000000110700720c */ /* 0x000fe20003fa4070 */
[----:B------:R-:W-:Y:S01]  /*1e50*/  IMAD.HI.U32 R5, R2, R18, RZ ;  /* 0x0000001202057227 */ /* 0x000fe200078e00ff */
[----:B------:R-:W-:-:S03]  /*1e60*/  IABS R20, R25 ;  /* 0x0000001900147213 */ /* 0x000fc60000000000 */
[----:B------:R-:W-:Y:S01]  /*1e70*/  @!P4 IMAD.IADD R13, R13, 0x1, -R7 ;  /* 0x000000010d0dc824 */ /* 0x000fe200078e0a07 */
[----:B------:R-:W-:Y:S01]  /*1e80*/  ISETP.GT.U32.AND P4, PT, R7, R16, PT ;  /* 0x000000100700720c */ /* 0x000fe20003f84070 */
[----:B------:R-:W-:-:S04]  /*1e90*/  IMAD.HI.U32 R0, R2, R19, RZ ;  /* 0x0000001302007227 */ /* 0x000fc800078e00ff */
[----:B------:R-:W-:Y:S02]  /*1ea0*/  IMAD.MOV R5, RZ, RZ, -R5 ;  /* 0x000000ffff057224 */ /* 0x000fe400078e0a05 */
[----:B------:R-:W-:Y:S02]  /*1eb0*/  IMAD.MOV R0, RZ, RZ, -R0 ;  /* 0x000000ffff007224 */ /* 0x000fe400078e0a00 */
[C---:B------:R-:W-:Y:S02]  /*1ec0*/  IMAD R18, R7.reuse, R5, R18 ;  /* 0x0000000507127224 */ /* 0x040fe400078e0212 */
[----:B------:R-:W-:Y:S02]  /*1ed0*/  IMAD R19, R7, R0, R19 ;  /* 0x0000000007137224 */ /* 0x000fe400078e0213 */
[--C-:B------:R-:W-:Y:S01]  /*1ee0*/  @!P6 IMAD.IADD R15, R15, 0x1, -R7.reuse ;  /* 0x000000010f0fe824 */ /* 0x100fe200078e0a07 */
[----:B------:R-:W-:Y:S01]  /*1ef0*/  ISETP.GT.U32.AND P6, PT, R7, R18, PT ;  /* 0x000000120700720c */ /* 0x000fe20003fc4070 */
[--C-:B------:R-:W-:Y:S01]  /*1f00*/  @!P5 IMAD.IADD R17, R17, 0x1, -R7.reuse ;  /* 0x000000011111d824 */ /* 0x100fe200078e0a07 */
[----:B------:R-:W-:Y:S01]  /*1f10*/  ISETP.GE.AND P5, PT, R4, RZ, PT ;  /* 0x000000ff0400720c */ /* 0x000fe20003fa6270 */
[----:B------:R-:W-:Y:S01]  /*1f20*/  @!P4 IMAD.IADD R16, R16, 0x1, -R7 ;  /* 0x000000011010c824 */ /* 0x000fe200078e0a07 */
[C---:B------:R-:W-:Y:S01]  /*1f30*/  ISETP.GT.U32.AND P4, PT, R7.reuse, R19, PT ;  /* 0x000000130700720c */ /* 0x040fe20003f84070 */
[----:B------:R-:W-:Y:S01]  /*1f40*/  @!P1 IMAD.MOV R13, RZ, RZ, -R13 ;  /* 0x000000ffff0d9224 */ /* 0x000fe200078e0a0d */
[----:B------:R-:W-:Y:S01]  /*1f50*/  ISETP.GT.U32.AND P1, PT, R7, R17, PT ;  /* 0x000000110700720c */ /* 0x000fe20003f24070 */
[----:B------:R-:W-:-:S03]  /*1f60*/  IMAD.HI.U32 R5, R2, R21, RZ ;  /* 0x0000001502057227 */ /* 0x000fc600078e00ff */
[----:B------:R-:W-:Y:S01]  /*1f70*/  STL [R1+0x8f8], R13 ;  /* 0x0008f80d01007387 */ /* 0x000fe20000100800 */
[----:B------:R-:W-:Y:S02]  /*1f80*/  IMAD.MOV R5, RZ, RZ, -R5 ;  /* 0x000000ffff057224 */ /* 0x000fe400078e0a05 */
[----:B------:R-:W-:Y:S01]  /*1f90*/  @!P6 IMAD.IADD R18, R18, 0x1, -R7 ;  /* 0x000000011212e824 */ /* 0x000fe200078e0a07 */
[C---:B------:R-:W-:Y:S01]  /*1fa0*/  ISETP.GT.U32.AND P6, PT, R7.reuse, R16, PT ;  /* 0x000000100700720c */ /* 0x040fe20003fc4070 */
[----:B------:R-:W-:Y:S02]  /*1fb0*/  IMAD R21, R7, R5, R21 ;  /* 0x0000000507157224 */ /* 0x000fe400078e0215 */
[----:B------:R-:W-:-:S04]  /*1fc0*/  IMAD.HI.U32 R0, R2, R20, RZ ;  /* 0x0000001402007227 */ /* 0x000fc800078e00ff */
[--C-:B------:R-:W-:Y:S01]  /*1fd0*/  @!P4 IMAD.IADD R19, R19, 0x1, -R7.reuse ;  /* 0x000000011313c824 */ /* 0x100fe200078e0a07 */
[----:B------:R-:W-:Y:S01]  /*1fe0*/  ISETP.GT.U32.AND P4, PT, R7, R18, PT ;  /* 0x000000120700720c */ /* 0x000fe20003f84070 */
[----:B------:R-:W-:Y:S01]  /*1ff0*/  @!P1 IMAD.IADD R17, R17, 0x1, -R7 ;  /* 0x0000000111119824 */ /* 0x000fe200078e0a07 */
[C---:B------:R-:W-:Y:S01]  /*2000*/  ISETP.GT.U32.AND P1, PT, R7.reuse, R21, PT ;  /* 0x000000150700720c */ /* 0x040fe20003f24070 */
[----:B------:R-:W-:Y:S02]  /*2010*/  IMAD.MOV R0, RZ, RZ, -R0 ;  /* 0x000000ffff007224 */ /* 0x000fe400078e0a00 */
[----:B------:R-:W-:Y:S01]  /*2020*/  @!P0 IMAD.MOV R14, RZ, RZ, -R14 ;  /* 0x000000ffff0e8224 */ /* 0x000fe200078e0a0e */
[----:B------:R-:W-:Y:S01]  /*2030*/  ISETP.GT.U32.AND P0, PT, R7, R19, PT ;  /* 0x000000130700720c */ /* 0x000fe20003f04070 */
[----:B------:R-:W-:-:S03]  /*2040*/  IMAD.HI.U32 R4, R2, R22, RZ ;  /* 0x0000001602047227 */ /* 0x000fc600078e00ff */
[----:B------:R-:W-:Y:S01]  /*2050*/  STL [R1+0x8fc], R14 ;  /* 0x0008fc0e01007387 */ /* 0x000fe20000100800 */
[C---:B------:R-:W-:Y:S02]  /*2060*/  IMAD R20, R7.reuse, R0, R20 ;  /* 0x0000000007147224 */ /* 0x040fe400078e0214 */
[----:B------:R-:W-:Y:S01]  /*2070*/  IMAD.MOV R4, RZ, RZ, -R4 ;  /* 0x000000ffff047224 */ /* 0x000fe200078e0a04 */
[----:B------:R0:W-:Y:S01]  /*2080*/  STL [R1+0x3c], R8 ;  /* 0x00003c0801007387 */ /* 0x0001e20000100800 */
[--C-:B------:R-:W-:Y:S01]  /*2090*/  @!P6 IMAD.IADD R16, R16, 0x1, -R7.reuse ;  /* 0x000000011010e824 */ /* 0x100fe200078e0a07 */
[C---:B------:R-:W-:Y:S01]  /*20a0*/  ISETP.GT.U32.AND P6, PT, R7.reuse, R20, PT ;  /* 0x000000140700720c */ /* 0x040fe20003fc4070 */
[----:B------:R-:W-:Y:S01]  /*20b0*/  IMAD.HI.U32 R0, R2, R23, RZ ;  /* 0x0000001702007227 */ /* 0x000fe200078e00ff */
[----:B------:R1:W-:Y:S03]  /*20c0*/  STL [R1+0x38], R10 ;  /* 0x0000380a01007387 */ /* 0x0003e60000100800 */
[--C-:B------:R-:W-:Y:S01]  /*20d0*/  @!P4 IMAD.IADD R18, R18, 0x1, -R7.reuse ;  /* 0x000000011212c824 */ /* 0x100fe200078e0a07 */
[----:B------:R-:W-:Y:S01]  /*20e0*/  ISETP.GE.AND P4, PT, R24, RZ, PT ;  /* 0x000000ff1800720c */ /* 0x000fe20003f86270 */
[----:B------:R-:W-:Y:S01]  /*20f0*/  IMAD R22, R7, R4, R22 ;  /* 0x0000000407167224 */ /* 0x000fe200078e0216 */
[----:B------:R-:W-:Y:S01]  /*2100*/  IABS R24, R8 ;  /* 0x0000000800187213 */ /* 0x000fe20000000000 */
[--C-:B------:R-:W-:Y:S01]  /*2110*/  @!P1 IMAD.IADD R21, R21, 0x1, -R7.reuse ;  /* 0x0000000115159824 */ /* 0x100fe200078e0a07 */
[----:B0-----:R-:W-:Y:S01]  /*2120*/  LOP3.LUT R8, R3, 0x14, RZ, 0xfc, !PT ;  /* 0x0000001403087812 */ /* 0x001fe200078efcff */
[----:B------:R-:W-:Y:S01]  /*2130*/  IMAD.MOV R0, RZ, RZ, -R0 ;  /* 0x000000ffff007224 */ /* 0x000fe200078e0a00 */
[----:B------:R-:W-:Y:S01]  /*2140*/  ISETP.GE.AND P1, PT, R27, RZ, PT ;  /* 0x000000ff1b00720c */ /* 0x000fe20003f26270 */
[----:B------:R-:W-:Y:S01]  /*2150*/  @!P0 IMAD.IADD R19, R19, 0x1, -R7 ;  /* 0x0000000113138824 */ /* 0x000fe200078e0a07 */
[C---:B------:R-:W-:Y:S01]  /*2160*/  ISETP.GT.U32.AND P0, PT, R7.reuse, R22, PT ;  /* 0x000000160700720c */ /* 0x040fe20003f04070 */
[----:B------:R-:W-:Y:S01]  /*2170*/  @!P3 IMAD.MOV R16, RZ, RZ, -R16 ;  /* 0x000000ffff10b224 */ /* 0x000fe200078e0a10 */
[C---:B------:R-:W-:Y:S01]  /*2180*/  ISETP.GT.U32.AND P3, PT, R7.reuse, R21, PT ;  /* 0x000000150700720c */ /* 0x040fe20003f64070 */
[----:B------:R-:W-:Y:S01]  /*2190*/  IMAD R23, R7, R0, R23 ;  /* 0x0000000007177224 */ /* 0x000fe200078e0217 */
[----:B------:R-:W-:Y:S01]  /*21a0*/  IABS R0, R10 ;  /* 0x0000000a00007213 */ /* 0x000fe20000000000 */
[----:B------:R-:W-:Y:S01]  /*21b0*/  IMAD.HI.U32 R4, R2, R24, RZ ;  /* 0x0000001802047227 */ /* 0x000fe200078e00ff */
[----:B------:R-:W-:-:S02]  /*21c0*/  IABS R6, R8 ;  /* 0x0000000800067213 */ /* 0x000fc40000000000 */
[----:B------:R-:W-:Y:S01]  /*21d0*/  LOP3.LUT R27, R3, 0xc, RZ, 0xfc, !PT ;  /* 0x0000000c031b7812 */ /* 0x000fe200078efcff */
[--C-:B------:R-:W-:Y:S01]  /*21e0*/  @!P6 IMAD.IADD R20, R20, 0x1, -R7.reuse ;  /* 0x000000011414e824 */ /* 0x100fe200078e0a07 */
[----:B------:R-:W-:Y:S01]  /*21f0*/  ISETP.GT.U32.AND P6, PT, R7, R23, PT ;  /* 0x000000170700720c */ /* 0x000fe20003fc4070 */
[----:B------:R-:W-:Y:S01]  /*2200*/  IMAD.MOV R4, RZ, RZ, -R4 ;  /* 0x000000ffff047224 */ /* 0x000fe200078e0a04 */
[----:B-1----:R-:W-:Y:S01]  /*2210*/  LOP3.LUT R10, R3, 0x8, RZ, 0xfc, !PT ;  /* 0x00000008030a7812 */ /* 0x002fe200078efcff */
[--C-:B------:R-:W-:Y:S01]  /*2220*/  @!P0 IMAD.IADD R22, R22, 0x1, -R7.reuse ;  /* 0x0000000116168824 */ /* 0x100fe200078e0a07 */
[----:B------:R-:W-:Y:S01]  /*2230*/  ISETP.GE.AND P0, PT, R25, RZ, PT ;  /* 0x000000ff1900720c */ /* 0x000fe20003f06270 */
[----:B------:R-:W-:Y:S02]  /*2240*/  IMAD R24, R7, R4, R24 ;  /* 0x0000000407187224 */ /* 0x000fe400078e0218 */
[----:B------:R-:W-:Y:S02]  /*2250*/  @!P3 IMAD.IADD R21, R21, 0x1, -R7 ;  /* 0x000000011515b824 */ /* 0x000fe400078e0a07 */
[----:B------:R-:W-:Y:S01]  /*2260*/  IMAD.HI.U32 R25, R2, R0, RZ ;  /* 0x0000000002197227 */ /* 0x000fe200078e00ff */
[----:B------:R-:W-:-:S03]  /*2270*/  ISETP.GT.U32.AND P3, PT, R7, R24, PT ;  /* 0x000000180700720c */ /* 0x000fc60003f64070 */
[----:B------:R-:W-:Y:S02]  /*2280*/  @!P6 IMAD.IADD R23, R23, 0x1, -R7 ;  /* 0x000000011717e824 */ /* 0x000fe400078e0a07 */
[----:B------:R-:W-:Y:S02]  /*2290*/  IMAD.MOV R25, RZ, RZ, -R25 ;  /* 0x000000ffff197224 */ /* 0x000fe400078e0a19 */
[----:B------:R-:W-:Y:S01]  /*22a0*/  @!P2 IMAD.MOV R15, RZ, RZ, -R15 ;  /* 0x000000ffff0fa224 */ /* 0x000fe200078e0a0f */
[C---:B------:R-:W-:Y:S01]  /*22b0*/  ISETP.GT.U32.AND P6, PT, R7.reuse, R23, PT ;  /* 0x000000170700720c */ /* 0x040fe20003fc4070 */
[C---:B------:R-:W-:Y:S01]  /*22c0*/  IMAD R25, R7.reuse, R25, R0 ;  /* 0x0000001907197224 */ /* 0x040fe200078e0200 */
[----:B------:R-:W-:Y:S01]  /*22d0*/  ISETP.GT.U32.AND P2, PT, R7, R20, PT ;  /* 0x000000140700720c */ /* 0x000fe20003f44070 */
[----:B------:R-:W-:-:S04]  /*22e0*/  IMAD.HI.U32 R5, R2, R6, RZ ;  /* 0x0000000602057227 */ /* 0x000fc800078e00ff */
[----:B------:R-:W-:Y:S01]  /*22f0*/  @!P3 IMAD.IADD R24, R24, 0x1, -R7 ;  /* 0x000000011818b824 */ /* 0x000fe200078e0a07 */
[C---:B------:R-:W-:Y:S01]  /*2300*/  ISETP.GT.U32.AND P3, PT, R7.reuse, R25, PT ;  /* 0x000000190700720c */ /* 0x040fe20003f64070 */
[----:B------:R-:W-:Y:S01]  /*2310*/  @!P5 IMAD.MOV R17, RZ, RZ, -R17 ;  /* 0x000000ffff11d224 */ /* 0x000fe200078e0a11 */
[C---:B------:R-:W-:Y:S01]  /*2320*/  ISETP.GT.U32.AND P5, PT, R7.reuse, R22, PT ;  /* 0x000000160700720c */ /* 0x040fe20003fa4070 */
[----:B------:R-:W-:Y:S01]  /*2330*/  IMAD.MOV R4, RZ, RZ, -R5 ;  /* 0x000000ffff047224 */ /* 0x000fe200078e0a05 */
[----:B------:R-:W-:Y:S01]  /*2340*/  IABS R5, R10 ;  /* 0x0000000a00057213 */ /* 0x000fe20000000000 */
[----:B------:R-:W-:Y:S01]  /*2350*/  @!P4 IMAD.MOV R18, RZ, RZ, -R18 ;  /* 0x000000ffff12c224 */ /* 0x000fe200078e0a12 */
[----:B------:R-:W-:Y:S01]  /*2360*/  ISETP.GE.AND P4, PT, R28, RZ, PT ;  /* 0x000000ff1c00720c */ /* 0x000fe20003f86270 */
[----:B------:R-:W-:Y:S01]  /*2370*/  IMAD R0, R7, R4, R6 ;  /* 0x0000000407007224 */ /* 0x000fe200078e0206 */
[----:B------:R-:W-:Y:S01]  /*2380*/  IABS R28, R3 ;  /* 0x00000003001c7213 */ /* 0x000fe20000000000 */
[--C-:B------:R-:W-:Y:S01]  /*2390*/  @!P6 IMAD.IADD R23, R23, 0x1, -R7.reuse ;  /* 0x000000011717e824 */ /* 0x100fe200078e0a07 */
[----:B------:R-:W-:Y:S01]  /*23a0*/  ISETP.GE.AND P6, PT, R3, RZ, PT ;  /* 0x000000ff0300720c */ /* 0x000fe20003fc6270 */
[--C-:B------:R-:W-:Y:S01]  /*23b0*/  @!P2 IMAD.IADD R20, R20, 0x1, -R7.reuse ;  /* 0x000000011414a824 */ /* 0x100fe200078e0a07 */
[----:B------:R-:W-:Y:S01]  /*23c0*/  IABS R3, R11 ;  /* 0x0000000b00037213 */ /* 0x000fe20000000000 */
[----:B------:R-:W-:Y:S01]  /*23d0*/  @!P3 IMAD.IADD R25, R25, 0x1, -R7 ;  /* 0x000000011919b824 */ /* 0x000fe200078e0a07 */
[----:B------:R-:W-:Y:S01]  /*23e0*/  IABS R4, R27 ;  /* 0x0000001b00047213 */ /* 0x000fe20000000000 */
[----:B------:R-:W-:Y:S01]  /*23f0*/  IMAD.MOV.U32 R12, RZ, RZ, R28 ;  /* 0x000000ffff0c7224 */ /* 0x000fe200078e001c */
[----:B------:R-:W-:Y:S01]  /*2400*/  IABS R6, R26 ;  /* 0x0000001a00067213 */ /* 0x000fe20000000000 */
[----:B------:R-:W-:Y:S01]  /*2410*/  IMAD.HI.U32 R28, R2, R3, RZ ;  /* 0x00000003021c7227 */ /* 0x000fe200078e00ff */
[----:B------:R-:W-:-:S02]  /*2420*/  ISETP.GT.U32.AND P3, PT, R7, R0, PT ;  /* 0x000000000700720c */ /* 0x000fc40003f64070 */
[----:B------:R-:W-:Y:S01]  /*2430*/  ISETP.GE.AND P2, PT, R29, RZ, PT ;  /* 0x000000ff1d00720c */ /* 0x000fe20003f46270 */
[----:B------:R-:W-:Y:S01]  /*2440*/  @!P5 IMAD.IADD R22, R22, 0x1, -R7 ;  /* 0x000000011616d824 */ /* 0x000fe200078e0a07 */
[----:B------:R-:W-:Y:S01]  /*2450*/  ISETP.GE.AND P5, PT, R9, RZ, PT ;  /* 0x000000ff0900720c */ /* 0x000fe20003fa6270 */
[----:B------:R-:W-:-:S04]  /*2460*/  IMAD.HI.U32 R29, R2, R4, RZ ;  /* 0x00000004021d7227 */ /* 0x000fc800078e00ff */
[----:B------:R-:W-:Y:S01]  /*2470*/  @!P1 IMAD.MOV R19, RZ, RZ, -R19 ;  /* 0x000000ffff139224 */ /* 0x000fe200078e0a13 */
[----:B------:R-:W-:Y:S01]  /*2480*/  ISETP.GT.U32.AND P1, PT, R7, R24, PT ;  /* 0x000000180700720c */ /* 0x000fe20003f24070 */
[----:B------:R-:W-:-:S04]  /*2490*/  IMAD.HI.U32 R14, R2, R5, RZ ;  /* 0x00000005020e7227 */ /* 0x000fc800078e00ff */
[----:B------:R-:W-:Y:S01]  /*24a0*/  @!P0 IMAD.MOV R20, RZ, RZ, -R20 ;  /* 0x000000ffff148224 */ /* 0x000fe200078e0a14 */
[----:B------:R-:W-:Y:S01]  /*24b0*/  ISETP.GT.U32.AND P0, PT, R7, R25, PT ;  /* 0x000000190700720c */ /* 0x000fe20003f04070 */
[----:B------:R-:W-:-:S04]  /*24c0*/  IMAD.HI.U32 R13, R2, R6, RZ ;  /* 0x00000006020d7227 */ /* 0x000fc800078e00ff */
[----:B------:R-:W-:-:S04]  /*24d0*/  IMAD.HI.U32 R9, R2, R12, RZ ;  /* 0x0000000c02097227 */ /* 0x000fc800078e00ff */
[----:B------:R-:W-:Y:S02]  /*24e0*/  IMAD.MOV R2, RZ, RZ, -R28 ;  /* 0x000000ffff027224 */ /* 0x000fe400078e0a1c */
[----:B------:R-:W-:Y:S02]  /*24f0*/  IMAD.MOV R28, RZ, RZ, -R29 ;  /* 0x000000ffff1c7224 */ /* 0x000fe400078e0a1d */
[----:B------:R-:W-:Y:S02]  /*2500*/  IMAD.MOV R29, RZ, RZ, -R14 ;  /* 0x000000ffff1d7224 */ /* 0x000fe400078e0a0e */
[----:B------:R-:W-:Y:S01]  /*2510*/  IMAD.MOV R13, RZ, RZ, -R13 ;  /* 0x000000ffff0d7224 */ /* 0x000fe200078e0a0d */
[----:B------:R-:W2:Y:S01]  /*2520*/  LDL.LU R14, [R1+0x8fc] ;  /* 0x0008fc00010e7983 */ /* 0x000ea20000300800 */
[C---:B------:R-:W-:Y:S02]  /*2530*/  IMAD R2, R7.reuse, R2, R3 ;  /* 0x0000000207027224 */ /* 0x040fe400078e0203 */
[----:B------:R-:W-:-:S02]  /*2540*/  IMAD R3, R7, R28, R4 ;  /* 0x0000001c07037224 */ /* 0x000fc400078e0204 */
[----:B------:R-:W-:Y:S02]  /*2550*/  IMAD.MOV R9, RZ, RZ, -R9 ;  /* 0x000000ffff097224 */ /* 0x000fe400078e0a09 */
[C---:B------:R-:W-:Y:S02]  /*2560*/  IMAD R4, R7.reuse, R29, R5 ;  /* 0x0000001d07047224 */ /* 0x040fe400078e0205 */
[C---:B------:R-:W-:Y:S01]  /*2570*/  IMAD R5, R7.reuse, R13, R6 ;  /* 0x0000000d07057224 */ /* 0x040fe200078e0206 */
[----:B------:R-:W0:Y:S01]  /*2580*/  S2R R29, SR_TID.X ;  /* 0x00000000001d7919 */ /* 0x000e220000002100 */
[----:B------:R-:W-:Y:S02]  /*2590*/  @!P3 IMAD.IADD R0, R0, 0x1, -R7 ;  /* 0x000000010000b824 */ /* 0x000fe400078e0a07 */
[C---:B------:R-:W-:Y:S01]  /*25a0*/  IMAD R6, R7.reuse, R9, R12 ;  /* 0x0000000907067224 */ /* 0x040fe200078e020c */
[----:B------:R-:W3:Y:S01]  /*25b0*/  LDL.LU R13, [R1+0x8f8] ;  /* 0x0008f800010d7983 */ /* 0x000ee20000300800 */
[----:B------:R-:W-:Y:S01]  /*25c0*/  @!P4 IMAD.MOV R21, RZ, RZ, -R21 ;  /* 0x000000ffff15c224 */ /* 0x000fe200078e0a15 */
[C---:B------:R-:W-:Y:S01]  /*25d0*/  ISETP.GT.U32.AND P4, PT, R7.reuse, R0, PT ;  /* 0x000000000700720c */ /* 0x040fe20003f84070 */
[----:B------:R-:W-:Y:S01]  /*25e0*/  @!P2 IMAD.MOV R22, RZ, RZ, -R22 ;  /* 0x000000ffff16a224 */ /* 0x000fe200078e0a16 */
[----:B------:R-:W4:Y:S01]  /*25f0*/  LDL.LU R12, [R1+0x8f4] ;  /* 0x0008f400010c7983 */ /* 0x000f220000300800 */
[----:B------:R-:W-:Y:S01]  /*2600*/  @!P5 IMAD.MOV R23, RZ, RZ, -R23 ;  /* 0x000000ffff17d224 */ /* 0x000fe200078e0a17 */
[C---:B------:R-:W-:Y:S01]  /*2610*/  ISETP.GT.U32.AND P3, PT, R7.reuse, R2, PT ;  /* 0x000000020700720c */ /* 0x040fe20003f64070 */
[--C-:B------:R-:W-:Y:S01]  /*2620*/  @!P1 IMAD.IADD R24, R24, 0x1, -R7.reuse ;  /* 0x0000000118189824 */ /* 0x100fe200078e0a07 */
[----:B------:R-:W2:Y:S01]  /*2630*/  LDL.LU R9, [R1+0x44] ;  /* 0x0000440001097983 */ /* 0x000ea20000300800 */
[----:B------:R-:W-:Y:S01]  /*2640*/  ISETP.GT.U32.AND P2, PT, R7, R3, PT ;  /* 0x000000030700720c */ /* 0x000fe20003f44070 */
[----:B------:R-:W-:Y:S01]  /*2650*/  @!P0 IMAD.IADD R25, R25, 0x1, -R7 ;  /* 0x0000000119198824 */ /* 0x000fe200078e0a07 */
[----:B------:R-:W-:-:S02]  /*2660*/  ISETP.GT.U32.AND P5, PT, R7, R4, PT ;  /* 0x000000040700720c */ /* 0x000fc40003fa4070 */
[----:B------:R-:W-:Y:S02]  /*2670*/  ISETP.GT.U32.AND P1, PT, R7, R5, PT ;  /* 0x000000050700720c */ /* 0x000fe40003f24070 */
[----:B------:R-:W2:Y:S01]  /*2680*/  LDL.LU R7, [R1+0x3c] ;  /* 0x00003c0001077983 */ /* 0x000ea20000300800 */
[----:B0-----:R-:W-:Y:S02]  /*2690*/  SHF.R.S32.HI R28, RZ, 0x6, R29 ;  /* 0x00000006ff1c7819 */ /* 0x001fe4000001141d */
[----:B--2---:R-:W-:Y:S02]  /*26a0*/  ISETP.GE.AND P0, PT, R7, RZ, PT ;  /* 0x000000ff0700720c */ /* 0x004fe40003f06270 */
[----:B------:R-:W-:-:S05]  /*26b0*/  IABS R7, c[0x0][0x17c] ;  /* 0x00005f0000077a13 */ /* 0x000fca0000000000 */
[--C-:B------:R-:W-:Y:S01]  /*26c0*/  @!P4 IMAD.IADD R0, R0, 0x1, -R7.reuse ;  /* 0x000000010000c824 */ /* 0x100fe200078e0a07 */
[----:B------:R-:W-:Y:S01]  /*26d0*/  ISETP.GT.U32.AND P4, PT, R7, R6, PT ;  /* 0x000000060700720c */ /* 0x000fe20003f84070 */
[----:B------:R-:W-:Y:S02]  /*26e0*/  @!P3 IMAD.IADD R2, R2, 0x1, -R7 ;  /* 0x000000010202b824 */ /* 0x000fe400078e0a07 */
[----:B------:R-:W2:Y:S01]  /*26f0*/  LDL.LU R7, [R1+0x38] ;  /* 0x0000380001077983 */ /* 0x000ea20000300800 */
[----:B------:R-:W-:Y:S01]  /*2700*/  SGXT R28, R28, 0x1 ;  /* 0x000000011c1c781a */ /* 0x000fe20000000200 */
[----:B------:R-:W-:-:S03]  /*2710*/  IMAD.SHL.U32 R29, R29, 0x2, RZ ;  /* 0x000000021d1d7824 */ /* 0x000fc600078e00ff */
[----:B------:R-:W-:-:S04]  /*2720*/  LOP3.LUT R28, R28, 0x90, RZ, 0xc0, !PT ;  /* 0x000000901c1c7812 */ /* 0x000fc800078ec0ff */
[--C-:B------:R-:W-:Y:S02]  /*2730*/  LOP3.LUT R28, R28, 0x7e, R29.reuse, 0x78, !PT ;  /* 0x0000007e1c1c7812 */ /* 0x100fe400078e781d */
[----:B------:R-:W-:-:S03]  /*2740*/  LOP3.LUT R9, R9, 0x30, R29, 0x78, !PT ;  /* 0x0000003009097812 */ /* 0x000fc600078e781d */
[----:B------:R0:W-:Y:S01]  /*2750*/  STL [R1+0x8d4], R28 ;  /* 0x0008d41c01007387 */ /* 0x0001e20000100800 */
[----:B--2---:R-:W-:Y:S02]  /*2760*/  ISETP.GE.AND P3, PT, R7, RZ, PT ;  /* 0x000000ff0700720c */ /* 0x004fe40003f66270 */
[----:B------:R-:W-:-:S05]  /*2770*/  IABS R7, c[0x0][0x17c] ;  /* 0x00005f0000077a13 */ /* 0x000fca0000000000 */
[--C-:B------:R-:W-:Y:S01]  /*2780*/  @!P2 IMAD.IADD R3, R3, 0x1, -R7.reuse ;  /* 0x000000010303a824 */ /* 0x100fe200078e0a07 */
[----:B------:R-:W-:Y:S01]  /*2790*/  ISETP.GT.U32.AND P2, PT, R7, R2, PT ;  /* 0x000000020700720c */ /* 0x000fe20003f44070 */
[----:B------:R-:W-:-:S03]  /*27a0*/  @!P5 IMAD.IADD R4, R4, 0x1, -R7 ;  /* 0x000000010404d824 */ /* 0x000fc600078e0a07 */
[----:B------:R-:W-:Y:S01]  /*27b0*/  ISETP.GT.U32.AND P5, PT, R7, R3, PT ;  /* 0x000000030700720c */ /* 0x000fe20003fa4070 */
[----:B------:R-:W-:Y:S01]  /*27c0*/  @!P3 IMAD.MOV R25, RZ, RZ, -R25 ;  /* 0x000000ffff19b224 */ /* 0x000fe200078e0a19 */
[----:B------:R-:W-:Y:S02]  /*27d0*/  ISETP.GE.AND P3, PT, R8, RZ, PT ;  /* 0x000000ff0800720c */ /* 0x000fe40003f66270 */
[----:B------:R-:W2:Y:S05]  /*27e0*/  LDL.LU R8, [R1+0x24] ;  /* 0x0000240001087983 */ /* 0x000eaa0000300800 */
[----:B------:R-:W-:Y:S01]  /*27f0*/  @!P2 IMAD.IADD R2, R2, 0x1, -R7 ;  /* 0x000000010202a824 */ /* 0x000fe200078e0a07 */
[----:B------:R-:W-:-:S02]  /*2800*/  ISETP.GE.AND P2, PT, R11, RZ, PT ;  /* 0x000000ff0b00720c */ /* 0x000fc40003f46270 */
[----:B------:R-:W2:Y:S01]  /*2810*/  LDL.LU R11, [R1+0x8f0] ;  /* 0x0008f000010b7983 */ /* 0x000ea20000300800 */
[--C-:B------:R-:W-:Y:S01]  /*2820*/  @!P5 IMAD.IADD R3, R3, 0x1, -R7.reuse ;  /* 0x000000010303d824 */ /* 0x100fe200078e0a07 */
[----:B------:R-:W-:Y:S02]  /*2830*/  ISETP.GE.AND P5, PT, R27, RZ, PT ;  /* 0x000000ff1b00720c */ /* 0x000fe40003fa6270 */
[----:B------:R-:W2:Y:S04]  /*2840*/  LDL.LU R27, [R1+0x20] ;  /* 0x00002000011b7983 */ /* 0x000ea80000300800 */
[----:B------:R-:W2:Y:S04]  /*2850*/  LDL.LU R29, [R1+0x48] ;  /* 0x00004800011d7983 */ /* 0x000ea80000300800 */
[----:B0-----:R-:W0:Y:S01]  /*2860*/  S2R R28, SR_TID.X ;  /* 0x00000000001c7919 */ /* 0x001e220000002100 */
[----:B------:R-:W-:Y:S01]  /*2870*/  @!P1 IMAD.IADD R5, R5, 0x1, -R7 ;  /* 0x0000000105059824 */ /* 0x000fe200078e0a07 */
[----:B------:R-:W-:Y:S01]  /*2880*/  ISETP.GT.U32.AND P1, PT, R7, R4, PT ;  /* 0x000000040700720c */ /* 0x000fe20003f24070 */
[----:B------:R-:W-:-:S03]  /*2890*/  @!P0 IMAD.MOV R24, RZ, RZ, -R24 ;  /* 0x000000ffff188224 */ /* 0x000fc600078e0a18 */
[----:B------:R-:W-:Y:S01]  /*28a0*/  ISETP.GT.U32.AND P0, PT, R7, R5, PT ;  /* 0x000000050700720c */ /* 0x000fe20003f04070 */
[----:B------:R-:W-:-:S05]  /*28b0*/  @!P4 IMAD.IADD R6, R6, 0x1, -R7 ;  /* 0x000000010606c824 */ /* 0x000fca00078e0a07 */
[----:B------:R-:W-:-:S03]  /*28c0*/  ISETP.GT.U32.AND P4, PT, R7, R6, PT ;  /* 0x000000060700720c */ /* 0x000fc60003f84070 */
[----:B------:R-:W-:Y:S01]  /*28d0*/  @!P1 IMAD.IADD R4, R4, 0x1, -R7 ;  /* 0x0000000104049824 */ /* 0x000fe200078e0a07 */
[----:B------:R-:W-:-:S03]  /*28e0*/  ISETP.GE.AND P1, PT, R10, RZ, PT ;  /* 0x000000ff0a00720c */ /* 0x000fc60003f26270 */
[----:B------:R-:W-:Y:S02]  /*28f0*/  @!P0 IMAD.IADD R5, R5, 0x1, -R7 ;  /* 0x0000000105058824 */ /* 0x000fe400078e0a07 */
[C---:B0-----:R-:W-:Y:S02]  /*2900*/  IMAD.SHL.U32 R7, R28.reuse, 0x10, RZ ;  /* 0x000000101c077824 */ /* 0x041fe400078e00ff */
[----:B------:R-:W-:-:S03]  /*2910*/  IMAD.SHL.U32 R10, R28, 0x100, RZ ;  /* 0x000001001c0a7824 */ /* 0x000fc600078e00ff */
[----:B------:R-:W-:Y:S02]  /*2920*/  LOP3.LUT R7, R7, 0x200, RZ, 0xc0, !PT ;  /* 0x0000020007077812 */ /* 0x000fe400078ec0ff */
[----:B------:R-:W-:Y:S02]  /*2930*/  ISETP.GE.AND P0, PT, R26, RZ, PT ;  /* 0x000000ff1a00720c */ /* 0x000fe40003f06270 */
[----:B------:R-:W3:Y:S01]  /*2940*/  LDL.LU R26, [R1+0x8ec] ;  /* 0x0008ec00011a7983 */ /* 0x000ee20000300800 */
[----:B------:R-:W-:Y:S01]  /*2950*/  IMAD.IADD R7, R7, 0x1, R9 ;  /* 0x0000000107077824 */ /* 0x000fe200078e0209 */
[----:B--2---:R-:W-:Y:S02]  /*2960*/  LOP3.LUT R29, R29, 0x1000, R10, 0xf8, !PT ;  /* 0x000010001d1d7812 */ /* 0x004fe400078ef80a */
[----:B------:R-:W2:Y:S04]  /*2970*/  LDL.LU R10, [R1+0x8e8] ;  /* 0x0008e800010a7983 */ /* 0x000ea80000300800 */
[----:B------:R0:W-:Y:S04]  /*2980*/  STL [R1+0x8d8], R29 ;  /* 0x0008d81d01007387 */ /* 0x0001e80000100800 */
[----:B0-----:R-:W3:Y:S04]  /*2990*/  LDL.LU R29, [R1] ;  /* 0x00000000011d7983 */ /* 0x001ee80000300800 */
[----:B------:R-:W3:Y:S04]  /*29a0*/  LDL.LU R9, [R1+0x8e4] ;  /* 0x0008e40001097983 */ /* 0x000ee80000300800 */
[----:B------:R0:W-:Y:S02]  /*29b0*/  STL [R1+0x474], R7 ;  /* 0x0004740701007387 */ /* 0x0001e40000100800 */
[----:B0-----:R-:W-:-:S05]  /*29c0*/  IABS R7, c[0x0][0x17c] ;  /* 0x00005f0000077a13 */ /* 0x001fca0000000000 */
[----:B------:R-:W-:Y:S01]  /*29d0*/  @!P4 IMAD.IADD R6, R6, 0x1, -R7 ;  /* 0x000000010606c824 */ /* 0x000fe200078e0a07 */
[----:B------:R-:W-:Y:S02]  /*29e0*/  ISETP.NE.AND P4, PT, RZ, c[0x0][0x17c], PT ;  /* 0x00005f00ff007a0c */ /* 0x000fe40003f85270 */
[----:B------:R-:W-:-:S04]  /*29f0*/  LOP3.LUT R7, RZ, c[0x0][0x17c], RZ, 0x33, !PT ;  /* 0x00005f00ff077a12 */ /* 0x000fc800078e33ff */
[----:B------:R-:W-:-:S05]  /*2a00*/  SEL R8, R7, R8, !P4 ;  /* 0x0000000807087207 */ /* 0x000fca0006000000 */
[----:B------:R0:W-:Y:S04]  /*2a10*/  STL [R1+0x48], R8 ;  /* 0x0000480801007387 */ /* 0x0001e80000100800 */
[----:B0-----:R-:W4:Y:S01]  /*2a20*/  LDL.LU R8, [R1+0x8e0] ;  /* 0x0008e00001087983 */ /* 0x001f220000300800 */
[C---:B------:R-:W-:Y:S02]  /*2a30*/  SEL R27, R7.reuse, R27, !P4 ;  /* 0x0000001b071b7207 */ /* 0x040fe40006000000 */
[C---:B--2---:R-:W-:Y:S02]  /*2a40*/  SEL R10, R7.reuse, R10, !P4 ;  /* 0x0000000a070a7207 */ /* 0x044fe40006000000 */
[C---:B---3--:R-:W-:Y:S02]  /*2a50*/  SEL R9, R7.reuse, R9, !P4 ;  /* 0x0000000907097207 */ /* 0x048fe40006000000 */
[----:B----4-:R-:W-:-:S05]  /*2a60*/  SEL R8, R7, R8, !P4 ;  /* 0x0000000807087207 */ /* 0x010fca0006000000 */
[----:B------:R0:W-:Y:S04]  /*2a70*/  STL [R1+0x44], R8 ;  /* 0x0000440801007387 */ /* 0x0001e80000100800 */
[----:B0-----:R-:W2:Y:S04]  /*2a80*/  LDL.LU R8, [R1+0x4] ;  /* 0x0000040001087983 */ /* 0x001ea80000300800 */
[----:B------:R0:W-:Y:S04]  /*2a90*/  STL [R1+0x40], R9 ;  /* 0x0000400901007387 */ /* 0x0001e80000100800 */
[----:B0-----:R-:W3:Y:S04]  /*2aa0*/  LDL.LU R9, [R1+0x14] ;  /* 0x0000140001097983 */ /* 0x001ee80000300800 */
[----:B------:R0:W-:Y:S04]  /*2ab0*/  STL [R1+0x3c], R10 ;  /* 0x00003c0a01007387 */ /* 0x0001e80000100800 */
[----:B0-----:R-:W4:Y:S04]  /*2ac0*/  LDL.LU R10, [R1+0x1c] ;  /* 0x00001c00010a7983 */ /* 0x001f280000300800 */
[----:B------:R0:W-:Y:S04]  /*2ad0*/  STL [R1+0x38], R27 ;  /* 0x0000381b01007387 */ /* 0x0001e80000100800 */
[----:B0-----:R-:W2:Y:S01]  /*2ae0*/  LDL.LU R27, [R1+0x8dc] ;  /* 0x0008dc00011b7983 */ /* 0x001ea20000300800 */
[C---:B------:R-:W-:Y:S01]  /*2af0*/  SEL R15, R7.reuse, R15, !P4 ;  /* 0x0000000f070f7207 */ /* 0x040fe20006000000 */
[----:B------:R-:W-:Y:S01]  /*2b00*/  @!P3 IMAD.MOV R0, RZ, RZ, -R0 ;  /* 0x000000ffff00b224 */ /* 0x000fe200078e0a00 */
[----:B------:R-:W-:-:S02]  /*2b10*/  SEL R16, R7, R16, !P4 ;  /* 0x0000001007107207 */ /* 0x000fc40006000000 */
[----:B------:R-:W-:Y:S02]  /*2b20*/  LOP3.LUT R28, R28, 0x7f, RZ, 0xc0, !PT ;  /* 0x0000007f1c1c7812 */ /* 0x000fe400078ec0ff */
[----:B----4-:R-:W-:-:S05]  /*2b30*/  SEL R10, R7, R10, !P4 ;  /* 0x0000000a070a7207 */ /* 0x010fca0006000000 */
[----:B------:R3:W-:Y:S02]  /*2b40*/  STL [R1+0x34], R10 ;  /* 0x0000340a01007387 */ /* 0x0007e40000100800 */
[C---:B---3--:R-:W-:Y:S02]  /*2b50*/  SEL R10, R7.reuse, R9, !P4 ;  /* 0x00000009070a7207 */ /* 0x048fe40006000000 */
[C---:B--2---:R-:W-:Y:S02]  /*2b60*/  SEL R9, R7.reuse, R8, !P4 ;  /* 0x0000000807097207 */ /* 0x044fe40006000000 */
[C---:B------:R-:W-:Y:S01]  /*2b70*/  SEL R8, R7.reuse, R29, !P4 ;  /* 0x0000001d07087207 */ /* 0x040fe20006000000 */
[----:B------:R0:W-:Y:S04]  /*2b80*/  STL [R1+0x30], R10 ;  /* 0x0000300a01007387 */ /* 0x0001e80000100800 */
[----:B------:R1:W-:Y:S04]  /*2b90*/  STL [R1+0x2c], R9 ;  /* 0x00002c0901007387 */ /* 0x0003e80000100800 */
[----:B------:R2:W-:Y:S01]  /*2ba0*/  STL [R1+0x28], R8 ;  /* 0x0000280801007387 */ /* 0x0005e20000100800 */
[----:B0-----:R-:W-:-:S02]  /*2bb0*/  SEL R10, R7, R27, !P4 ;  /* 0x0000001b070a7207 */ /* 0x001fc40006000000 */
[----:B-1----:R-:W-:-:S03]  /*2bc0*/  SEL R9, R7, R26, !P4 ;  /* 0x0000001a07097207 */ /* 0x002fc60006000000 */
[----:B------:R0:W-:Y:S01]  /*2bd0*/  STL [R1+0x24], R10 ;  /* 0x0000240a01007387 */ /* 0x0001e20000100800 */
[----:B--2---:R-:W-:-:S03]  /*2be0*/  SEL R8, R7, R11, !P4 ;  /* 0x0000000b07087207 */ /* 0x004fc60006000000 */
[----:B------:R1:W-:Y:S04]  /*2bf0*/  STL [R1+0x20], R9 ;  /* 0x0000200901007387 */ /* 0x0003e80000100800 */
[----:B------:R2:W-:Y:S01]  /*2c00*/  STL [R1+0x1c], R8 ;  /* 0x00001c0801007387 */ /* 0x0005e20000100800 */
[C---:B0-----:R-:W-:Y:S02]  /*2c10*/  SEL R10, R7.reuse, R12, !P4 ;  /* 0x0000000c070a7207 */ /* 0x041fe40006000000 */
[----:B-1----:R-:W-:-:S03]  /*2c20*/  SEL R9, R7, R13, !P4 ;  /* 0x0000000d07097207 */ /* 0x002fc60006000000 */
[----:B------:R-:W-:Y:S01]  /*2c30*/  STL [R1+0x18], R10 ;  /* 0x0000180a01007387 */ /* 0x000fe20000100800 */
[----:B--2---:R-:W-:-:S03]  /*2c40*/  SEL R8, R7, R14, !P4 ;  /* 0x0000000e07087207 */ /* 0x004fc60006000000 */
[----:B------:R-:W-:Y:S04]  /*2c50*/  STL [R1+0x14], R9 ;  /* 0x0000140901007387 */ /* 0x000fe80000100800 */
[----:B------:R-:W-:Y:S04]  /*2c60*/  STL [R1+0x8cc], R15 ;  /* 0x0008cc0f01007387 */ /* 0x000fe80000100800 */
[----:B------:R0:W-:Y:S04]  /*2c70*/  STL [R1+0x10], R8 ;  /* 0x0000100801007387 */ /* 0x0001e80000100800 */
[----:B------:R1:W-:Y:S01]  /*2c80*/  STL [R1+0x8d0], R16 ;  /* 0x0008d01001007387 */ /* 0x0003e20000100800 */
[----:B0-----:R-:W-:Y:S01]  /*2c90*/  SEL R8, R7, R0, !P4 ;  /* 0x0000000007087207 */ /* 0x001fe20006000000 */
[----:B------:R-:W-:-:S05]  /*2ca0*/  IMAD.MOV.U32 R0, RZ, RZ, c[0x0][0x180] ;  /* 0x00006000ff007624 */ /* 0x000fca00078e00ff */
[----:B------:R-:W-:Y:S04]  /*2cb0*/  STL [R1+0x888], R0 ;  /* 0x0008880001007387 */ /* 0x000fe80000100800 */
[----:B------:R-:W-:Y:S04]  /*2cc0*/  STL [R1+0x1d0], RZ ;  /* 0x0001d0ff01007387 */ /* 0x000fe80000100800 */
        /* <DEDUP_REMOVED lines=213> */
[----:B------:R-:W-:Y:S01]  /*3a20*/  STL [R1+0x2d8], RZ ;  /* 0x0002d8ff01007387 */ /* 0x000fe20000100800 */
[----:B------:R-:W-:-:S03]  /*3a30*/  SEL R14, R7, R20, !P4 ;  /* 0x00000014070e7207 */ /* 0x000fc60006000000 */
[----:B------:R-:W-:Y:S01]  /*3a40*/  STL [R1+0x2dc], RZ ;  /* 0x0002dcff01007387 */ /* 0x000fe20000100800 */
[----:B------:R-:W-:-:S03]  /*3a50*/  SEL R13, R7, R21, !P4 ;  /* 0x00000015070d7207 */ /* 0x000fc60006000000 */
[----:B------:R-:W-:Y:S01]  /*3a60*/  STL [R1+0x2c0], RZ ;  /* 0x0002c0ff01007387 */ /* 0x000fe20000100800 */
[----:B------:R-:W-:-:S03]  /*3a70*/  CS2R R20, SRZ ;  /* 0x0000000000147805 */ /* 0x000fc6000001ff00 */
[----:B------:R-:W-:Y:S01]  /*3a80*/  STL [R1+0x2c4], RZ ;  /* 0x0002c4ff01007387 */ /* 0x000fe20000100800 */
[----:B------:R-:W-:-:S03]  /*3a90*/  SEL R12, R7, R22, !P4 ;  /* 0x00000016070c7207 */ /* 0x000fc60006000000 */
[----:B------:R-:W-:Y:S01]  /*3aa0*/  STL [R1+0x2c8], RZ ;  /* 0x0002c8ff01007387 */ /* 0x000fe20000100800 */
[----:B------:R-:W-:-:S03]  /*3ab0*/  SEL R11, R7, R23, !P4 ;  /* 0x00000017070b7207 */ /* 0x000fc60006000000 */
[----:B------:R-:W-:Y:S01]  /*3ac0*/  STL [R1+0x2cc], RZ ;  /* 0x0002ccff01007387 */ /* 0x000fe20000100800 */
[----:B------:R-:W-:-:S03]  /*3ad0*/  CS2R R22, SRZ ;  /* 0x0000000000167805 */ /* 0x000fc6000001ff00 */
[----:B------:R-:W-:Y:S04]  /*3ae0*/  STL [R1+0x1e0], RZ ;  /* 0x0001e0ff01007387 */ /* 0x000fe80000100800 */
[----:B------:R-:W-:Y:S04]  /*3af0*/  STL [R1+0x1e4], RZ ;  /* 0x0001e4ff01007387 */ /* 0x000fe80000100800 */
[----:B------:R-:W-:Y:S04]  /*3b00*/  STL [R1+0x1e8], RZ ;  /* 0x0001e8ff01007387 */ /* 0x000fe80000100800 */
[----:B------:R-:W-:Y:S04]  /*3b10*/  STL [R1+0x1ec], RZ ;  /* 0x0001ecff01007387 */ /* 0x000fe80000100800 */
[----:B------:R0:W-:Y:S04]  /*3b20*/  STL [R1+0x88c], R20 ;  /* 0x00088c1401007387 */ /* 0x0001e80000100800 */
[----:B------:R-:W-:Y:S04]  /*3b30*/  STL [R1+0x890], R21 ;  /* 0x0008901501007387 */ /* 0x000fe80000100800 */
[----:B------:R-:W-:Y:S04]  /*3b40*/  STL [R1+0x894], R22 ;  /* 0x0008941601007387 */ /* 0x000fe80000100800 */
[----:B------:R2:W-:Y:S04]  /*3b50*/  STL [R1+0x898], R23 ;  /* 0x0008981701007387 */ /* 0x0005e80000100800 */
        /* <DEDUP_REMOVED lines=21> */
[----:B------:R-:W-:-:S03]  /*3cb0*/  CS2R R26, SRZ ;  /* 0x00000000001a7805 */ /* 0x000fc6000001ff00 */
[----:B------:R-:W-:Y:S04]  /*3cc0*/  STL [R1+0xb8], RZ ;  /* 0x0000b8ff01007387 */ /* 0x000fe80000100800 */
[----:B------:R-:W-:Y:S01]  /*3cd0*/  STL [R1+0xbc], RZ ;  /* 0x0000bcff01007387 */ /* 0x000fe20000100800 */
[----:B------:R-:W-:-:S03]  /*3ce0*/  @!P2 IMAD.MOV R2, RZ, RZ, -R2 ;  /* 0x000000ffff02a224 */ /* 0x000fc600078e0a02 */
[----:B------:R-:W-:Y:S01]  /*3cf0*/  STL [R1], RZ ;  /* 0x000000ff01007387 */ /* 0x000fe20000100800 */
[----:B------:R-:W-:-:S03]  /*3d00*/  @!P5 IMAD.MOV R3, RZ, RZ, -R3 ;  /* 0x000000ffff03d224 */ /* 0x000fc600078e0a03 */
[----:B------:R-:W-:Y:S01]  /*3d10*/  STL [R1+0x4], RZ ;  /* 0x000004ff01007387 */ /* 0x000fe20000100800 */
[----:B------:R-:W-:Y:S02]  /*3d20*/  @!P1 IMAD.MOV R4, RZ, RZ, -R4 ;  /* 0x000000ffff049224 */ /* 0x000fe400078e0a04 */
[----:B------:R-:W-:Y:S01]  /*3d30*/  @!P0 IMAD.MOV R5, RZ, RZ, -R5 ;  /* 0x000000ffff058224 */ /* 0x000fe200078e0a05 */
[----:B------:R-:W-:Y:S01]  /*3d40*/  STL [R1+0x8], RZ ;  /* 0x000008ff01007387 */ /* 0x000fe20000100800 */
[----:B------:R-:W-:Y:S02]  /*3d50*/  @!P6 IMAD.MOV R6, RZ, RZ, -R6 ;  /* 0x000000ffff06e224 */ /* 0x000fe400078e0a06 */
[----:B------:R-:W-:Y:S01]  /*3d60*/  IMAD.SHL.U32 R28, R28, 0x2, RZ ;  /* 0x000000021c1c7824 */ /* 0x000fe200078e00ff */
[----:B------:R-:W-:Y:S04]  /*3d70*/  STL [R1+0xc], RZ ;  /* 0x00000cff01007387 */ /* 0x000fe80000100800 */
[----:B------:R3:W-:Y:S01]  /*3d80*/  STL [R1+0x89c], R24 ;  /* 0x00089c1801007387 */ /* 0x0007e20000100800 */
[----:B------:R-:W-:-:S03]  /*3d90*/  SEL R17, R7, R17, !P4 ;  /* 0x0000001107117207 */ /* 0x000fc60006000000 */
[----:B------:R-:W-:Y:S01]  /*3da0*/  STL [R1+0x8a0], R25 ;  /* 0x0008a01901007387 */ /* 0x000fe20000100800 */
[----:B------:R-:W-:-:S03]  /*3db0*/  SEL R18, R7, R18, !P4 ;  /* 0x0000001207127207 */ /* 0x000fc60006000000 */
[----:B------:R-:W-:Y:S01]  /*3dc0*/  STL [R1+0x8a4], R26 ;  /* 0x0008a41a01007387 */ /* 0x000fe20000100800 */
[C---:B------:R-:W-:Y:S02]  /*3dd0*/  SEL R19, R7.reuse, R19, !P4 ;  /* 0x0000001307137207 */ /* 0x040fe40006000000 */
[C---:B------:R-:W-:Y:S01]  /*3de0*/  SEL R2, R7.reuse, R2, !P4 ;  /* 0x0000000207027207 */ /* 0x040fe20006000000 */
[----:B------:R2:W-:Y:S01]  /*3df0*/  STL [R1+0x8a8], R27 ;  /* 0x0008a81b01007387 */ /* 0x0005e20000100800 */
[C---:B------:R-:W-:Y:S02]  /*3e00*/  SEL R3, R7.reuse, R3, !P4 ;  /* 0x0000000307037207 */ /* 0x040fe40006000000 */
[C---:B------:R-:W-:Y:S01]  /*3e10*/  SEL R4, R7.reuse, R4, !P4 ;  /* 0x0000000407047207 */ /* 0x040fe20006000000 */
[----:B-1----:R-:W4:Y:S01]  /*3e20*/  LDL.LU R16, [R1+0x4c] ;  /* 0x00004c0001107983 */ /* 0x002f220000300800 */
[C---:B------:R-:W-:Y:S02]  /*3e30*/  SEL R5, R7.reuse, R5, !P4 ;  /* 0x0000000507057207 */ /* 0x040fe40006000000 */
[----:B------:R-:W-:Y:S01]  /*3e40*/  SEL R6, R7, R6, !P4 ;  /* 0x0000000607067207 */ /* 0x000fe20006000000 */
[----:B0-----:R-:W4:Y:S01]  /*3e50*/  LDL.LU R20, [R1+0x54] ;  /* 0x0000540001147983 */ /* 0x001f220000300800 */
[----:B------:R-:W-:-:S02]  /*3e60*/  LOP3.LUT R7, R28, 0x20, RZ, 0x3c, !PT ;  /* 0x000000201c077812 */ /* 0x000fc400078e3cff */
[C---:B--2---:R-:W-:Y:S01]  /*3e70*/  LOP3.LUT R23, R28.reuse, 0x10, RZ, 0x3c, !PT ;  /* 0x000000101c177812 */ /* 0x044fe200078e3cff */
[----:B------:R-:W2:Y:S01]  /*3e80*/  LDL.LU R0, [R1+0x50] ;  /* 0x0000500001007983 */ /* 0x000ea20000300800 */
[C---:B------:R-:W-:Y:S02]  /*3e90*/  LOP3.LUT R23, R28.reuse, 0x30, RZ, 0x3c, !PT ;  /* 0x000000301c177812 */ /* 0x040fe400078e3cff */
[C---:B---3--:R-:W-:Y:S01]  /*3ea0*/  LOP3.LUT R24, R28.reuse, 0x40, RZ, 0x3c, !PT ;  /* 0x000000401c187812 */ /* 0x048fe200078e3cff */
[----:B------:R-:W3:Y:S01]  /*3eb0*/  LDL.LU R15, [R1+0x48] ;  /* 0x00004800010f7983 */ /* 0x000ee20000300800 */
[----:B------:R-:W-:-:S03]  /*3ec0*/  LOP3.LUT R23, R28, 0x50, RZ, 0x3c, !PT ;  /* 0x000000501c177812 */ /* 0x000fc600078e3cff */
[----:B------:R-:W3:Y:S01]  /*3ed0*/  LDL.LU R27, [R1+0x44] ;  /* 0x00004400011b7983 */ /* 0x000ee20000300800 */
[----:B------:R-:W-:-:S03]  /*3ee0*/  LOP3.LUT R29, R28, 0x60, RZ, 0x3c, !PT ;  /* 0x000000601c1d7812 */ /* 0x000fc600078e3cff */
[----:B------:R-:W3:Y:S01]  /*3ef0*/  LDL.LU R22, [R1+0x40] ;  /* 0x0000400001167983 */ /* 0x000ee20000300800 */
[----:B------:R-:W-:-:S03]  /*3f00*/  LOP3.LUT R28, R28, 0x70, RZ, 0x3c, !PT ;  /* 0x000000701c1c7812 */ /* 0x000fc600078e3cff */
[----:B------:R-:W3:Y:S04]  /*3f10*/  LDL.LU R21, [R1+0x3c] ;  /* 0x00003c0001157983 */ /* 0x000ee80000300800 */
[----:B------:R-:W3:Y:S04]  /*3f20*/  LDL.LU R7, [R1+0x38] ;  /* 0x0000380001077983 */ /* 0x000ee80000300800 */
[----:B------:R-:W3:Y:S04]  /*3f30*/  LDL.LU R26, [R1+0x1c] ;  /* 0x00001c00011a7983 */ /* 0x000ee80000300800 */
[----:B------:R-:W3:Y:S04]  /*3f40*/  LDL.LU R25, [R1+0x18] ;  /* 0x0000180001197983 */ /* 0x000ee80000300800 */
[----:B------:R-:W3:Y:S04]  /*3f50*/  LDL.LU R24, [R1+0x14] ;  /* 0x0000140001187983 */ /* 0x000ee80000300800 */
[----:B------:R-:W3:Y:S04]  /*3f60*/  LDL.LU R23, [R1+0x10] ;  /* 0x0000100001177983 */ /* 0x000ee80000300800 */
[----:B------:R-:W3:Y:S04]  /*3f70*/  LDL.LU R29, [R1+0x8d8] ;  /* 0x0008d800011d7983 */ /* 0x000ee80000300800 */
[----:B------:R-:W3:Y:S01]  /*3f80*/  LDL.LU R28, [R1+0x8d4] ;  /* 0x0008d400011c7983 */ /* 0x000ee20000300800 */
[----:B----4-:R-:W-:-:S05]  /*3f90*/  SHF.R.S32.HI R16, RZ, 0x5, R16 ;  /* 0x00000005ff107819 */ /* 0x010fca0000011410 */
[----:B------:R0:W-:Y:S01]  /*3fa0*/  STL [R1+0x7f4], R16 ;  /* 0x0007f41001007387 */ /* 0x0001e20000100800 */
[----:B------:R-:W-:Y:S02]  /*3fb0*/  IMAD R20, R20, c[0x0][0x184], RZ ;  /* 0x0000610014147a24 */ /* 0x000fe400078e02ff */
[----:B--2---:R-:W-:Y:S02]  /*3fc0*/  IMAD R0, R0, c[0x0][0x184], RZ ;  /* 0x0000610000007a24 */ /* 0x004fe400078e02ff */
[----:B---3--:R-:W-:Y:S02]  /*3fd0*/  IMAD R15, R15, c[0x0][0x190], RZ ;  /* 0x000064000f0f7a24 */ /* 0x008fe400078e02ff */
[----:B------:R-:W-:Y:S02]  /*3fe0*/  IMAD R27, R27, c[0x0][0x190], RZ ;  /* 0x000064001b1b7a24 */ /* 0x000fe400078e02ff */
[----:B------:R-:W-:Y:S02]  /*3ff0*/  IMAD R22, R22, c[0x0][0x190], RZ ;  /* 0x0000640016167a24 */ /* 0x000fe400078e02ff */
[----:B------:R-:W-:Y:S01]  /*4000*/  IMAD R21, R21, c[0x0][0x190], RZ ;  /* 0x0000640015157a24 */ /* 0x000fe200078e02ff */
[----:B0-----:R-:W-:-:S02]  /*4010*/  LOP3.LUT R16, R28, 0x20, RZ, 0x3c, !PT ;  /* 0x000000201c107812 */ /* 0x001fc400078e3cff */
[----:B------:R-:W-:Y:S01]  /*4020*/  LOP3.LUT R16, R29, 0x40, RZ, 0x3c, !PT ;  /* 0x000000401d107812 */ /* 0x000fe200078e3cff */
[----:B------:R0:W-:Y:S04]  /*4030*/  STL [R1+0x8ac], R28 ;  /* 0x0008ac1c01007387 */ /* 0x0001e80000100800 */
[----:B0-----:R-:W2:Y:S04]  /*4040*/  LDL.LU R28, [R1+0x20] ;  /* 0x00002000011c7983 */ /* 0x001ea80000300800 */
[----:B------:R-:W3:Y:S04]  /*4050*/  LDL.LU R16, [R1+0x8d0] ;  /* 0x0008d00001107983 */ /* 0x000ee80000300800 */
[----:B------:R0:W-:Y:S04]  /*4060*/  STL [R1+0x8b0], R29 ;  /* 0x0008b01d01007387 */ /* 0x0001e80000100800 */
[----:B0-----:R-:W4:Y:S04]  /*4070*/  LDL.LU R29, [R1+0x24] ;  /* 0x00002400011d7983 */ /* 0x001f280000300800 */
[----:B------:R0:W-:Y:S04]  /*4080*/  STL [R1+0x8b4], R20 ;  /* 0x0008b41401007387 */ /* 0x0001e80000100800 */
[----:B0-----:R-:W3:Y:S04]  /*4090*/  LDL.LU R20, [R1+0x28] ;  /* 0x0000280001147983 */ /* 0x001ee80000300800 */
        /* <DEDUP_REMOVED lines=9> */
[----:B0-----:R-:W3:Y:S01]  /*4130*/  LDL.LU R21, [R1+0x34] ;  /* 0x0000340001157983 */ /* 0x001ee20000300800 */
[----:B------:R-:W-:-:S02]  /*4140*/  IMAD R7, R7, c[0x0][0x190], RZ ;  /* 0x0000640007077a24 */ /* 0x000fc400078e02ff */
[----:B--2---:R-:W-:-:S05]  /*4150*/  IMAD R28, R28, c[0x0][0x190], RZ ;  /* 0x000064001c1c7a24 */ /* 0x004fca00078e02ff */
[----:B------:R0:W-:Y:S01]  /*4160*/  STL [R1+0x8c8], R28 ;  /* 0x0008c81c01007387 */ /* 0x0001e20000100800 */
[----:B----4-:R-:W-:Y:S02]  /*4170*/  IMAD R29, R29, c[0x0][0x190], RZ ;  /* 0x000064001d1d7a24 */ /* 0x010fe400078e02ff */
[----:B---3--:R-:W-:Y:S02]  /*4180*/  IMAD R20, R20, c[0x0][0x190], RZ ;  /* 0x0000640014147a24 */ /* 0x008fe400078e02ff */
[----:B------:R-:W-:Y:S01]  /*4190*/  IMAD R0, R0, c[0x0][0x190], RZ ;  /* 0x0000640000007a24 */ /* 0x000fe200078e02ff */
[----:B0-----:R-:W-:-:S05]  /*41a0*/  LEA R28, P4, R27, c[0x0][0x168], 0x1 ;  /* 0x00005a001b1c7a11 */ /* 0x001fca00078808ff */
[----:B------:R0:W-:Y:S02]  /*41b0*/  STL [R1+0x85c], R28 ;  /* 0x00085c1c01007387 */ /* 0x0001e40000100800 */
[----:B0-----:R-:W-:Y:S01]  /*41c0*/  LEA R28, P3, R7, c[0x0][0x168], 0x1 ;  /* 0x00005a00071c7a11 */ /* 0x001fe200078608ff */
[----:B------:R-:W-:-:S04]  /*41d0*/  IMAD R22, R22, c[0x0][0x190], RZ ;  /* 0x0000640016167a24 */ /* 0x000fc800078e02ff */
[----:B------:R0:W-:Y:S01]  /*41e0*/  STL [R1+0x854], R28 ;  /* 0x0008541c01007387 */ /* 0x0001e20000100800 */
[----:B------:R-:W-:-:S05]  /*41f0*/  IMAD R21, R21, c[0x0][0x190], RZ ;  /* 0x0000640015157a24 */ /* 0x000fca00078e02ff */
[----:B0-----:R-:W-:-:S05]  /*4200*/  LEA R28, P2, R21, c[0x0][0x168], 0x1 ;  /* 0x00005a00151c7a11 */ /* 0x001fca00078408ff */
[----:B------:R0:W-:Y:S02]  /*4210*/  STL [R1+0x84c], R28 ;  /* 0x00084c1c01007387 */ /* 0x0001e40000100800 */
[----:B0-----:R-:W-:-:S05]  /*4220*/  LEA R28, P1, R22, c[0x0][0x168], 0x1 ;  /* 0x00005a00161c7a11 */ /* 0x001fca00078208ff */
[----:B------:R0:W-:Y:S02]  /*4230*/  STL [R1+0x844], R28 ;  /* 0x0008441c01007387 */ /* 0x0001e40000100800 */
[----:B0-----:R-:W-:-:S05]  /*4240*/  LEA R28, P0, R0, c[0x0][0x168], 0x1 ;  /* 0x00005a00001c7a11 */ /* 0x001fca00078008ff */
[----:B------:R0:W-:Y:S02]  /*4250*/  STL [R1+0x83c], R28 ;  /* 0x00083c1c01007387 */ /* 0x0001e40000100800 */
[----:B0-----:R-:W-:-:S05]  /*4260*/  LEA R28, P6, R20, c[0x0][0x168], 0x1 ;  /* 0x00005a00141c7a11 */ /* 0x001fca00078c08ff */
[----:B------:R0:W-:Y:S02]  /*4270*/  STL [R1+0x834], R28 ;  /* 0x0008341c01007387 */ /* 0x0001e40000100800 */
[----:B0-----:R-:W-:-:S05]  /*4280*/  LEA R28, P5, R29, c[0x0][0x168], 0x1 ;  /* 0x00005a001d1c7a11 */ /* 0x001fca00078a08ff */
[----:B------:R0:W-:Y:S04]  /*4290*/  STL [R1+0x82c], R28 ;  /* 0x00082c1c01007387 */ /* 0x0001e80000100800 */
[----:B0-----:R-:W2:Y:S01]  /*42a0*/  LDL.LU R28, [R1+0x8c8] ;  /* 0x0008c800011c7983 */ /* 0x001ea20000300800 */
[----:B------:R-:W-:-:S05]  /*42b0*/  LEA.HI.X.SX32 R27, R27, c[0x0][0x16c], 0x1, P4 ;  /* 0x00005b001b1b7a11 */ /* 0x000fca00020f0eff */
[----:B------:R2:W-:Y:S02]  /*42c0*/  STL [R1+0x858], R27 ;  /* 0x0008581b01007387 */ /* 0x0005e40000100800 */
[----:B--2---:R-:W-:-:S05]  /*42d0*/  LEA R27, P4, R28, c[0x0][0x168], 0x1 ;  /* 0x00005a001c1b7a11 */ /* 0x004fca00078808ff */
[----:B------:R0:W-:Y:S04]  /*42e0*/  STL [R1+0x824], R27 ;  /* 0x0008241b01007387 */ /* 0x0001e80000100800 */
[----:B0-----:R-:W2:Y:S01]  /*42f0*/  LDL.LU R27, [R1+0x8c4] ;  /* 0x0008c400011b7983 */ /* 0x001ea20000300800 */
[----:B------:R-:W-:-:S05]  /*4300*/  LEA.HI.X.SX32 R7, R7, c[0x0][0x16c], 0x1, P3 ;  /* 0x00005b0007077a11 */ /* 0x000fca00018f0eff */
[----:B------:R2:W-:Y:S01]  /*4310*/  STL [R1+0x850], R7 ;  /* 0x0008500701007387 */ /* 0x0005e20000100800 */
[----:B------:R-:W-:Y:S02]  /*4320*/  IMAD R26, R26, c[0x0][0x190], RZ ;  /* 0x000064001a1a7a24 */ /* 0x000fe400078e02ff */
[----:B------:R-:W-:Y:S02]  /*4330*/  IMAD R25, R25, c[0x0][0x190], RZ ;  /* 0x0000640019197a24 */ /* 0x000fe400078e02ff */
[----:B------:R-:W-:Y:S02]  /*4340*/  IMAD R24, R24, c[0x0][0x190], RZ ;  /* 0x0000640018187a24 */ /* 0x000fe400078e02ff */
[----:B------:R-:W-:Y:S02]  /*4350*/  IMAD R23, R23, c[0x0][0x190], RZ ;  /* 0x0000640017177a24 */ /* 0x000fe400078e02ff */
[----:B------:R-:W-:Y:S01]  /*4360*/  IMAD R15, R15, c[0x0][0x190], RZ ;  /* 0x000064000f0f7a24 */ /* 0x000fe200078e02ff */
[----:B--2---:R-:W-:-:S05]  /*4370*/  LEA R7, P3, R27, c[0x0][0x168], 0x1 ;  /* 0x00005a001b077a11 */ /* 0x004fca00078608ff */
[----:B------:R0:W-:Y:S02]  /*4380*/  STL [R1+0x81c], R7 ;  /* 0x00081c0701007387 */ /* 0x0001e40000100800 */
[----:B0-----:R-:W-:Y:S02]  /*4390*/  LEA.HI.X.SX32 R7, R21, c[0x0][0x16c], 0x1, P2 ;  /* 0x00005b0015077a11 */ /* 0x001fe400010f0eff */
[----:B------:R-:W2:Y:S04]  /*43a0*/  LDL.LU R21, [R1+0x8c0] ;  /* 0x0008c00001157983 */ /* 0x000ea80000300800 */
[----:B------:R0:W-:Y:S02]  /*43b0*/  STL [R1+0x848], R7 ;  /* 0x0008480701007387 */ /* 0x0001e40000100800 */
[----:B0-----:R-:W-:-:S05]  /*43c0*/  LEA R7, P2, R26, c[0x0][0x168], 0x1 ;  /* 0x00005a001a077a11 */ /* 0x001fca00078408ff */
[----:B------:R0:W-:Y:S02]  /*43d0*/  STL [R1+0x814], R7 ;  /* 0x0008140701007387 */ /* 0x0001e40000100800 */
[----:B0-----:R-:W-:Y:S02]  /*43e0*/  LEA.HI.X.SX32 R7, R22, c[0x0][0x16c], 0x1, P1 ;  /* 0x00005b0016077a11 */ /* 0x001fe400008f0eff */
[----:B------:R-:W3:Y:S04]  /*43f0*/  LDL.LU R22, [R1+0x8bc] ;  /* 0x0008bc0001167983 */ /* 0x000ee80000300800 */
[----:B------:R0:W-:Y:S02]  /*4400*/  STL [R1+0x840], R7 ;  /* 0x0008400701007387 */ /* 0x0001e40000100800 */
[----:B0-----:R-:W-:-:S05]  /*4410*/  LEA R7, P1, R25, c[0x0][0x168], 0x1 ;  /* 0x00005a0019077a11 */ /* 0x001fca00078208ff */
[----:B------:R0:W-:Y:S02]  /*4420*/  STL [R1+0x80c], R7 ;  /* 0x00080c0701007387 */ /* 0x0001e40000100800 */
[----:B0-----:R-:W-:Y:S02]  /*4430*/  LEA.HI.X.SX32 R7, R0, c[0x0][0x16c], 0x1, P0 ;  /* 0x00005b0000077a11 */ /* 0x001fe400000f0eff */
[----:B------:R-:W4:Y:S04]  /*4440*/  LDL.LU R0, [R1+0x8b8] ;  /* 0x0008b80001007983 */ /* 0x000f280000300800 */
[----:B------:R0:W-:Y:S02]  /*4450*/  STL [R1+0x838], R7 ;  /* 0x0008380701007387 */ /* 0x0001e40000100800 */
[----:B0-----:R-:W-:-:S05]  /*4460*/  LEA R7, P0, R24, c[0x0][0x168], 0x1 ;  /* 0x00005a0018077a11 */ /* 0x001fca00078008ff */
[----:B------:R0:W-:Y:S02]  /*4470*/  STL [R1+0x804], R7 ;  /* 0x0008040701007387 */ /* 0x0001e40000100800 */
[----:B0-----:R-:W-:Y:S02]  /*4480*/  LEA.HI.X.SX32 R7, R20, c[0x0][0x16c], 0x1, P6 ;  /* 0x00005b0014077a11 */ /* 0x001fe400030f0eff */
[----:B------:R-:W2:Y:S04]  /*4490*/  LDL.LU R20, [R1+0x8b4] ;  /* 0x0008b40001147983 */ /* 0x000ea80000300800 */
[----:B------:R0:W-:Y:S02]  /*44a0*/  STL [R1+0x830], R7 ;  /* 0x0008300701007387 */ /* 0x0001e40000100800 */
[----:B0-----:R-:W-:-:S05]  /*44b0*/  LEA R7, P6, R23, c[0x0][0x168], 0x1 ;  /* 0x00005a0017077a11 */ /* 0x001fca00078c08ff */
[----:B------:R0:W-:Y:S02]  /*44c0*/  STL [R1+0x7fc], R7 ;  /* 0x0007fc0701007387 */ /* 0x0001e40000100800 */
[----:B0-----:R-:W-:Y:S02]  /*44d0*/  LEA.HI.X.SX32 R7, R29, c[0x0][0x16c], 0x1, P5 ;  /* 0x00005b001d077a11 */ /* 0x001fe400028f0eff */
[----:B------:R0:W5:Y:S04]  /*44e0*/  LDL.LU R29, [R1+0x8b0] ;  /* 0x0008b000011d7983 */ /* 0x0001680000300800 */
[----:B------:R1:W-:Y:S01]  /*44f0*/  STL [R1+0x828], R7 ;  /* 0x0008280701007387 */ /* 0x0003e20000100800 */
[----:B------:R-:W-:Y:S01]  /*4500*/  IMAD R16, R16, c[0x0][0x190], RZ ;  /* 0x0000640010107a24 */ /* 0x000fe200078e02ff */
[----:B-1----:R-:W-:-:S05]  /*4510*/  LEA R7, P5, R15, c[0x0][0x168], 0x1 ;  /* 0x00005a000f077a11 */ /* 0x002fca00078a08ff */
[----:B------:R1:W-:Y:S02]  /*4520*/  STL [R1+0x7f0], R7 ;  /* 0x0007f00701007387 */ /* 0x0003e40000100800 */
[----:B-1----:R-:W-:Y:S02]  /*4530*/  LEA.HI.X.SX32 R7, R28, c[0x0][0x16c], 0x1, P4 ;  /* 0x00005b001c077a11 */ /* 0x002fe400020f0eff */
[----:B------:R0:W5:Y:S04]  /*4540*/  LDL.LU R28, [R1+0x8ac] ;  /* 0x0008ac00011c7983 */ /* 0x0001680000300800 */
[----:B------:R1:W-:Y:S01]  /*4550*/  STL [R1+0x820], R7 ;  /* 0x0008200701007387 */ /* 0x0003e20000100800 */
[----:B------:R-:W-:Y:S01]  /*4560*/  IMAD R17, R17, c[0x0][0x190], RZ ;  /* 0x0000640011117a24 */ /* 0x000fe200078e02ff */
[----:B-1----:R-:W-:-:S05]  /*4570*/  LEA R7, P4, R16, c[0x0][0x168], 0x1 ;  /* 0x00005a0010077a11 */ /* 0x002fca00078808ff */
[----:B------:R1:W-:Y:S02]  /*4580*/  STL [R1+0x504], R7 ;  /* 0x0005040701007387 */ /* 0x0003e40000100800 */
[----:B-1----:R-:W-:Y:S02]  /*4590*/  LEA.HI.X.SX32 R7, R27, c[0x0][0x16c], 0x1, P3 ;  /* 0x00005b001b077a11 */ /* 0x002fe400018f0eff */
[----:B------:R0:W5:Y:S04]  /*45a0*/  LDL.LU R27, [R1+0x8a8] ;  /* 0x0008a800011b7983 */ /* 0x0001680000300800 */
[----:B------:R1:W-:Y:S02]  /*45b0*/  STL [R1+0x818], R7 ;  /* 0x0008180701007387 */ /* 0x0003e40000100800 */
[----:B-1----:R-:W-:-:S05]  /*45c0*/  LEA R7, P3, R17, c[0x0][0x168], 0x1 ;  /* 0x00005a0011077a11 */ /* 0x002fca00078608ff */
[----:B------:R1:W-:Y:S02]  /*45d0*/  STL [R1+0x4fc], R7 ;  /* 0x0004fc0701007387 */ /* 0x0003e40000100800 */
[----:B-1----:R-:W-:Y:S02]  /*45e0*/  LEA.HI.X.SX32 R7, R26, c[0x0][0x16c], 0x1, P2 ;  /* 0x00005b001a077a11 */ /* 0x002fe400010f0eff */
[----:B------:R0:W5:Y:S04]  /*45f0*/  LDL.LU R26, [R1+0x8a4] ;  /* 0x0008a400011a7983 */ /* 0x0001680000300800 */
[----:B------:R3:W-:Y:S01]  /*4600*/  STL [R1+0x810], R7 ;  /* 0x0008100701007387 */ /* 0x0007e20000100800 */
[----:B------:R-:W-:Y:S02]  /*4610*/  IMAD R18, R18, c[0x0][0x190], RZ ;  /* 0x0000640012127a24 */ /* 0x000fe400078e02ff */
[----:B------:R-:W-:-:S02]  /*4620*/  IMAD R19, R19, c[0x0][0x190], RZ ;  /* 0x0000640013137a24 */ /* 0x000fc400078e02ff */
[----:B------:R-:W-:Y:S02]  /*4630*/  IMAD R14, R14, c[0x0][0x190], RZ ;  /* 0x000064000e0e7a24 */ /* 0x000fe400078e02ff */
[----:B------:R-:W-:Y:S01]  /*4640*/  IMAD R13, R13, c[0x0][0x190], RZ ;  /* 0x000064000d0d7a24 */ /* 0x000fe200078e02ff */
[----:B------:R-:W-:Y:S01]  /*4650*/  LEA.HI.X.SX32 R15, R15, c[0x0][0x16c], 0x1, P5 ;  /* 0x00005b000f0f7a11 */ /* 0x000fe200028f0eff */
[----:B------:R-:W-:Y:S02]  /*4660*/  IMAD R12, R12, c[0x0][0x190], RZ ;  /* 0x000064000c0c7a24 */ /* 0x000fe400078e02ff */
[----:B------:R-:W-:Y:S02]  /*4670*/  IMAD R11, R11, c[0x0][0x190], RZ ;  /* 0x000064000b0b7a24 */ /* 0x000fe400078e02ff */
[----:B------:R-:W-:Y:S02]  /*4680*/  IMAD R10, R10, c[0x0][0x190], RZ ;  /* 0x000064000a0a7a24 */ /* 0x000fe400078e02ff */
[----:B------:R-:W-:-:S02]  /*4690*/  IMAD R9, R9, c[0x0][0x190], RZ ;  /* 0x0000640009097a24 */ /* 0x000fc400078e02ff */
[----:B------:R-:W-:Y:S02]  /*46a0*/  IMAD R8, R8, c[0x0][0x190], RZ ;  /* 0x0000640008087a24 */ /* 0x000fe400078e02ff */
[----:B------:R-:W-:Y:S02]  /*46b0*/  IMAD R2, R2, c[0x0][0x190], RZ ;  /* 0x0000640002027a24 */ /* 0x000fe400078e02ff */
[----:B------:R-:W-:Y:S02]  /*46c0*/  IMAD R3, R3, c[0x0][0x190], RZ ;  /* 0x0000640003037a24 */ /* 0x000fe400078e02ff */
[----:B------:R-:W-:Y:S02]  /*46d0*/  IMAD R4, R4, c[0x0][0x190], RZ ;  /* 0x0000640004047a24 */ /* 0x000fe400078e02ff */
[----:B------:R-:W-:Y:S01]  /*46e0*/  IMAD R5, R5, c[0x0][0x190], RZ ;  /* 0x0000640005057a24 */ /* 0x000fe200078e02ff */
[----:B---3--:R-:W-:-:S05]  /*46f0*/  LEA R7, P2, R22, c[0x0][0x168], 0x1 ;  /* 0x00005a0016077a11 */ /* 0x008fca00078408ff */
        /* <DEDUP_REMOVED lines=15> */
[----:B------:R1:W-:Y:S04]  /*47f0*/  STL [R1+0x4dc], R7 ;  /* 0x0004dc0701007387 */ /* 0x0003e80000100800 */
[----:B------:R3:W-:Y:S01]  /*4800*/  STL [R1+0x7ec], R15 ;  /* 0x0007ec0f01007387 */ /* 0x0007e20000100800 */
[----:B-1----:R-:W-:Y:S02]  /*4810*/  LEA R7, P5, R13, c[0x0][0x168], 0x1 ;  /* 0x00005a000d077a11 */ /* 0x002fe400078a08ff */
[----:B---3--:R-:W-:-:S03]  /*4820*/  LEA.HI.X.SX32 R15, R16, c[0x0][0x16c], 0x1, P4 ;  /* 0x00005b00100f7a11 */ /* 0x008fc600020f0eff */
[----:B------:R1:W-:Y:S01]  /*4830*/  STL [R1+0x4d4], R7 ;  /* 0x0004d40701007387 */ /* 0x0003e20000100800 */
[----:B------:R-:W-:-:S03]  /*4840*/  LEA.HI.X.SX32 R16, R17, c[0x0][0x16c], 0x1, P3 ;  /* 0x00005b0011107a11 */ /* 0x000fc600018f0eff */
[----:B------:R3:W-:Y:S01]  /*4850*/  STL [R1+0x500], R15 ;  /* 0x0005000f01007387 */ /* 0x0007e20000100800 */
[----:B-1----:R-:W-:Y:S02]  /*4860*/  LEA R7, P4, R12, c[0x0][0x168], 0x1 ;  /* 0x00005a000c077a11 */ /* 0x002fe400078808ff */
[----:B---3--:R-:W-:-:S03]  /*4870*/  LEA R15, P3, R11, c[0x0][0x168], 0x1 ;  /* 0x00005a000b0f7a11 */ /* 0x008fc600078608ff */
[----:B------:R1:W-:Y:S04]  /*4880*/  STL [R1+0x4cc], R7 ;  /* 0x0004cc0701007387 */ /* 0x0003e80000100800 */
[----:B------:R3:W-:Y:S01]  /*4890*/  STL [R1+0x4f8], R16 ;  /* 0x0004f81001007387 */ /* 0x0007e20000100800 */
[----:B-1----:R-:W-:-:S03]  /*48a0*/  LEA.HI.X.SX32 R7, R22, c[0x0][0x16c], 0x1, P2 ;  /* 0x00005b0016077a11 */ /* 0x002fc600010f0eff */
[----:B------:R0:W5:Y:S01]  /*48b0*/  LDL.LU R22, [R1+0x894] ;  /* 0x0008940001167983 */ /* 0x0001620000300800 */
[----:B---3--:R-:W-:-:S03]  /*48c0*/  LEA R16, P2, R10, c[0x0][0x168], 0x1 ;  /* 0x00005a000a107a11 */ /* 0x008fc600078408ff */
[----:B------:R1:W-:Y:S04]  /*48d0*/  STL [R1+0x4c4], R15 ;  /* 0x0004c40f01007387 */ /* 0x0003e80000100800 */
[----:B------:R2:W-:Y:S01]  /*48e0*/  STL [R1+0x4f0], R7 ;  /* 0x0004f00701007387 */ /* 0x0005e20000100800 */
[----:B-1----:R-:W-:-:S03]  /*48f0*/  LEA.HI.X.SX32 R15, R18, c[0x0][0x16c], 0x1, P1 ;  /* 0x00005b00120f7a11 */ /* 0x002fc600008f0eff */
[----:B------:R1:W-:Y:S01]  /*4900*/  STL [R1+0x4bc], R16 ;  /* 0x0004bc1001007387 */ /* 0x0003e20000100800 */
[----:B--2---:R-:W-:-:S03]  /*4910*/  LEA R7, P1, R21, c[0x0][0x168], 0x1 ;  /* 0x00005a0015077a11 */ /* 0x004fc600078208ff */
[----:B------:R2:W-:Y:S04]  /*4920*/  STL [R1+0x4e8], R15 ;  /* 0x0004e80f01007387 */ /* 0x0005e80000100800 */
[----:B------:R3:W-:Y:S01]  /*4930*/  STL [R1+0x4b4], R7 ;  /* 0x0004b40701007387 */ /* 0x0007e20000100800 */
[----:B-1----:R-:W-:Y:S02]  /*4940*/  LEA.HI.X.SX32 R16, R19, c[0x0][0x16c], 0x1, P0 ;  /* 0x00005b0013107a11 */ /* 0x002fe400000f0eff */
[----:B--2---:R-:W-:-:S03]  /*4950*/  LEA R15, P0, R9, c[0x0][0x168], 0x1 ;  /* 0x00005a00090f7a11 */ /* 0x004fc600078008ff */
[----:B------:R-:W-:Y:S01]  /*4960*/  STL [R1+0x4e0], R16 ;  /* 0x0004e01001007387 */ /* 0x000fe20000100800 */
[----:B---3--:R-:W-:-:S03]  /*4970*/  LEA.HI.X.SX32 R7, R14, c[0x0][0x16c], 0x1, P6 ;  /* 0x00005b000e077a11 */ /* 0x008fc600030f0eff */
[----:B------:R-:W-:Y:S01]  /*4980*/  STL [R1+0x49c], R15 ;  /* 0x00049c0f01007387 */ /* 0x000fe20000100800 */
[----:B------:R-:W-:Y:S02]  /*4990*/  LEA R14, P6, R8, c[0x0][0x168], 0x1 ;  /* 0x00005a00080e7a11 */ /* 0x000fe400078c08ff */
[----:B------:R-:W-:Y:S01]  /*49a0*/  LEA.HI.X.SX32 R13, R13, c[0x0][0x16c], 0x1, P5 ;  /* 0x00005b000d0d7a11 */ /* 0x000fe200028f0eff */
[----:B------:R1:W-:Y:S01]  /*49b0*/  STL [R1+0x4d8], R7 ;  /* 0x0004d80701007387 */ /* 0x0003e20000100800 */
[----:B------:R-:W-:-:S03]  /*49c0*/  LEA.HI.X.SX32 R12, R12, c[0x0][0x16c], 0x1, P4 ;  /* 0x00005b000c0c7a11 */ /* 0x000fc600020f0eff */
[----:B------:R-:W-:Y:S01]  /*49d0*/  STL [R1+0x494], R14 ;  /* 0x0004940e01007387 */ /* 0x000fe20000100800 */
[----:B-1----:R-:W-:-:S03]  /*49e0*/  LEA R7, P5, R2, c[0x0][0x168], 0x1 ;  /* 0x00005a0002077a11 */ /* 0x002fc600078a08ff */
[----:B------:R1:W-:Y:S04]  /*49f0*/  STL [R1+0x4d0], R13 ;  /* 0x0004d00d01007387 */ /* 0x0003e80000100800 */
[----:B------:R2:W-:Y:S01]  /*4a00*/  STL [R1+0x34], R7 ;  /* 0x0000340701007387 */ /* 0x0005e20000100800 */
[----:B-1----:R-:W-:-:S03]  /*4a10*/  LEA R13, P4, R3, c[0x0][0x168], 0x1 ;  /* 0x00005a00030d7a11 */ /* 0x002fc600078808ff */
[----:B------:R1:W-:Y:S01]  /*4a20*/  STL [R1+0x4c8], R12 ;  /* 0x0004c80c01007387 */ /* 0x0003e20000100800 */
[----:B--2---:R-:W-:-:S03]  /*4a30*/  LEA.HI.X.SX32 R7, R11, c[0x0][0x16c], 0x1, P3 ;  /* 0x00005b000b077a11 */ /* 0x004fc600018f0eff */
[----:B------:R-:W-:Y:S01]  /*4a40*/  STL [R1+0x2c], R13 ;  /* 0x00002c0d01007387 */ /* 0x000fe20000100800 */
[----:B------:R-:W-:Y:S01]  /*4a50*/  LEA.HI.X.SX32 R11, R10, c[0x0][0x16c], 0x1, P2 ;  /* 0x00005b000a0b7a11 */ /* 0x000fe200010f0eff */
[----:B------:R-:W-:Y:S02]  /*4a60*/  IMAD R6, R6, c[0x0][0x190], RZ ;  /* 0x0000640006067a24 */ /* 0x000fe400078e02ff */
[----:B------:R2:W-:Y:S01]  /*4a70*/  STL [R1+0x4c0], R7 ;  /* 0x0004c00701007387 */ /* 0x0005e20000100800 */
[----:B-1----:R-:W-:Y:S02]  /*4a80*/  LEA R12, P3, R4, c[0x0][0x168], 0x1 ;  /* 0x00005a00040c7a11 */ /* 0x002fe400078608ff */
[----:B------:R-:W-:-:S03]  /*4a90*/  LEA.HI.X.SX32 R10, R21, c[0x0][0x16c], 0x1, P1 ;  /* 0x00005b00150a7a11 */ /* 0x000fc600008f0eff */
[----:B------:R1:W-:Y:S01]  /*4aa0*/  STL [R1+0x24], R12 ;  /* 0x0000240c01007387 */ /* 0x0003e20000100800 */
[----:B--2---:R-:W-:-:S03]  /*4ab0*/  LEA R7, P2, R5, c[0x0][0x168], 0x1 ;  /* 0x00005a0005077a11 */ /* 0x004fc600078408ff */
[----:B------:R-:W-:Y:S04]  /*4ac0*/  STL [R1+0x4b8], R11 ;  /* 0x0004b80b01007387 */ /* 0x000fe80000100800 */
[----:B------:R0:W5:Y:S04]  /*4ad0*/  LDL.LU R21, [R1+0x890] ;  /* 0x0008900001157983 */ /* 0x0001680000300800 */
[----:B------:R2:W-:Y:S01]  /*4ae0*/  STL [R1+0x1c], R7 ;  /* 0x00001c0701007387 */ /* 0x0005e20000100800 */
[----:B-1----:R-:W-:Y:S01]  /*4af0*/  IMAD.WIDE R12, R20, 0x2, RZ ;  /* 0x00000002140c7825 */ /* 0x002fe200078e02ff */
[----:B------:R-:W-:-:S02]  /*4b00*/  LEA.HI.X.SX32 R9, R9, c[0x0][0x16c], 0x1, P0 ;  /* 0x00005b0009097a11 */ /* 0x000fc400000f0eff */
[----:B------:R4:W-:Y:S04]  /*4b10*/  STL [R1+0x4b0], R10 ;  /* 0x0004b00a01007387 */ /* 0x0009e80000100800 */
[----:B------:R0:W5:Y:S01]  /*4b20*/  LDL.LU R20, [R1+0x88c] ;  /* 0x00088c0001147983 */ /* 0x0001620000300800 */
[----:B--2---:R-:W-:Y:S02]  /*4b30*/  LEA R7, P1, R6, c[0x0][0x168], 0x1 ;  /* 0x00005a0006077a11 */ /* 0x004fe400078208ff */
[----:B------:R-:W-:-:S03]  /*4b40*/  LEA.HI.X.SX32 R2, R2, c[0x0][0x16c], 0x1, P5 ;  /* 0x00005b0002027a11 */ /* 0x000fc600028f0eff */
[----:B------:R1:W-:Y:S01]  /*4b50*/  STL [R1+0x14], R7 ;  /* 0x0000140701007387 */ /* 0x0003e20000100800 */
[----:B----4-:R-:W-:-:S03]  /*4b60*/  IMAD.WIDE R10, R0, 0x2, RZ ;  /* 0x00000002000a7825 */ /* 0x010fc600078e02ff */
[----:B------:R0:W5:Y:S01]  /*4b70*/  LDL.LU R0, [R1+0x888] ;  /* 0x0008880001007983 */ /* 0x0001620000300800 */
[----:B-1----:R-:W-:-:S03]  /*4b80*/  LEA.HI.X.SX32 R7, R8, c[0x0][0x16c], 0x1, P6 ;  /* 0x00005b0008077a11 */ /* 0x002fc600030f0eff */
[----:B------:R-:W-:Y:S04]  /*4b90*/  STL.64 [R1+0x4a8], R12 ;  /* 0x0004a80c01007387 */ /* 0x000fe80000100a00 */
[----:B------:R-:W-:Y:S04]  /*4ba0*/  STL [R1+0x498], R9 ;  /* 0x0004980901007387 */ /* 0x000fe80000100800 */
[----:B------:R1:W-:Y:S04]  /*4bb0*/  STL [R1+0x38], R7 ;  /* 0x0000380701007387 */ /* 0x0003e80000100800 */
[----:B------:R-:W-:Y:S04]  /*4bc0*/  STL.64 [R1+0x4a0], R10 ;  /* 0x0004a00a01007387 */ /* 0x000fe80000100a00 */
[----:B------:R2:W-:Y:S01]  /*4bd0*/  STL [R1+0x30], R2 ;  /* 0x0000300201007387 */ /* 0x0005e20000100800 */
[----:B-1----:R-:W-:Y:S01]  /*4be0*/  LEA.HI.X.SX32 R7, R3, c[0x0][0x16c], 0x1, P4 ;  /* 0x00005b0003077a11 */ /* 0x002fe200020f0eff */
[----:B------:R-:W-:Y:S01]  /*4bf0*/  IMAD.MOV.U32 R15, RZ, RZ, c[0x0][0x188] ;  /* 0x00006200ff0f7624 */ /* 0x000fe200078e00ff */
[----:B------:R-:W-:-:S02]  /*4c00*/  LEA.HI.X.SX32 R3, R5, c[0x0][0x16c], 0x1, P2 ;  /* 0x00005b0005037a11 */ /* 0x000fc400010f0eff */
[----:B--2---:R-:W-:Y:S01]  /*4c10*/  LEA.HI.X.SX32 R2, R4, c[0x0][0x16c], 0x1, P3 ;  /* 0x00005b0004027a11 */ /* 0x004fe200018f0eff */
[----:B------:R1:W-:Y:S04]  /*4c20*/  STL [R1+0x28], R7 ;  /* 0x0000280701007387 */ /* 0x0003e80000100800 */
[----:B------:R2:W-:Y:S01]  /*4c30*/  STL [R1+0x20], R2 ;  /* 0x0000200201007387 */ /* 0x0005e20000100800 */
[----:B-1----:R-:W-:Y:S01]  /*4c40*/  IMAD R7, R15, 0x1f, RZ ;  /* 0x0000001f0f077824 */ /* 0x002fe200078e02ff */
[----:B--2---:R-:W-:Y:S02]  /*4c50*/  LEA.HI.X.SX32 R2, R6, c[0x0][0x16c], 0x1, P1 ;  /* 0x00005b0006027a11 */ /* 0x004fe400008f0eff */
[----:B------:R-:W-:Y:S01]  /*4c60*/  STL [R1+0x18], R3 ;  /* 0x0000180301007387 */ /* 0x000fe20000100800 */
[----:B------:R-:W-:-:S03]  /*4c70*/  IMAD.WIDE R8, R7, 0x2, R12 ;  /* 0x0000000207087825 */ /* 0x000fc600078e020c */
[----:B------:R1:W-:Y:S01]  /*4c80*/  STL [R1+0x10], R2 ;  /* 0x0000100201007387 */ /* 0x0003e20000100800 */
[----:B------:R-:W-:-:S03]  /*4c90*/  IMAD R16, R15, 0x1e, RZ ;  /* 0x0000001e0f107824 */ /* 0x000fc600078e02ff */
[----:B------:R2:W-:Y:S01]  /*4ca0*/  STL.64 [R1+0x7e0], R8 ;  /* 0x0007e00801007387 */ /* 0x0005e20000100a00 */
[----:B------:R-:W-:-:S04]  /*4cb0*/  IMAD.WIDE R4, R16, 0x2, R12 ;  /* 0x0000000210047825 */ /* 0x000fc800078e020c */
[----:B-1----:R-:W-:-:S05]  /*4cc0*/  IMAD.WIDE R2, R7, 0x2, R10 ;  /* 0x0000000207027825 */ /* 0x002fca00078e020a */
[----:B------:R1:W-:Y:S01]  /*4cd0*/  STL.64 [R1+0x7d8], R2 ;  /* 0x0007d80201007387 */ /* 0x0003e20000100a00 */
[----:B------:R-:W-:-:S03]  /*4ce0*/  IMAD R7, R15, 0x1d, RZ ;  /* 0x0000001d0f077824 */ /* 0x000fc600078e02ff */
[----:B------:R3:W-:Y:S01]  /*4cf0*/  STL.64 [R1+0x7d0], R4 ;  /* 0x0007d00401007387 */ /* 0x0007e20000100a00 */
[----:B--2---:R-:W-:-:S04]  /*4d00*/  IMAD.WIDE R8, R7, 0x2, R12 ;  /* 0x0000000207087825 */ /* 0x004fc800078e020c */
[----:B-1----:R-:W-:-:S05]  /*4d10*/  IMAD.WIDE R2, R16, 0x2, R10 ;  /* 0x0000000210027825 */ /* 0x002fca00078e020a */
[----:B------:R1:W-:Y:S01]  /*4d20*/  STL.64 [R1+0x7c8], R2 ;  /* 0x0007c80201007387 */ /* 0x0003e20000100a00 */
[----:B------:R-:W-:-:S03]  /*4d30*/  IMAD R16, R15, 0x1c, RZ ;  /* 0x0000001c0f107824 */ /* 0x000fc600078e02ff */
[----:B------:R2:W-:Y:S01]  /*4d40*/  STL.64 [R1+0x7c0], R8 ;  /* 0x0007c00801007387 */ /* 0x0005e20000100a00 */
[----:B---3--:R-:W-:-:S04]  /*4d50*/  IMAD.WIDE R4, R16, 0x2, R12 ;  /* 0x0000000210047825 */ /* 0x008fc800078e020c */
        /* <DEDUP_REMOVED lines=57> */
[----:B------:R-:W-:-:S03]  /*50f0*/  IMAD.SHL.U32 R16, R15, 0x10, RZ ;  /* 0x000000100f107824 */ /* 0x000fc600078e00ff */
        /* <DEDUP_REMOVED lines=37> */
[----:B-1----:R-:W-:-:S04]  /*5350*/  IMAD.WIDE R2, R16, 0x2, R10 ;  /* 0x0000000210027825 */ /* 0x002fc800078e020a */
[----:B------:R-:W-:Y:S01]  /*5360*/  IMAD.SHL.U32 R16, R15, 0x8, RZ ;  /* 0x000000080f107824 */ /* 0x000fe200078e00ff */
[----:B------:R1:W-:Y:S03]  /*5370*/  STL.64 [R1+0x688], R2 ;  /* 0x0006880201007387 */ /* 0x0003e60000100a00 */
[----:B---3--:R-:W-:Y:S01]  /*5380*/  IMAD.WIDE R4, R16, 0x2, R12 ;  /* 0x0000000210047825 */ /* 0x008fe200078e020c */
[----:B------:R2:W-:Y:S03]  /*5390*/  STL.64 [R1+0x680], R8 ;  /* 0x0006800801007387 */ /* 0x0005e60000100a00 */
[----:B-1----:R-:W-:-:S04]  /*53a0*/  IMAD.WIDE R2, R7, 0x2, R10 ;  /* 0x0000000207027825 */ /* 0x002fc800078e020a */
[C---:B------:R-:W-:Y:S01]  /*53b0*/  IMAD R7, R15.reuse, 0x7, RZ ;  /* 0x000000070f077824 */ /* 0x040fe200078e02ff */
[----:B------:R1:W-:Y:S01]  /*53c0*/  STL.64 [R1+0x678], R2 ;  /* 0x0006780201007387 */ /* 0x0003e20000100a00 */
[----:B------:R-:W-:Y:S02]  /*53d0*/  IMAD R17, R15, 0x6, RZ ;  /* 0x000000060f117824 */ /* 0x000fe400078e02ff */
[----:B--2---:R-:W-:Y:S01]  /*53e0*/  IMAD.WIDE R8, R7, 0x2, R12 ;  /* 0x0000000207087825 */ /* 0x004fe200078e020c */
[----:B------:R2:W-:Y:S03]  /*53f0*/  STL.64 [R1+0x670], R4 ;  /* 0x0006700401007387 */ /* 0x0005e60000100a00 */
[----:B-1----:R-:W-:-:S04]  /*5400*/  IMAD.WIDE R2, R16, 0x2, R10 ;  /* 0x0000000210027825 */ /* 0x002fc800078e020a */
[----:B--2---:R-:W-:Y:S01]  /*5410*/  IMAD.WIDE R4, R7, 0x2, R10 ;  /* 0x0000000207047825 */ /* 0x004fe200078e020a */
[----:B------:R1:W-:Y:S04]  /*5420*/  STL.64 [R1+0x668], R2 ;  /* 0x0006680201007387 */ /* 0x0003e80000100a00 */
[----:B------:R-:W-:Y:S01]  /*5430*/  STL.64 [R1+0x660], R8 ;  /* 0x0006600801007387 */ /* 0x000fe20000100a00 */
[----:B------:R-:W-:-:S03]  /*5440*/  IMAD R16, R15, 0x5, RZ ;  /* 0x000000050f107824 */ /* 0x000fc600078e02ff */
[----:B------:R2:W-:Y:S01]  /*5450*/  STL.64 [R1+0x658], R4 ;  /* 0x0006580401007387 */ /* 0x0005e20000100a00 */
[----:B-1----:R-:W-:-:S05]  /*5460*/  IMAD.WIDE R2, R17, 0x2, R12 ;  /* 0x0000000211027825 */ /* 0x002fca00078e020c */
[----:B------:R1:W-:Y:S01]  /*5470*/  STL.64 [R1+0x650], R2 ;  /* 0x0006500201007387 */ /* 0x0003e20000100a00 */
[----:B--2---:R-:W-:-:S04]  /*5480*/  IMAD.WIDE R4, R17, 0x2, R10 ;  /* 0x0000000211047825 */ /* 0x004fc800078e020a */
[----:B------:R-:W-:Y:S01]  /*5490*/  IMAD.SHL.U32 R15, R15, 0x4, RZ ;  /* 0x000000040f0f7824 */ /* 0x000fe200078e00ff */
[----:B------:R2:W-:Y:S01]  /*54a0*/  STL.64 [R1+0x648], R4 ;  /* 0x0006480401007387 */ /* 0x0005e20000100a00 */
[----:B-1----:R-:W-:-:S04]  /*54b0*/  IMAD.WIDE R2, R16, 0x2, R12 ;  /* 0x0000000210027825 */ /* 0x002fc800078e020c */
[----:B------:R-:W-:Y:S01]  /*54c0*/  IMAD.MOV.U32 R7, RZ, RZ, c[0x0][0x188] ;  /* 0x00006200ff077624 */ /* 0x000fe200078e00ff */
[----:B------:R1:W-:Y:S01]  /*54d0*/  STL.64 [R1+0x640], R2 ;  /* 0x0006400201007387 */ /* 0x0003e20000100a00 */
[----:B--2---:R-:W-:-:S04]  /*54e0*/  IMAD.WIDE R4, R16, 0x2, R10 ;  /* 0x0000000210047825 */ /* 0x004fc800078e020a */
[----:B------:R-:W-:Y:S01]  /*54f0*/  IMAD R16, R7, 0x3, RZ ;  /* 0x0000000307107824 */ /* 0x000fe200078e02ff */
[----:B------:R2:W-:Y:S01]  /*5500*/  STL.64 [R1+0x638], R4 ;  /* 0x0006380401007387 */ /* 0x0005e20000100a00 */
[----:B-1----:R-:W-:-:S05]  /*5510*/  IMAD.WIDE R2, R15, 0x2, R12 ;  /* 0x000000020f027825 */ /* 0x002fca00078e020c */
[----:B------:R1:W-:Y:S01]  /*5520*/  STL.64 [R1+0x630], R2 ;  /* 0x0006300201007387 */ /* 0x0003e20000100a00 */
[----:B--2---:R-:W-:-:S04]  /*5530*/  IMAD.WIDE R4, R15, 0x2, R10 ;  /* 0x000000020f047825 */ /* 0x004fc800078e020a */
[----:B------:R-:W-:Y:S01]  /*5540*/  IMAD.SHL.U32 R15, R7, 0x2, RZ ;  /* 0x00000002070f7824 */ /* 0x000fe200078e00ff */
[----:B------:R2:W-:Y:S01]  /*5550*/  STL.64 [R1+0x628], R4 ;  /* 0x0006280401007387 */ /* 0x0005e20000100a00 */
[----:B------:R-:W-:-:S04]  /*5560*/  IMAD.WIDE R8, R16, 0x2, R10 ;  /* 0x0000000210087825 */ /* 0x000fc800078e020a */
[----:B-1----:R-:W-:-:S04]  /*5570*/  IMAD.WIDE R2, R16, 0x2, R12 ;  /* 0x0000000210027825 */ /* 0x002fc800078e020c */
[C---:B--2---:R-:W-:Y:S01]  /*5580*/  IMAD.WIDE R4, R15.reuse, 0x2, R12 ;  /* 0x000000020f047825 */ /* 0x044fe200078e020c */
[----:B------:R1:W-:Y:S04]  /*5590*/  STL.64 [R1+0x620], R2 ;  /* 0x0006200201007387 */ /* 0x0003e80000100a00 */
[----:B------:R2:W-:Y:S04]  /*55a0*/  STL.64 [R1+0x618], R8 ;  /* 0x0006180801007387 */ /* 0x0005e80000100a00 */
[----:B------:R3:W-:Y:S01]  /*55b0*/  STL.64 [R1+0x610], R4 ;  /* 0x0006100401007387 */ /* 0x0007e20000100a00 */
[----:B-1----:R-:W-:-:S04]  /*55c0*/  IMAD.WIDE R2, R15, 0x2, R10 ;  /* 0x000000020f027825 */ /* 0x002fc800078e020a */
[C---:B--2---:R-:W-:Y:S01]  /*55d0*/  IMAD.WIDE R8, R7.reuse, 0x2, R12 ;  /* 0x0000000207087825 */ /* 0x044fe200078e020c */
[----:B------:R1:W-:Y:S03]  /*55e0*/  STL.64 [R1+0x608], R2 ;  /* 0x0006080201007387 */ /* 0x0003e60000100a00 */
[----:B---3--:R-:W-:Y:S01]  /*55f0*/  IMAD.WIDE R4, R7, 0x2, R10 ;  /* 0x0000000207047825 */ /* 0x008fe200078e020a */
[----:B------:R0:W-:Y:S04]  /*5600*/  STL.64 [R1+0x600], R8 ;  /* 0x0006000801007387 */ /* 0x0001e80000100a00 */
[----:B------:R0:W-:Y:S01]  /*5610*/  STL.64 [R1+0x5f8], R4 ;  /* 0x0005f80401007387 */ /* 0x0001e20000100a00 */
[----:B-1----:R-:W-:-:S02]  /*5620*/  IMAD.MOV.U32 R2, RZ, RZ, c[0x0][0x160] ;  /* 0x00005800ff027624 */ /* 0x002fc400078e00ff */
[----:B------:R-:W-:Y:S02]  /*5630*/  IMAD.MOV.U32 R3, RZ, RZ, c[0x0][0x164] ;  /* 0x00005900ff037624 */ /* 0x000fe400078e00ff */
.L_x_2:
[----:B0-----:R-:W2:Y:S04]  /*5640*/  LDL.64 R8, [R1+0x600] ;  /* 0x0006000001087983 */ /* 0x001ea80000100a00 */
[----:B------:R-:W-:Y:S04]  /*5650*/  STL [R1+0x11fc], R12 ;  /* 0x0011fc0c01007387 */ /* 0x000fe80000100800 */
        /* <DEDUP_REMOVED lines=12> */
[----:B------:R0:W-:Y:S04]  /*5720*/  STL.64 [R1+0x11d0], R10 ;  /* 0x0011d00a01007387 */ /* 0x0001e80000100a00 */
[----:B0-----:R-:W3:Y:S04]  /*5730*/  LDL.64 R10, [R1+0x4a8] ;  /* 0x0004a800010a7983 */ /* 0x001ee80000100a00 */
[----:B------:R-:W-:Y:S04]  /*5740*/  STL.64 [R1+0x11c8], R14 ;  /* 0x0011c80e01007387 */ /* 0x000fe80000100a00 */
[----:B------:R-:W-:Y:S04]  /*5750*/  STL [R1+0x11e4], R15 ;  /* 0x0011e40f01007387 */ /* 0x000fe80000100800 */
[----:B------:R-:W-:Y:S04]  /*5760*/  STL [R1+0x11ec], R15 ;  /* 0x0011ec0f01007387 */ /* 0x000fe80000100800 */
[----:B------:R-:W-:Y:S04]  /*5770*/  STL [R1+0x11dc], R14 ;  /* 0x0011dc0e01007387 */ /* 0x000fe80000100800 */
[----:B------:R-:W-:Y:S04]  /*5780*/  STL [R1+0x11e8], R14 ;  /* 0x0011e80e01007387 */ /* 0x000fe80000100800 */
[----:B-----5:R-:W-:Y:S04]  /*5790*/  STL [R1+0x10bc], R28 ;  /* 0x0010bc1c01007387 */ /* 0x020fe80000100800 */
[----:B------:R-:W-:Y:S04]  /*57a0*/  STL [R1+0x10a8], R29 ;  /* 0x0010a81d01007387 */ /* 0x000fe80000100800 */
[----:B------:R-:W-:Y:S04]  /*57b0*/  STL [R1+0x1148], R29 ;  /* 0x0011481d01007387 */ /* 0x000fe80000100800 */
[----:B------:R-:W-:Y:S04]  /*57c0*/  STL [R1+0x114c], R29 ;  /* 0x00114c1d01007387 */ /* 0x000fe80000100800 */
[----:B------:R-:W-:Y:S04]  /*57d0*/  STL.64 [R1+0x1150], R28 ;  /* 0x0011501c01007387 */ /* 0x000fe80000100a00 */
[----:B------:R-:W-:Y:S04]  /*57e0*/  STL [R1+0x1178], R28 ;  /* 0x0011781c01007387 */ /* 0x000fe80000100800 */
[----:B------:R-:W-:Y:S04]  /*57f0*/  STL.64 [R1+0x1188], R28 ;  /* 0x0011881c01007387 */ /* 0x000fe80000100a00 */
[----:B------:R-:W-:Y:S04]  /*5800*/  STL.64 [R1+0x11a8], R28 ;  /* 0x0011a81c01007387 */ /* 0x000fe80000100a00 */
[----:B------:R0:W-:Y:S04]  /*5810*/  STL [R1+0x11d8], R28 ;  /* 0x0011d81c01007387 */ /* 0x0001e80000100800 */
[----:B0-----:R-:W4:Y:S04]  /*5820*/  LDL.64 R28, [R1+0x5f8] ;  /* 0x0005f800011c7983 */ /* 0x001f280000100a00 */
[----:B------:R-:W-:Y:S04]  /*5830*/  STL.64 [R1+0xdb8], R22 ;  /* 0x000db81601007387 */ /* 0x000fe80000100a00 */
[----:B------:R-:W-:Y:S04]  /*5840*/  STL.64 [R1+0x1158], R22 ;  /* 0x0011581601007387 */ /* 0x000fe80000100a00 */
[----:B------:R-:W-:Y:S04]  /*5850*/  STL [R1+0x117c], R22 ;  /* 0x00117c1601007387 */ /* 0x000fe80000100800 */
[----:B------:R-:W-:Y:S04]  /*5860*/  STL.64 [R1+0x1198], R22 ;  /* 0x0011981601007387 */ /* 0x000fe80000100a00 */
[----:B------:R-:W-:Y:S04]  /*5870*/  STL.64 [R1+0x11b8], R22 ;  /* 0x0011b81601007387 */ /* 0x000fe80000100a00 */
[----:B------:R-:W-:Y:S04]  /*5880*/  STL [R1+0x11f0], R22 ;  /* 0x0011f01601007387 */ /* 0x000fe80000100800 */
[----:B------:R-:W-:Y:S04]  /*5890*/  STL [R1+0x11e0], R23 ;  /* 0x0011e01701007387 */ /* 0x000fe80000100800 */
[----:B------:R-:W-:Y:S04]  /*58a0*/  STL.64 [R1+0xdb0], R20 ;  /* 0x000db01401007387 */ /* 0x000fe80000100a00 */
[----:B------:R-:W-:Y:S04]  /*58b0*/  STL.64 [R1+0x1160], R20 ;  /* 0x0011601401007387 */ /* 0x000fe80000100a00 */
[----:B------:R-:W-:Y:S04]  /*58c0*/  STL.64 [R1+0x1180], R20 ;  /* 0x0011801401007387 */ /* 0x000fe80000100a00 */
[----:B------:R-:W-:Y:S04]  /*58d0*/  STL.64 [R1+0x11a0], R20 ;  /* 0x0011a01401007387 */ /* 0x000fe80000100a00 */
[----:B------:R-:W-:Y:S04]  /*58e0*/  STL [R1+0x11c0], R20 ;  /* 0x0011c01401007387 */ /* 0x000fe80000100800 */
[----:B------:R-:W-:Y:S04]  /*58f0*/  STL [R1+0xd14], R24 ;  /* 0x000d141801007387 */ /* 0x000fe80000100800 */
[----:B------:R-:W-:Y:S04]  /*5900*/  STL [R1+0x1168], R24 ;  /* 0x0011681801007387 */ /* 0x000fe80000100800 */
[----:B------:R-:W-:Y:S04]  /*5910*/  STL [R1+0xd10], R25 ;  /* 0x000d101901007387 */ /* 0x000fe80000100800 */
[----:B------:R-:W-:Y:S04]  /*5920*/  STL.64 [R1+0x1170], R24 ;  /* 0x0011701801007387 */ /* 0x000fe80000100a00 */
[----:B------:R-:W-:Y:S04]  /*5930*/  STL.64 [R1+0x1190], R24 ;  /* 0x0011901801007387 */ /* 0x000fe80000100a00 */
[----:B------:R0:W-:Y:S04]  /*5940*/  STL.64 [R1+0x11b0], R24 ;  /* 0x0011b01801007387 */ /* 0x0001e80000100a00 */
[----:B0-----:R-:W2:Y:S01]  /*5950*/  LDL.64 R24, [R1+0x4a0] ;  /* 0x0004a00001187983 */ /* 0x001ea20000100a00 */
[----:B------:R-:W-:-:S03]  /*5960*/  ISETP.GT.AND P2, PT, R0, RZ, PT ;  /* 0x000000ff0000720c */ /* 0x000fc60003f44270 */
[----:B------:R-:W-:Y:S04]  /*5970*/  STL [R1+0xd0c], R26 ;  /* 0x000d0c1a01007387 */ /* 0x000fe80000100800 */
[----:B------:R-:W-:Y:S01]  /*5980*/  STL [R1+0xd08], R27 ;  /* 0x000d081b01007387 */ /* 0x000fe20000100800 */
[----:B------:R-:W-:Y:S02]  /*5990*/  PRMT R16, RZ, 0x7610, R16 ;  /* 0x00007610ff107816 */ /* 0x000fe40000000010 */
[----:B------:R-:W-:Y:S02]  /*59a0*/  ISETP.GT.AND P3, PT, R0, 0x1, PT ;  /* 0x000000010000780c */ /* 0x000fe40003f64270 */
[----:B------:R-:W-:Y:S02]  /*59b0*/  PRMT R17, RZ, 0x7610, R17 ;  /* 0x00007610ff117816 */ /* 0x000fe40000000011 */
[----:B------:R-:W-:-:S02]  /*59c0*/  PRMT R19, RZ, 0x7610, R19 ;  /* 0x00007610ff137816 */ /* 0x000fc40000000013 */
[----:B------:R-:W-:Y:S02]  /*59d0*/  PRMT R18, RZ, 0x7610, R18 ;  /* 0x00007610ff127816 */ /* 0x000fe40000000012 */
[----:B------:R-:W-:Y:S02]  /*59e0*/  PRMT R12, RZ, 0x7610, R12 ;  /* 0x00007610ff0c7816 */ /* 0x000fe4000000000c */
[-C--:B---3--:R-:W-:Y:S02]  /*59f0*/  IADD3 R6, P0, R10, R2.reuse, RZ ;  /* 0x000000020a067210 */ /* 0x088fe40007f1e0ff */
[----:B--2---:R-:W-:-:S05]  /*5a00*/  IADD3 R4, P1, R24, R2, RZ ;  /* 0x0000000218047210 */ /* 0x004fca0007f3e0ff */
[--C-:B------:R-:W-:Y:S02]  /*5a10*/  IMAD.X R5, R25, 0x1, R3.reuse, P1 ;  /* 0x0000000119057824 */ /* 0x100fe400008e0603 */
[----:B------:R-:W2:Y:S01]  /*5a20*/  LDL.64 R24, [R1+0x608] ;  /* 0x0006080001187983 */ /* 0x000ea20000100a00 */
[----:B------:R-:W-:-:S03]  /*5a30*/  IMAD.X R7, R11, 0x1, R3, P0 ;  /* 0x000000010b077824 */ /* 0x000fc600000e0603 */
[----:B------:R4:W3:Y:S04]  /*5a40*/  @P2 LDG.E.U16 R16, [R4.64] ;  /* 0x0000000404102981 */ /* 0x0008e8000c1e1500 */
[----:B------:R0:W3:Y:S04]  /*5a50*/  @P2 LDG.E.U16 R17, [R6.64] ;  /* 0x0000000406112981 */ /* 0x0000e8000c1e1500 */
[----:B------:R-:W3:Y:S01]  /*5a60*/  LDL.64 R10, [R1+0x610] ;  /* 0x00061000010a7983 */ /* 0x000ee20000100a00 */
[----:B----4-:R-:W-:Y:S02]  /*5a70*/  IADD3 R4, P1, R28, R2, RZ ;  /* 0x000000021c047210 */ /* 0x010fe40007f3e0ff */
[----:B------:R-:W-:-:S03]  /*5a80*/  ISETP.GT.AND P2, PT, R0, 0x2, PT ;  /* 0x000000020000780c */ /* 0x000fc60003f44270 */
[--C-:B------:R-:W-:Y:S01]  /*5a90*/  IMAD.X R5, R29, 0x1, R3.reuse, P1 ;  /* 0x000000011d057824 */ /* 0x100fe200008e0603 */
[----:B0-----:R-:W-:Y:S01]  /*5aa0*/  IADD3 R6, P0, R8, R2, RZ ;  /* 0x0000000208067210 */ /* 0x001fe20007f1e0ff */
[----:B------:R-:W4:Y:S04]  /*5ab0*/  LDL.64 R28, [R1+0x618] ;  /* 0x00061800011c7983 */ /* 0x000f280000100a00 */
[----:B------:R2:W4:Y:S01]  /*5ac0*/  @P3 LDG.E.U16 R19, [R4.64] ;  /* 0x0000000404133981 */ /* 0x000522000c1e1500 */
[----:B------:R-:W-:-:S03]  /*5ad0*/  IMAD.X R7, R9, 0x1, R3, P0 ;  /* 0x0000000109077824 */ /* 0x000fc600000e0603 */
[----:B------:R-:W4:Y:S04]  /*5ae0*/  LDL.64 R8, [R1+0x620] ;  /* 0x0006200001087983 */ /* 0x000f280000100a00 */
[----:B------:R3:W4:Y:S01]  /*5af0*/  @P3 LDG.E.U16 R18, [R6.64] ;  /* 0x0000000406123981 */ /* 0x000722000c1e1500 */
[----:B--2---:R-:W-:-:S05]  /*5b00*/  IADD3 R4, P1, R24, R2, RZ ;  /* 0x0000000218047210 */ /* 0x004fca0007f3e0ff */
[----:B------:R-:W-:-:S05]  /*5b10*/  IMAD.X R5, R25, 0x1, R3, P1 ;  /* 0x0000000119057824 */ /* 0x000fca00008e0603 */
[----:B------:R-:W2:Y:S01]  /*5b20*/  @P2 LDG.E.U16 R12, [R4.64] ;  /* 0x00000004040c2981 */ /* 0x000ea2000c1e1500 */
[----:B---3--:R-:W-:-:S05]  /*5b30*/  IADD3 R6, P0, R10, R2, RZ ;  /* 0x000000020a067210 */ /* 0x008fca0007f1e0ff */
[----:B------:R-:W-:Y:S01]  /*5b40*/  IMAD.X R7, R11, 0x1, R3, P0 ;  /* 0x000000010b077824 */ /* 0x000fe200000e0603 */
[----:B----4-:R0:W-:Y:S04]  /*5b50*/  STL [R1+0x480], R18 ;  /* 0x0004801201007387 */ /* 0x0101e80000100800 */
[----:B0-----:R-:W3:Y:S04]  /*5b60*/  LDL.LU R18, [R1+0x1224] ;  /* 0x0012240001127983 */ /* 0x001ee80000300800 */
[----:B------:R-:W4:Y:S04]  /*5b70*/  LDL.64 R24, [R1+0x628] ;  /* 0x0006280001187983 */ /* 0x000f280000100a00 */
[----:B------:R-:W3:Y:S04]  /*5b80*/  LDL.64 R10, [R1+0x630] ;  /* 0x00063000010a7983 */ /* 0x000ee80000100a00 */
[----:B--2---:R0:W-:Y:S04]  /*5b90*/  STL [R1+0x48c], R12 ;  /* 0x00048c0c01007387 */ /* 0x0041e80000100800 */
[----:B0-----:R-:W2:Y:S01]  /*5ba0*/  LDL.LU R12, [R1+0x1220] ;  /* 0x00122000010c7983 */ /* 0x001ea20000300800 */
[----:B------:R-:W-:-:S02]  /*5bb0*/  ISETP.GT.AND P3, PT, R0, 0x3, PT ;  /* 0x000000030000780c */ /* 0x000fc40003f64270 */
[----:B------:R-:W-:Y:S02]  /*5bc0*/  IADD3 R4, P1, R28, R2, RZ ;  /* 0x000000021c047210 */ /* 0x000fe40007f3e0ff */
[----:B------:R-:W-:-:S03]  /*5bd0*/  PRMT R13, RZ, 0x7610, R13 ;  /* 0x00007610ff0d7816 */ /* 0x000fc6000000000d */
[----:B------:R-:W-:-:S03]  /*5be0*/  IMAD.X R5, R29, 0x1, R3, P1 ;  /* 0x000000011d057824 */ /* 0x000fc600008e0603 */
[----:B------:R0:W3:Y:S01]  /*5bf0*/  @P2 LDG.E.U16 R13, [R6.64] ;  /* 0x00000004060d2981 */ /* 0x0000e2000c1e1500 */
[----:B--2---:R-:W-:-:S06]  /*5c00*/  PRMT R12, RZ, 0x7610, R12 ;  /* 0x00007610ff0c7816 */ /* 0x004fcc000000000c */
[----:B------:R-:W2:Y:S01]  /*5c10*/  @P3 LDG.E.U16 R12, [R4.64] ;  /* 0x00000004040c3981 */ /* 0x000ea2000c1e1500 */
[----:B0-----:R-:W-:-:S03]  /*5c20*/  IADD3 R6, P0, R8, R2, RZ ;  /* 0x0000000208067210 */ /* 0x001fc60007f1e0ff */
[----:B---3--:R0:W-:Y:S02]  /*5c30*/  STL [R1+0x490], R13 ;  /* 0x0004900d01007387 */ /* 0x0081e40000100800 */
[----:B------:R-:W-:Y:S02]  /*5c40*/  IMAD.X R7, R9, 0x1, R3, P0 ;  /* 0x0000000109077824 */ /* 0x000fe400000e0603 */
[----:B0-----:R-:W3:Y:S04]  /*5c50*/  LDL.LU R13, [R1+0x121c] ;  /* 0x00121c00010d7983 */ /* 0x001ee80000300800 */
[----:B------:R-:W3:Y:S04]  /*5c60*/  LDL.64 R28, [R1+0x638] ;  /* 0x00063800011c7983 */ /* 0x000ee80000100a00 */
[----:B------:R-:W3:Y:S04]  /*5c70*/  LDL.64 R8, [R1+0x640] ;  /* 0x0006400001087983 */ /* 0x000ee80000100a00 */
[----:B--2---:R0:W-:Y:S04]  /*5c80*/  STL [R1+0x5e8], R12 ;  /* 0x0005e80c01007387 */ /* 0x0041e80000100800 */
[----:B0-----:R-:W2:Y:S01]  /*5c90*/  LDL.LU R12, [R1+0x1218] ;  /* 0x00121800010c7983 */ /* 0x001ea20000300800 */
[----:B------:R-:W-:-:S02]  /*5ca0*/  ISETP.GT.AND P2, PT, R0, 0x4, PT ;  /* 0x000000040000780c */ /* 0x000fc40003f44270 */
[----:B----4-:R-:W-:Y:S02]  /*5cb0*/  IADD3 R4, P1, R24, R2, RZ ;  /* 0x0000000218047210 */ /* 0x010fe40007f3e0ff */
[----:B------:R-:W-:-:S03]  /*5cc0*/  PRMT R18, RZ, 0x7610, R18 ;  /* 0x00007610ff127816 */ /* 0x000fc60000000012 */
[----:B------:R-:W-:-:S03]  /*5cd0*/  IMAD.X R5, R25, 0x1, R3, P1 ;  /* 0x0000000119057824 */ /* 0x000fc600008e0603 */
[----:B------:R0:W4:Y:S01]  /*5ce0*/  @P3 LDG.E.U16 R18, [R6.64] ;  /* 0x0000000406123981 */ /* 0x000122000c1e1500 */
[----:B---3--:R-:W-:Y:S02]  /*5cf0*/  PRMT R13, RZ, 0x7610, R13 ;  /* 0x00007610ff0d7816 */ /* 0x008fe4000000000d */
[----:B0-----:R-:W-:-:S05]  /*5d00*/  IADD3 R6, P0, R10, R2, RZ ;  /* 0x000000020a067210 */ /* 0x001fca0007f1e0ff */
[----:B------:R-:W-:-:S05]  /*5d10*/  IMAD.X R7, R11, 0x1, R3, P0 ;  /* 0x000000010b077824 */ /* 0x000fca00000e0603 */
[----:B------:R-:W3:Y:S01]  /*5d20*/  @P2 LDG.E.U16 R13, [R6.64] ;  /* 0x00000004060d2981 */ /* 0x000ee2000c1e1500 */
[----:B--2---:R-:W-:-:S06]  /*5d30*/  PRMT R12, RZ, 0x7610, R12 ;  /* 0x00007610ff0c7816 */ /* 0x004fcc000000000c */
[----:B------:R-:W2:Y:S04]  /*5d40*/  @P2 LDG.E.U16 R12, [R4.64] ;  /* 0x00000004040c2981 */ /* 0x000ea8000c1e1500 */
[----:B----4-:R0:W-:Y:S04]  /*5d50*/  STL [R1+0x5f4], R18 ;  /* 0x0005f41201007387 */ /* 0x0101e80000100800 */
[----:B0-----:R-:W4:Y:S04]  /*5d60*/  LDL.LU R18, [R1+0x1214] ;  /* 0x0012140001127983 */ /* 0x001f280000300800 */
[----:B------:R-:W4:Y:S04]  /*5d70*/  LDL.64 R24, [R1+0x648] ;  /* 0x0006480001187983 */ /* 0x000f280000100a00 */
[----:B------:R-:W4:Y:S04]  /*5d80*/  LDL.64 R10, [R1+0x650] ;  /* 0x00065000010a7983 */ /* 0x000f280000100a00 */
[----:B--2---:R0:W-:Y:S04]  /*5d90*/  STL [R1+0x5f0], R12 ;  /* 0x0005f00c01007387 */ /* 0x0041e80000100800 */
[----:B0-----:R-:W2:Y:S04]  /*5da0*/  LDL.LU R12, [R1+0x1210] ;  /* 0x00121000010c7983 */ /* 0x001ea80000300800 */
[----:B---3--:R0:W-:Y:S04]  /*5db0*/  STL [R1+0x5ec], R13 ;  /* 0x0005ec0d01007387 */ /* 0x0081e80000100800 */
[----:B0-----:R-:W3:Y:S01]  /*5dc0*/  LDL.LU R13, [R1+0x120c] ;  /* 0x00120c00010d7983 */ /* 0x001ee20000300800 */
[----:B------:R-:W-:-:S02]  /*5dd0*/  ISETP.GT.AND P3, PT, R0, 0x5, PT ;  /* 0x000000050000780c */ /* 0x000fc40003f64270 */
[-C--:B------:R-:W-:Y:S02]  /*5de0*/  IADD3 R4, P1, R28, R2.reuse, RZ ;  /* 0x000000021c047210 */ /* 0x080fe40007f3e0ff */
[----:B------:R-:W-:-:S03]  /*5df0*/  IADD3 R6, P0, R8, R2, RZ ;  /* 0x0000000208067210 */ /* 0x000fc60007f1e0ff */
[--C-:B------:R-:W-:Y:S01]  /*5e00*/  IMAD.X R5, R29, 0x1, R3.reuse, P1 ;  /* 0x000000011d057824 */ /* 0x100fe200008e0603 */
[----:B------:R-:W-:Y:S01]  /*5e10*/  ISETP.GT.AND P2, PT, R0, 0x6, PT ;  /* 0x000000060000780c */ /* 0x000fe20003f44270 */
[----:B------:R-:W-:Y:S01]  /*5e20*/  IMAD.X R7, R9, 0x1, R3, P0 ;  /* 0x0000000109077824 */ /* 0x000fe200000e0603 */
[----:B----4-:R-:W-:Y:S01]  /*5e30*/  PRMT R18, RZ, 0x7610, R18 ;  /* 0x00007610ff127816 */ /* 0x010fe20000000012 */
[----:B------:R-:W4:Y:S04]  /*5e40*/  LDL.64 R28, [R1+0x658] ;  /* 0x00065800011c7983 */ /* 0x000f280000100a00 */
[----:B------:R-:W4:Y:S04]  /*5e50*/  LDL.64 R8, [R1+0x660] ;  /* 0x0006600001087983 */ /* 0x000f280000100a00 */
[----:B------:R0:W4:Y:S01]  /*5e60*/  @P3 LDG.E.U16 R18, [R6.64] ;  /* 0x0000000406123981 */ /* 0x000122000c1e1500 */
[----:B--2---:R-:W-:-:S06]  /*5e70*/  PRMT R12, RZ, 0x7610, R12 ;  /* 0x00007610ff0c7816 */ /* 0x004fcc000000000c */
[----:B------:R1:W2:Y:S02]  /*5e80*/  @P3 LDG.E.U16 R12, [R4.64] ;  /* 0x00000004040c3981 */ /* 0x0002a4000c1e1500 */
[----:B-1----:R-:W-:Y:S02]  /*5e90*/  IADD3 R4, P1, R24, R2, RZ ;  /* 0x0000000218047210 */ /* 0x002fe40007f3e0ff */
[----:B---3--:R-:W-:-:S03]  /*5ea0*/  PRMT R13, RZ, 0x7610, R13 ;  /* 0x00007610ff0d7816 */ /* 0x008fc6000000000d */
[----:B------:R-:W-:-:S05]  /*5eb0*/  IMAD.X R5, R25, 0x1, R3, P1 ;  /* 0x0000000119057824 */ /* 0x000fca00008e0603 */
[----:B------:R-:W3:Y:S01]  /*5ec0*/  @P2 LDG.E.U16 R13, [R4.64] ;  /* 0x00000004040d2981 */ /* 0x000ee2000c1e1500 */
[----:B0-----:R-:W-:-:S05]  /*5ed0*/  IADD3 R6, P0, R10, R2, RZ ;  /* 0x000000020a067210 */ /* 0x001fca0007f1e0ff */
[----:B------:R-:W-:Y:S01]  /*5ee0*/  IMAD.X R7, R11, 0x1, R3, P0 ;  /* 0x000000010b077824 */ /* 0x000fe200000e0603 */
[----:B--2---:R0:W-:Y:S04]  /*5ef0*/  STL [R1+0x5e4], R12 ;  /* 0x0005e40c01007387 */ /* 0x0041e80000100800 */
[----:B0-----:R-:W2:Y:S04]  /*5f00*/  LDL.LU R12, [R1+0x1208] ;  /* 0x00120800010c7983 */ /* 0x001ea80000300800 */
[----:B----4-:R0:W-:Y:S04]  /*5f10*/  STL [R1+0x5e0], R18 ;  /* 0x0005e01201007387 */ /* 0x0101e80000100800 */
[----:B0-----:R-:W4:Y:S04]  /*5f20*/  LDL.LU R18, [R1+0x1204] ;  /* 0x0012040001127983 */ /* 0x001f280000300800 */
[----:B------:R-:W4:Y:S04]  /*5f30*/  LDL.64 R24, [R1+0x668] ;  /* 0x0006680001187983 */ /* 0x000f280000100a00 */
[----:B------:R-:W4:Y:S04]  /*5f40*/  LDL.64 R10, [R1+0x670] ;  /* 0x00067000010a7983 */ /* 0x000f280000100a00 */
[----:B---3--:R0:W-:Y:S04]  /*5f50*/  STL [R1+0x5dc], R13 ;  /* 0x0005dc0d01007387 */ /* 0x0081e80000100800 */
[----:B0-----:R-:W3:Y:S01]  /*5f60*/  LDL.LU R13, [R1+0x1200] ;  /* 0x00120000010d7983 */ /* 0x001ee20000300800 */
[----:B------:R-:W-:-:S02]  /*5f70*/  ISETP.GT.AND P3, PT, R0, 0x7, PT ;  /* 0x000000070000780c */ /* 0x000fc40003f64270 */
[----:B------:R-:W-:-:S05]  /*5f80*/  IADD3 R4, P1, R28, R2, RZ ;  /* 0x000000021c047210 */ /* 0x000fca0007f3e0ff */
[----:B------:R-:W-:Y:S01]  /*5f90*/  IMAD.X R5, R29, 0x1, R3, P1 ;  /* 0x000000011d057824 */ /* 0x000fe200008e0603 */
[----:B--2---:R-:W-:-:S06]  /*5fa0*/  PRMT R12, RZ, 0x7610, R12 ;  /* 0x00007610ff0c7816 */ /* 0x004fcc000000000c */
[----:B------:R0:W2:Y:S02]  /*5fb0*/  @P2 LDG.E.U16 R12, [R6.64] ;  /* 0x00000004060c2981 */ /* 0x0000a4000c1e1500 */
[----:B0-----:R-:W-:Y:S02]  /*5fc0*/  IADD3 R6, P0, R8, R2, RZ ;  /* 0x0000000208067210 */ /* 0x001fe40007f1e0ff */
[----:B----4-:R-:W-:-:S03]  /*5fd0*/  PRMT R18, RZ, 0x7610, R18 ;  /* 0x00007610ff127816 */ /* 0x010fc60000000012 */
[----:B------:R-:W-:-:S05]  /*5fe0*/  IMAD.X R7, R9, 0x1, R3, P0 ;  /* 0x0000000109077824 */ /* 0x000fca00000e0603 */
[----:B------:R0:W4:Y:S01]  /*5ff0*/  @P3 LDG.E.U16 R18, [R6.64] ;  /* 0x0000000406123981 */ /* 0x000122000c1e1500 */
[----:B---3--:R-:W-:-:S06]  /*6000*/  PRMT R13, RZ, 0x7610, R13 ;  /* 0x00007610ff0d7816 */ /* 0x008fcc000000000d */
[----:B------:R1:W3:Y:S01]  /*6010*/  @P3 LDG.E.U16 R13, [R4.64] ;  /* 0x00000004040d3981 */ /* 0x0002e2000c1e1500 */
[----:B0-----:R-:W-:-:S05]  /*6020*/  IADD3 R6, P0, R10, R2, RZ ;  /* 0x000000020a067210 */ /* 0x001fca0007f1e0ff */
[----:B------:R-:W-:Y:S01]  /*6030*/  IMAD.X R7, R11, 0x1, R3, P0 ;  /* 0x000000010b077824 */ /* 0x000fe200000e0603 */
[----:B-1----:R-:W-:-:S05]  /*6040*/  IADD3 R4, P1, R24, R2, RZ ;  /* 0x0000000218047210 */ /* 0x002fca0007f3e0ff */
[----:B------:R-:W-:Y:S01]  /*6050*/  IMAD.X R5, R25, 0x1, R3, P1 ;  /* 0x0000000119057824 */ /* 0x000fe200008e0603 */
[----:B--2---:R0:W-:Y:S04]  /*6060*/  STL [R1+0x5d8], R12 ;  /* 0x0005d80c01007387 */ /* 0x0041e80000100800 */
[----:B0-----:R-:W2:Y:S04]  /*6070*/  LDL.LU R12, [R1+0x11fc] ;  /* 0x0011fc00010c7983 */ /* 0x001ea80000300800 */
[----:B------:R-:W2:Y:S04]  /*6080*/  LDL.64 R28, [R1+0x678] ;  /* 0x00067800011c7983 */ /* 0x000ea80000100a00 */
[----:B------:R-:W2:Y:S04]  /*6090*/  LDL.64 R8, [R1+0x680] ;  /* 0x0006800001087983 */ /* 0x000ea80000100a00 */
[----:B---3--:R0:W-:Y:S04]  /*60a0*/  STL [R1+0x5d4], R13 ;  /* 0x0005d40d01007387 */ /* 0x0081e80000100800 */
[----:B0-----:R-:W3:Y:S04]  /*60b0*/  LDL.LU R13, [R1+0x11f8] ;  /* 0x0011f800010d7983 */ /* 0x001ee80000300800 */
[----:B----4-:R0:W-:Y:S04]  /*60c0*/  STL [R1+0x5d0], R18 ;  /* 0x0005d01201007387 */ /* 0x0101e80000100800 */
[----:B0-----:R-:W4:Y:S04]  /*60d0*/  LDL.LU R18, [R1+0x11f4] ;  /* 0x0011f40001127983 */ /* 0x001f280000300800 */
[----:B------:R-:W4:Y:S04]  /*60e0*/  LDL.64 R10, [R1+0x688] ;  /* 0x00068800010a7983 */ /* 0x000f280000100a00 */
[----:B------:R-:W4:Y:S01]  /*60f0*/  LDL.64 R24, [R1+0x690] ;  /* 0x0006900001187983 */ /* 0x000f220000100a00 */
[----:B------:R-:W-:-:S02]  /*6100*/  ISETP.GT.AND P2, PT, R0, 0x8, PT ;  /* 0x000000080000780c */ /* 0x000fc40003f44270 */
[----:B------:R-:W-:Y:S02]  /*6110*/  ISETP.GT.AND P3, PT, R0, 0x9, PT ;  /* 0x000000090000780c */ /* 0x000fe40003f64270 */
[----:B------:R-:W-:Y:S02]  /*6120*/  PRMT R22, RZ, 0x7610, R22 ;  /* 0x00007610ff167816 */ /* 0x000fe40000000016 */
[----:B------:R-:W-:Y:S02]  /*6130*/  PRMT R15, RZ, 0x7610, R15 ;  /* 0x00007610ff0f7816 */ /* 0x000fe4000000000f */
[----:B------:R-:W-:Y:S02]  /*6140*/  PRMT R14, RZ, 0x7610, R14 ;  /* 0x00007610ff0e7816 */ /* 0x000fe4000000000e */
[----:B--2---:R-:W-:-:S06]  /*6150*/  PRMT R12, RZ, 0x7610, R12 ;  /* 0x00007610ff0c7816 */ /* 0x004fcc000000000c */
[----:B------:R0:W2:Y:S02]  /*6160*/  @P2 LDG.E.U16 R12, [R4.64] ;  /* 0x00000004040c2981 */ /* 0x0000a4000c1e1500 */
[----:B0-----:R-:W-:-:S05]  /*6170*/  IADD3 R4, P1, R28, R2, RZ ;  /* 0x000000021c047210 */ /* 0x001fca0007f3e0ff */
[----:B------:R-:W-:Y:S02]  /*6180*/  IMAD.X R5, R29, 0x1, R3, P1 ;  /* 0x000000011d057824 */ /* 0x000fe400008e0603 */
[----:B------:R-:W2:Y:S01]  /*6190*/  LDL.64 R28, [R1+0x6a0] ;  /* 0x0006a000011c7983 */ /* 0x000ea20000100a00 */
[----:B---3--:R-:W-:-:S06]  /*61a0*/  PRMT R13, RZ, 0x7610, R13 ;  /* 0x00007610ff0d7816 */ /* 0x008fcc000000000d */
[----:B------:R0:W3:Y:S01]  /*61b0*/  @P2 LDG.E.U16 R13, [R6.64] ;  /* 0x00000004060d2981 */ /* 0x0000e2000c1e1500 */
[----:B------:R-:W-:Y:S02]  /*61c0*/  ISETP.GT.AND P2, PT, R0, 0xa, PT ;  /* 0x0000000a0000780c */ /* 0x000fe40003f44270 */
[----:B----4-:R-:W-:Y:S02]  /*61d0*/  PRMT R18, RZ, 0x7610, R18 ;  /* 0x00007610ff127816 */ /* 0x010fe40000000012 */
[----:B0-----:R-:W-:-:S04]  /*61e0*/  IADD3 R6, P0, R8, R2, RZ ;  /* 0x0000000208067210 */ /* 0x001fc80007f1e0ff */
[----:B------:R0:W4:Y:S01]  /*61f0*/  @P3 LDG.E.U16 R18, [R4.64] ;  /* 0x0000000404123981 */ /* 0x000122000c1e1500 */
[----:B------:R-:W-:-:S03]  /*6200*/  IMAD.X R7, R9, 0x1, R3, P0 ;  /* 0x0000000109077824 */ /* 0x000fc600000e0603 */
[----:B------:R-:W2:Y:S04]  /*6210*/  LDL.64 R8, [R1+0x698] ;  /* 0x0006980001087983 */ /* 0x000ea80000100a00 */
[----:B------:R1:W2:Y:S01]  /*6220*/  @P3 LDG.E.U16 R22, [R6.64] ;  /* 0x0000000406163981 */ /* 0x0002a2000c1e1500 */
[----:B0-----:R-:W-:-:S05]  /*6230*/  IADD3 R4, P1, R10, R2, RZ ;  /* 0x000000020a047210 */ /* 0x001fca0007f3e0ff */
[----:B------:R-:W-:Y:S01]  /*6240*/  IMAD.X R5, R11, 0x1, R3, P1 ;  /* 0x000000010b057824 */ /* 0x000fe200008e0603 */
[----:B-1----:R-:W-:-:S04]  /*6250*/  IADD3 R6, P0, R24, R2, RZ ;  /* 0x0000000218067210 */ /* 0x002fc80007f1e0ff */
[----:B------:R-:W3:Y:S01]  /*6260*/  @P2 LDG.E.U16 R15, [R4.64] ;  /* 0x00000004040f2981 */ /* 0x000ee2000c1e1500 */
[----:B------:R-:W-:-:S05]  /*6270*/  IMAD.X R7, R25, 0x1, R3, P0 ;  /* 0x0000000119077824 */ /* 0x000fca00000e0603 */
[----:B------:R-:W3:Y:S04]  /*6280*/  @P2 LDG.E.U16 R14, [R6.64] ;  /* 0x00000004060e2981 */ /* 0x000ee8000c1e1500 */
[----:B----4-:R-:W-:Y:S04]  /*6290*/  STL.64 [R1+0x1140], R18 ;  /* 0x0011401201007387 */ /* 0x010fe80000100a00 */
[----:B--2---:R0:W-:Y:S04]  /*62a0*/  STL [R1+0x450], R22 ;  /* 0x0004501601007387 */ /* 0x0041e80000100800 */
[----:B0-----:R-:W2:Y:S04]  /*62b0*/  LDL.LU R22, [R1+0x11f0] ;  /* 0x0011f00001167983 */ /* 0x001ea80000300800 */
[----:B------:R-:W4:Y:S04]  /*62c0*/  LDL.64 R10, [R1+0x6a8] ;  /* 0x0006a800010a7983 */ /* 0x000f280000100a00 */
[----:B------:R-:W2:Y:S04]  /*62d0*/  LDL.64 R24, [R1+0x6b0] ;  /* 0x0006b00001187983 */ /* 0x000ea80000100a00 */
[----:B---3--:R0:W-:Y:S04]  /*62e0*/  STL [R1+0x484], R15 ;  /* 0x0004840f01007387 */ /* 0x0081e80000100800 */
[----:B0-----:R-:W3:Y:S04]  /*62f0*/  LDL.LU R15, [R1+0x11ec] ;  /* 0x0011ec00010f7983 */ /* 0x001ee80000300800 */
[----:B------:R0:W-:Y:S04]  /*6300*/  STL [R1+0x488], R14 ;  /* 0x0004880e01007387 */ /* 0x0001e80000100800 */
[----:B0-----:R-:W2:Y:S01]  /*6310*/  LDL.LU R14, [R1+0x11e8] ;  /* 0x0011e800010e7983 */ /* 0x001ea20000300800 */
[----:B------:R-:W-:-:S02]  /*6320*/  ISETP.GT.AND P3, PT, R0, 0xb, PT ;  /* 0x0000000b0000780c */ /* 0x000fc40003f64270 */
[-C--:B------:R-:W-:Y:S02]  /*6330*/  IADD3 R4, P1, R8, R2.reuse, RZ ;  /* 0x0000000208047210 */ /* 0x080fe40007f3e0ff */
[----:B------:R-:W-:-:S03]  /*6340*/  IADD3 R6, P0, R28, R2, RZ ;  /* 0x000000021c067210 */ /* 0x000fc60007f1e0ff */
[--C-:B------:R-:W-:Y:S01]  /*6350*/  IMAD.X R5, R9, 0x1, R3.reuse, P1 ;  /* 0x0000000109057824 */ /* 0x100fe200008e0603 */
[----:B------:R-:W-:Y:S01]  /*6360*/  ISETP.GT.AND P2, PT, R0, 0xc, PT ;  /* 0x0000000c0000780c */ /* 0x000fe20003f44270 */
[----:B------:R-:W-:Y:S01]  /*6370*/  IMAD.X R7, R29, 0x1, R3, P0 ;  /* 0x000000011d077824 */ /* 0x000fe200000e0603 */
[----:B------:R-:W-:Y:S01]  /*6380*/  PRMT R23, RZ, 0x7610, R23 ;  /* 0x00007610ff177816 */ /* 0x000fe20000000017 */
[----:B------:R-:W2:Y:S04]  /*6390*/  LDL.64 R8, [R1+0x6b8] ;  /* 0x0006b80001087983 */ /* 0x000ea80000100a00 */
[----:B------:R-:W2:Y:S04]  /*63a0*/  LDL.64 R28, [R1+0x6c0] ;  /* 0x0006c000011c7983 */ /* 0x000ea80000100a00 */
[----:B------:R0:W2:Y:S01]  /*63b0*/  @P3 LDG.E.U16 R23, [R6.64] ;  /* 0x0000000406173981 */ /* 0x0000a2000c1e1500 */
[----:B---3--:R-:W-:-:S06]  /*63c0*/  PRMT R15, RZ, 0x7610, R15 ;  /* 0x00007610ff0f7816 */ /* 0x008fcc000000000f */
[----:B------:R4:W3:Y:S02]  /*63d0*/  @P3 LDG.E.U16 R15, [R4.64] ;  /* 0x00000004040f3981 */ /* 0x0008e4000c1e1500 */
[----:B----4-:R-:W-:Y:S02]  /*63e0*/  IADD3 R4, P1, R10, R2, RZ ;  /* 0x000000020a047210 */ /* 0x010fe40007f3e0ff */
[----:B--2---:R-:W-:-:S03]  /*63f0*/  PRMT R14, RZ, 0x7610, R14 ;  /* 0x00007610ff0e7816 */ /* 0x004fc6000000000e */
[----:B------:R-:W-:-:S05]  /*6400*/  IMAD.X R5, R11, 0x1, R3, P1 ;  /* 0x000000010b057824 */ /* 0x000fca00008e0603 */
[----:B------:R-:W2:Y:S01]  /*6410*/  @P2 LDG.E.U16 R14, [R4.64] ;  /* 0x00000004040e2981 */ /* 0x000ea2000c1e1500 */
[----:B0-----:R-:W-:-:S05]  /*6420*/  IADD3 R6, P0, R24, R2, RZ ;  /* 0x0000000218067210 */ /* 0x001fca0007f1e0ff */
[----:B------:R-:W-:Y:S01]  /*6430*/  IMAD.X R7, R25, 0x1, R3, P0 ;  /* 0x0000000119077824 */ /* 0x000fe200000e0603 */
[----:B---3--:R0:W-:Y:S04]  /*6440*/  STL [R1+0x5cc], R15 ;  /* 0x0005cc0f01007387 */ /* 0x0081e80000100800 */
[----:B0-----:R-:W3:Y:S04]  /*6450*/  LDL.LU R15, [R1+0x11e4] ;  /* 0x0011e400010f7983 */ /* 0x001ee80000300800 */
[----:B------:R0:W-:Y:S04]  /*6460*/  STL [R1+0x5c8], R23 ;  /* 0x0005c81701007387 */ /* 0x0001e80000100800 */
[----:B0-----:R-:W4:Y:S04]  /*6470*/  LDL.LU R23, [R1+0x11e0] ;  /* 0x0011e00001177983 */ /* 0x001f280000300800 */
[----:B------:R-:W4:Y:S04]  /*6480*/  LDL.64 R10, [R1+0x6c8] ;  /* 0x0006c800010a7983 */ /* 0x000f280000100a00 */
[----:B------:R-:W4:Y:S04]  /*6490*/  LDL.64 R24, [R1+0x6d0] ;  /* 0x0006d00001187983 */ /* 0x000f280000100a00 */
[----:B--2---:R0:W-:Y:S04]  /*64a0*/  STL [R1+0x5c4], R14 ;  /* 0x0005c40e01007387 */ /* 0x0041e80000100800 */
[----:B0-----:R-:W2:Y:S01]  /*64b0*/  LDL.LU R14, [R1+0x11dc] ;  /* 0x0011dc00010e7983 */ /* 0x001ea20000300800 */
[----:B------:R-:W-:-:S02]  /*64c0*/  ISETP.GT.AND P3, PT, R0, 0xd, PT ;  /* 0x0000000d0000780c */ /* 0x000fc40003f64270 */
[----:B------:R-:W-:-:S05]  /*64d0*/  IADD3 R4, P1, R8, R2, RZ ;  /* 0x0000000208047210 */ /* 0x000fca0007f3e0ff */
[----:B------:R-:W-:Y:S02]  /*64e0*/  IMAD.X R5, R9, 0x1, R3, P1 ;  /* 0x0000000109057824 */ /* 0x000fe400008e0603 */
[----:B------:R-:W4:Y:S01]  /*64f0*/  LDL.64 R8, [R1+0x6d8] ;  /* 0x0006d80001087983 */ /* 0x000f220000100a00 */
[----:B---3--:R-:W-:-:S06]  /*6500*/  PRMT R15, RZ, 0x7610, R15 ;  /* 0x00007610ff0f7816 */ /* 0x008fcc000000000f */
[----:B------:R0:W3:Y:S02]  /*6510*/  @P2 LDG.E.U16 R15, [R6.64] ;  /* 0x00000004060f2981 */ /* 0x0000e4000c1e1500 */
[----:B0-----:R-:W-:Y:S02]  /*6520*/  IADD3 R6, P0, R28, R2, RZ ;  /* 0x000000021c067210 */ /* 0x001fe40007f1e0ff */
[----:B------:R-:W3:Y:S01]  /*6530*/  LDL.LU R28, [R1+0x11d8] ;  /* 0x0011d800011c7983 */ /* 0x000ee20000300800 */
[----:B--2---:R-:W-:-:S06]  /*6540*/  PRMT R14, RZ, 0x7610, R14 ;  /* 0x00007610ff0e7816 */ /* 0x004fcc000000000e */
[----:B------:R-:W2:Y:S01]  /*6550*/  @P3 LDG.E.U16 R14, [R4.64] ;  /* 0x00000004040e3981 */ /* 0x000ea2000c1e1500 */
[----:B------:R-:W-:Y:S01]  /*6560*/  IMAD.X R7, R29, 0x1, R3, P0 ;  /* 0x000000011d077824 */ /* 0x000fe200000e0603 */
[----:B---3--:R-:W-:-:S06]  /*6570*/  PRMT R28, RZ, 0x7610, R28 ;  /* 0x00007610ff1c7816 */ /* 0x008fcc000000001c */
[----:B------:R0:W3:Y:S04]  /*6580*/  @P3 LDG.E.U16 R28, [R6.64] ;  /* 0x00000004061c3981 */ /* 0x0000e8000c1e1500 */
[----:B--2---:R-:W-:Y:S04]  /*6590*/  STL [R1+0x5bc], R14 ;  /* 0x0005bc0e01007387 */ /* 0x004fe80000100800 */
[----:B------:R1:W-:Y:S04]  /*65a0*/  STL [R1+0x5c0], R15 ;  /* 0x0005c00f01007387 */ /* 0x0003e80000100800 */
[----:B-1----:R-:W2:Y:S01]  /*65b0*/  LDL.64 R14, [R1+0x6e0] ;  /* 0x0006e000010e7983 */ /* 0x002ea20000100a00 */
[----:B------:R-:W-:-:S02]  /*65c0*/  ISETP.GT.AND P2, PT, R0, 0xe, PT ;  /* 0x0000000e0000780c */ /* 0x000fc40003f44270 */
[-C--:B----4-:R-:W-:Y:S02]  /*65d0*/  IADD3 R4, P1, R10, R2.reuse, RZ ;  /* 0x000000020a047210 */ /* 0x090fe40007f3e0ff */
[----:B0-----:R-:W-:Y:S02]  /*65e0*/  IADD3 R6, P0, R24, R2, RZ ;  /* 0x0000000218067210 */ /* 0x001fe40007f1e0ff */
[----:B------:R-:W-:Y:S01]  /*65f0*/  PRMT R23, RZ, 0x7610, R23 ;  /* 0x00007610ff177816 */ /* 0x000fe20000000017 */
[--C-:B------:R-:W-:Y:S01]  /*6600*/  IMAD.X R5, R11, 0x1, R3.reuse, P1 ;  /* 0x000000010b057824 */ /* 0x100fe200008e0603 */
[----:B------:R-:W-:Y:S01]  /*6610*/  PRMT R22, RZ, 0x7610, R22 ;  /* 0x00007610ff167816 */ /* 0x000fe20000000016 */
[----:B------:R-:W-:Y:S01]  /*6620*/  IMAD.X R7, R25, 0x1, R3, P0 ;  /* 0x0000000119077824 */ /* 0x000fe200000e0603 */
[----:B------:R-:W-:-:S03]  /*6630*/  ISETP.GT.AND P3, PT, R0, 0xf, PT ;  /* 0x0000000f0000780c */ /* 0x000fc60003f64270 */
[----:B------:R0:W4:Y:S04]  /*6640*/  @P2 LDG.E.U16 R23, [R4.64] ;  /* 0x0000000404172981 */ /* 0x000128000c1e1500 */
[----:B------:R1:W4:Y:S01]  /*6650*/  @P2 LDG.E.U16 R22, [R6.64] ;  /* 0x0000000406162981 */ /* 0x000322000c1e1500 */
[----:B------:R-:W-:Y:S02]  /*6660*/  PRMT R20, RZ, 0x7610, R20 ;  /* 0x00007610ff147816 */ /* 0x000fe40000000014 */
[----:B0-----:R-:W-:Y:S01]  /*6670*/  IADD3 R4, P1, R8, R2, RZ ;  /* 0x0000000208047210 */ /* 0x001fe20007f3e0ff */
[----:B-1----:R-:W-:Y:S02]  /*6680*/  IMAD.MOV.U32 R6, RZ, RZ, R8 ;  /* 0x000000ffff067224 */ /* 0x002fe400078e0008 */
[----:B------:R-:W-:Y:S01]  /*6690*/  IMAD.MOV.U32 R7, RZ, RZ, R9 ;  /* 0x000000ffff077224 */ /* 0x000fe200078e0009 */
[----:B------:R-:W-:-:S03]  /*66a0*/  PRMT R21, RZ, 0x7610, R21 ;  /* 0x00007610ff157816 */ /* 0x000fc60000000015 */
[----:B------:R-:W-:-:S05]  /*66b0*/  IMAD.X R5, R7, 0x1, R3, P1 ;  /* 0x0000000107057824 */ /* 0x000fca00008e0603 */
[----:B------:R0:W4:Y:S04]  /*66c0*/  @P3 LDG.E.U16 R21, [R4.64] ;  /* 0x0000000404153981 */ /* 0x000128000c1e1500 */
[----:B---3--:R1:W-:Y:S04]  /*66d0*/  STL [R1+0x5b8], R28 ;  /* 0x0005b81c01007387 */ /* 0x0083e80000100800 */
[----:B-1----:R-:W3:Y:S04]  /*66e0*/  LDL.64 R28, [R1+0x6e8] ;  /* 0x0006e800011c7983 */ /* 0x002ee80000100a00 */
[----:B------:R-:W3:Y:S04]  /*66f0*/  LDL.LU.64 R10, [R1+0x11d0] ;  /* 0x0011d000010a7983 */ /* 0x000ee80000300a00 */
[----:B------:R-:W3:Y:S01]  /*6700*/  LDL.64 R24, [R1+0x6f0] ;  /* 0x0006f00001187983 */ /* 0x000ee20000100a00 */
[----:B--2---:R-:W-:-:S05]  /*6710*/  IADD3 R8, P2, R14, R2, RZ ;  /* 0x000000020e087210 */ /* 0x004fca0007f5e0ff */
[----:B------:R-:W-:-:S05]  /*6720*/  IMAD.X R9, R15, 0x1, R3, P2 ;  /* 0x000000010f097824 */ /* 0x000fca00010e0603 */
[----:B------:R-:W2:Y:S04]  /*6730*/  @P3 LDG.E.U16 R20, [R8.64] ;  /* 0x0000000408143981 */ /* 0x000ea8000c1e1500 */
[----:B----4-:R-:W-:Y:S04]  /*6740*/  STL [R1+0x5b0], R22 ;  /* 0x0005b01601007387 */ /* 0x010fe80000100800 */
[----:B------:R1:W-:Y:S04]  /*6750*/  STL [R1+0x5b4], R23 ;  /* 0x0005b41701007387 */ /* 0x0003e80000100800 */
[----:B-1----:R-:W4:Y:S04]  /*6760*/  LDL.64 R22, [R1+0x6f8] ;  /* 0x0006f80001167983 */ /* 0x002f280000100a00 */
[----:B------:R-:W4:Y:S01]  /*6770*/  LDL.LU.64 R14, [R1+0x11c8] ;  /* 0x0011c800010e7983 */ /* 0x000f220000300a00 */
[----:B---3--:R-:W-:Y:S01]  /*6780*/  IADD3 R6, P1, R28, R2, RZ ;  /* 0x000000021c067210 */ /* 0x008fe20007f3e0ff */
[----:B0-----:R-:W-:-:S02]  /*6790*/  IMAD.MOV.U32 R4, RZ, RZ, R28 ;  /* 0x000000ffff047224 */ /* 0x001fc400078e001c */
[----:B------:R-:W-:Y:S02]  /*67a0*/  IMAD.MOV.U32 R5, RZ, RZ, R29 ;  /* 0x000000ffff057224 */ /* 0x000fe400078e001d */
[----:B------:R-:W3:Y:S04]  /*67b0*/  LDL.64 R28, [R1+0x700] ;  /* 0x00070000011c7983 */ /* 0x000ee80000100a00 */
[----:B--2---:R-:W-:Y:S04]  /*67c0*/  STL [R1+0x5a8], R20 ;  /* 0x0005a81401007387 */ /* 0x004fe80000100800 */
[----:B------:R0:W-:Y:S04]  /*67d0*/  STL [R1+0x5ac], R21 ;  /* 0x0005ac1501007387 */ /* 0x0001e80000100800 */
[----:B0-----:R-:W2:Y:S01]  /*67e0*/  LDL.64 R20, [R1+0x708] ;  /* 0x0007080001147983 */ /* 0x001ea20000100a00 */
[----:B------:R-:W-:Y:S01]  /*67f0*/  ISETP.GT.AND P0, PT, R0, 0x10, PT ;  /* 0x000000100000780c */ /* 0x000fe20003f04270 */
[----:B------:R-:W-:Y:S01]  /*6800*/  IMAD.X R7, R5, 0x1, R3, P1 ;  /* 0x0000000105077824 */ /* 0x000fe200008e0603 */
[----:B------:R-:W-:-:S02]  /*6810*/  PRMT R11, RZ, 0x7610, R11 ;  /* 0x00007610ff0b7816 */ /* 0x000fc4000000000b */
[-C--:B------:R-:W-:Y:S02]  /*6820*/  IADD3 R4, P2, R24, R2.reuse, RZ ;  /* 0x0000000218047210 */ /* 0x080fe40007f5e0ff */
[----:B------:R-:W-:Y:S02]  /*6830*/  ISETP.GT.AND P3, PT, R0, 0x11, PT ;  /* 0x000000110000780c */ /* 0x000fe40003f64270 */
[----:B------:R-:W-:Y:S01]  /*6840*/  PRMT R10, RZ, 0x7610, R10 ;  /* 0x00007610ff0a7816 */ /* 0x000fe2000000000a */
[----:B------:R-:W-:Y:S01]  /*6850*/  IMAD.X R5, R25, 0x1, R3, P2 ;  /* 0x0000000119057824 */ /* 0x000fe200010e0603 */
[----:B----4-:R-:W-:Y:S01]  /*6860*/  PRMT R14, RZ, 0x7610, R14 ;  /* 0x00007610ff0e7816 */ /* 0x010fe2000000000e */
[----:B------:R-:W4:Y:S04]  /*6870*/  LDL.64 R24, [R1+0x710] ;  /* 0x0007100001187983 */ /* 0x000f280000100a00 */
[----:B------:R0:W4:Y:S04]  /*6880*/  @P0 LDG.E.U16 R11, [R6.64] ;  /* 0x00000004060b0981 */ /* 0x000128000c1e1500 */
[----:B------:R3:W4:Y:S01]  /*6890*/  @P0 LDG.E.U16 R10, [R4.64] ;  /* 0x00000004040a0981 */ /* 0x000722000c1e1500 */
[----:B0-----:R-:W-:-:S02]  /*68a0*/  IADD3 R6, P1, R22, R2, RZ ;  /* 0x0000000216067210 */ /* 0x001fc40007f3e0ff */
[----:B------:R-:W-:-:S03]  /*68b0*/  PRMT R15, RZ, 0x7610, R15 ;  /* 0x00007610ff0f7816 */ /* 0x000fc6000000000f */
[----:B------:R-:W-:Y:S01]  /*68c0*/  IMAD.X R7, R23, 0x1, R3, P1 ;  /* 0x0000000117077824 */ /* 0x000fe200008e0603 */
[----:B------:R-:W-:Y:S01]  /*68d0*/  ISETP.GT.AND P1, PT, R0, 0x12, PT ;  /* 0x000000120000780c */ /* 0x000fe20003f24270 */
[----:B------:R-:W4:Y:S04]  /*68e0*/  LDL.64 R22, [R1+0x718] ;  /* 0x0007180001167983 */ /* 0x000f280000100a00 */
[----:B------:R2:W4:Y:S01]  /*68f0*/  @P3 LDG.E.U16 R14, [R6.64] ;  /* 0x00000004060e3981 */ /* 0x000522000c1e1500 */
[----:B---3--:R-:W-:-:S05]  /*6900*/  IADD3 R4, P0, R28, R2, RZ ;  /* 0x000000021c047210 */ /* 0x008fca0007f1e0ff */
[----:B------:R-:W-:Y:S02]  /*6910*/  IMAD.X R5, R29, 0x1, R3, P0 ;  /* 0x000000011d057824 */ /* 0x000fe400000e0603 */
[----:B------:R-:W3:Y:S04]  /*6920*/  LDL.64 R28, [R1+0x720] ;  /* 0x00072000011c7983 */ /* 0x000ee80000100a00 */
[----:B------:R0:W3:Y:S02]  /*6930*/  @P3 LDG.E.U16 R15, [R4.64] ;  /* 0x00000004040f3981 */ /* 0x0000e4000c1e1500 */
[----:B0-----:R-:W-:Y:S02]  /*6940*/  PRMT R4, RZ, 0x7610, R4 ;  /* 0x00007610ff047816 */ /* 0x001fe40000000004 */
[----:B--2---:R-:W-:-:S02]  /*6950*/  IADD3 R6, P0, R20, R2, RZ ;  /* 0x0000000214067210 */ /* 0x004fc40007f1e0ff */
[----:B------:R-:W2:Y:S03]  /*6960*/  LDL.LU R20, [R1+0x11c0] ;  /* 0x0011c00001147983 */ /* 0x000ea60000300800 */
[----:B------:R-:W-:-:S05]  /*6970*/  IMAD.X R7, R21, 0x1, R3, P0 ;  /* 0x0000000115077824 */ /* 0x000fca00000e0603 */
[----:B------:R-:W3:Y:S01]  /*6980*/  @P1 LDG.E.U16 R4, [R6.64] ;  /* 0x0000000406041981 */ /* 0x000ee2000c1e1500 */
[----:B--2---:R-:W-:-:S03]  /*6990*/  PRMT R20, RZ, 0x7610, R20 ;  /* 0x00007610ff147816 */ /* 0x004fc60000000014 */
[----:B---3--:R4:W-:Y:S02]  /*69a0*/  STL [R1+0x454], R4 ;  /* 0x0004540401007387 */ /* 0x0089e40000100800 */
[----:B----4-:R-:W-:-:S05]  /*69b0*/  IADD3 R4, P0, R24, R2, RZ ;  /* 0x0000000218047210 */ /* 0x010fca0007f1e0ff */
[----:B------:R-:W-:Y:S02]  /*69c0*/  IMAD.X R5, R25, 0x1, R3, P0 ;  /* 0x0000000119057824 */ /* 0x000fe400000e0603 */
[----:B------:R-:W2:Y:S04]  /*69d0*/  LDL.64 R24, [R1+0x728] ;  /* 0x0007280001187983 */ /* 0x000ea80000100a00 */
[----:B------:R0:W3:Y:S02]  /*69e0*/  @P1 LDG.E.U16 R20, [R4.64] ;  /* 0x0000000404141981 */ /* 0x0000e4000c1e1500 */
[----:B0-----:R-:W-:-:S05]  /*69f0*/  IADD3 R4, P0, R22, R2, RZ ;  /* 0x0000000216047210 */ /* 0x001fca0007f1e0ff */
[----:B------:R-:W-:Y:S01]  /*6a00*/  IMAD.X R5, R23, 0x1, R3, P0 ;  /* 0x0000000117057824 */ /* 0x000fe200000e0603 */
[----:B---3--:R0:W-:Y:S04]  /*6a10*/  STL [R1+0x45c], R20 ;  /* 0x00045c1401007387 */ /* 0x0081e80000100800 */
[----:B0-----:R-:W3:Y:S04]  /*6a20*/  LDL.64 R20, [R1+0x730] ;  /* 0x0007300001147983 */ /* 0x001ee80000100a00 */
[----:B------:R-:W4:Y:S01]  /*6a30*/  LDL.LU.64 R22, [R1+0x11b8] ;  /* 0x0011b80001167983 */ /* 0x000f220000300a00 */
[----:B------:R-:W-:-:S02]  /*6a40*/  ISETP.GT.AND P1, PT, R0, 0x13, PT ;  /* 0x000000130000780c */ /* 0x000fc40003f24270 */
[----:B----4-:R-:W-:-:S11]  /*6a50*/  PRMT R23, RZ, 0x7610, R23 ;  /* 0x00007610ff177816 */ /* 0x010fd60000000017 */
[----:B------:R0:W4:Y:S01]  /*6a60*/  @P1 LDG.E.U16 R23, [R4.64] ;  /* 0x0000000404171981 */ /* 0x000122000c1e1500 */
[----:B------:R-:W-:Y:S02]  /*6a70*/  PRMT R22, RZ, 0x7610, R22 ;  /* 0x00007610ff167816 */ /* 0x000fe40000000016 */
[----:B0-----:R-:W-:-:S05]  /*6a80*/  IADD3 R4, P0, R28, R2, RZ ;  /* 0x000000021c047210 */ /* 0x001fca0007f1e0ff */
[----:B------:R-:W-:Y:S02]  /*6a90*/  IMAD.X R5, R29, 0x1, R3, P0 ;  /* 0x000000011d057824 */ /* 0x000fe400000e0603 */
[----:B------:R-:W3:Y:S04]  /*6aa0*/  LDL.64 R28, [R1+0x738] ;  /* 0x00073800011c7983 */ /* 0x000ee80000100a00 */
[----:B------:R2:W3:Y:S02]  /*6ab0*/  @P1 LDG.E.U16 R22, [R4.64] ;  /* 0x0000000404161981 */ /* 0x0004e4000c1e1500 */
[----:B--2---:R-:W-:-:S05]  /*6ac0*/  IADD3 R4, P0, R24, R2, RZ ;  /* 0x0000000218047210 */ /* 0x004fca0007f1e0ff */
[----:B------:R-:W-:Y:S01]  /*6ad0*/  IMAD.X R5, R25, 0x1, R3, P0 ;  /* 0x0000000119057824 */ /* 0x000fe200000e0603 */
[----:B---3--:R-:W-:Y:S04]  /*6ae0*/  STL [R1+0x5a0], R22 ;  /* 0x0005a01601007387 */ /* 0x008fe80000100800 */
[----:B----4-:R0:W-:Y:S04]  /*6af0*/  STL [R1+0x5a4], R23 ;  /* 0x0005a41701007387 */ /* 0x0101e80000100800 */
[----:B0-----:R-:W2:Y:S04]  /*6b00*/  LDL.64 R22, [R1+0x740] ;  /* 0x0007400001167983 */ /* 0x001ea80000100a00 */
[----:B------:R-:W3:Y:S01]  /*6b10*/  LDL.LU.64 R24, [R1+0x11b0] ;  /* 0x0011b00001187983 */ /* 0x000ee20000300a00 */
[----:B------:R-:W-:-:S02]  /*6b20*/  ISETP.GT.AND P1, PT, R0, 0x14, PT ;  /* 0x000000140000780c */ /* 0x000fc40003f24270 */
[----:B---3--:R-:W-:-:S11]  /*6b30*/  PRMT R25, RZ, 0x7610, R25 ;  /* 0x00007610ff197816 */ /* 0x008fd60000000019 */
[----:B------:R0:W3:Y:S01]  /*6b40*/  @P1 LDG.E.U16 R25, [R4.64] ;  /* 0x0000000404191981 */ /* 0x0000e2000c1e1500 */
[----:B------:R-:W-:Y:S02]  /*6b50*/  PRMT R24, RZ, 0x7610, R24 ;  /* 0x00007610ff187816 */ /* 0x000fe40000000018 */
[----:B0-----:R-:W-:-:S05]  /*6b60*/  IADD3 R4, P0, R20, R2, RZ ;  /* 0x0000000214047210 */ /* 0x001fca0007f1e0ff */
[----:B------:R-:W-:Y:S02]  /*6b70*/  IMAD.X R5, R21, 0x1, R3, P0 ;  /* 0x0000000115057824 */ /* 0x000fe400000e0603 */
[----:B------:R-:W4:Y:S04]  /*6b80*/  LDL.64 R20, [R1+0x748] ;  /* 0x0007480001147983 */ /* 0x000f280000100a00 */
[----:B------:R0:W2:Y:S02]  /*6b90*/  @P1 LDG.E.U16 R24, [R4.64] ;  /* 0x0000000404181981 */ /* 0x0000a4000c1e1500 */
[----:B0-----:R-:W-:-:S05]  /*6ba0*/  IADD3 R4, P0, R28, R2, RZ ;  /* 0x000000021c047210 */ /* 0x001fca0007f1e0ff */
[----:B------:R-:W-:Y:S01]  /*6bb0*/  IMAD.X R5, R29, 0x1, R3, P0 ;  /* 0x000000011d057824 */ /* 0x000fe200000e0603 */
[----:B--2---:R-:W-:Y:S04]  /*6bc0*/  STL [R1+0x598], R24 ;  /* 0x0005981801007387 */ /* 0x004fe80000100800 */
[----:B---3--:R0:W-:Y:S04]  /*6bd0*/  STL [R1+0x59c], R25 ;  /* 0x00059c1901007387 */ /* 0x0081e80000100800 */
        /* <DEDUP_REMOVED lines=8> */
[----:B------:R-:W2:Y:S04]  /*6c60*/  LDL.64 R22, [R1+0x758] ;  /* 0x0007580001167983 */ /* 0x000ea80000100a00 */
[----:B------:R4:W2:Y:S02]  /*6c70*/  @P1 LDG.E.U16 R28, [R4.64] ;  /* 0x00000004041c1981 */ /* 0x0008a4000c1e1500 */
[----:B----4-:R-:W-:-:S05]  /*6c80*/  IADD3 R4, P0, R20, R2, RZ ;  /* 0x0000000214047210 */ /* 0x010fca0007f1e0ff */
        /* <DEDUP_REMOVED lines=29> */
[----:B------:R-:W-:Y:S02]  /*6e60*/  ISETP.GT.AND P1, PT, R0, 0x18, PT ;  /* 0x000000180000780c */ /* 0x000fe40003f24270 */
[----:B------:R-:W-:Y:S02]  /*6e70*/  PRMT R6, RZ, 0x7610, R6 ;  /* 0x00007610ff067816 */ /* 0x000fe40000000006 */
[----:B------:R-:W-:-:S09]  /*6e80*/  PRMT R7, RZ, 0x7610, R7 ;  /* 0x00007610ff077816 */ /* 0x000fd20000000007 */
[----:B------:R0:W4:Y:S04]  /*6e90*/  @P1 LDG.E.U16 R6, [R4.64] ;  /* 0x0000000404061981 */ /* 0x000128000c1e1500 */
[----:B--2---:R-:W-:Y:S04]  /*6ea0*/  STL [R1+0x458], R22 ;  /* 0x0004581601007387 */ /* 0x004fe80000100800 */
[----:B---3--:R1:W-:Y:S04]  /*6eb0*/  STL [R1+0x460], R23 ;  /* 0x0004601701007387 */ /* 0x0083e80000100800 */
[----:B------:R-:W2:Y:S04]  /*6ec0*/  LDL.64 R24, [R1+0x788] ;  /* 0x0007880001187983 */ /* 0x000ea80000100a00 */
[----:B-1----:R-:W3:Y:S01]  /*6ed0*/  LDL.64 R22, [R1+0x780] ;  /* 0x0007800001167983 */ /* 0x002ee20000100a00 */
[----:B0-----:R-:W-:-:S05]  /*6ee0*/  IADD3 R4, P0, R20, R2, RZ ;  /* 0x0000000214047210 */ /* 0x001fca0007f1e0ff */
[----:B------:R-:W-:Y:S01]  /*6ef0*/  IMAD.X R5, R21, 0x1, R3, P0 ;  /* 0x0000000115057824 */ /* 0x000fe200000e0603 */
[----:B------:R-:W-:Y:S01]  /*6f00*/  PRMT R8, RZ, 0x7610, R8 ;  /* 0x00007610ff087816 */ /* 0x000fe20000000008 */
[----:B------:R-:W2:Y:S04]  /*6f10*/  LDL.64 R20, [R1+0x790] ;  /* 0x0007900001147983 */ /* 0x000ea80000100a00 */
[----:B------:R0:W2:Y:S01]  /*6f20*/  @P1 LDG.E.U16 R7, [R4.64] ;  /* 0x0000000404071981 */ /* 0x0000a2000c1e1500 */
[----:B------:R-:W-:Y:S02]  /*6f30*/  ISETP.GT.AND P1, PT, R0, 0x19, PT ;  /* 0x000000190000780c */ /* 0x000fe40003f24270 */
[----:B0-----:R-:W-:-:S05]  /*6f40*/  IADD3 R4, P0, R28, R2, RZ ;  /* 0x000000021c047210 */ /* 0x001fca0007f1e0ff */
[----:B------:R-:W-:Y:S01]  /*6f50*/  IMAD.X R5, R29, 0x1, R3, P0 ;  /* 0x000000011d057824 */ /* 0x000fe200000e0603 */
[----:B------:R-:W-:Y:S01]  /*6f60*/  PRMT R9, RZ, 0x7610, R9 ;  /* 0x00007610ff097816 */ /* 0x000fe20000000009 */
[----:B------:R-:W4:Y:S04]  /*6f70*/  LDL.64 R28, [R1+0x798] ;  /* 0x00079800011c7983 */ /* 0x000f280000100a00 */
[----:B------:R3:W4:Y:S02]  /*6f80*/  @P1 LDG.E.U16 R8, [R4.64] ;  /* 0x0000000404081981 */ /* 0x000724000c1e1500 */
[----:B---3--:R-:W-:-:S05]  /*6f90*/  IADD3 R4, P0, R22, R2, RZ ;  /* 0x0000000216047210 */ /* 0x008fca0007f1e0ff */
[----:B------:R-:W-:Y:S02]  /*6fa0*/  IMAD.X R5, R23, 0x1, R3, P0 ;  /* 0x0000000117057824 */ /* 0x000fe400000e0603 */
[----:B------:R-:W3:Y:S04]  /*6fb0*/  LDL.64 R22, [R1+0x7a0] ;  /* 0x0007a00001167983 */ /* 0x000ee80000100a00 */
[----:B------:R2:W3:Y:S02]  /*6fc0*/  @P1 LDG.E.U16 R9, [R4.64] ;  /* 0x0000000404091981 */ /* 0x0004e4000c1e1500 */
[----:B--2---:R-:W-:-:S05]  /*6fd0*/  IADD3 R4, P0, R24, R2, RZ ;  /* 0x0000000218047210 */ /* 0x004fca0007f1e0ff */
[----:B------:R-:W-:Y:S02]  /*6fe0*/  IMAD.X R5, R25, 0x1, R3, P0 ;  /* 0x0000000119057824 */ /* 0x000fe400000e0603 */
[----:B------:R-:W2:Y:S01]  /*6ff0*/  LDL.LU.64 R24, [R1+0x1190] ;  /* 0x0011900001187983 */ /* 0x000ea20000300a00 */
[----:B------:R-:W-:Y:S02]  /*7000*/  ISETP.GT.AND P1, PT, R0, 0x1a, PT ;  /* 0x0000001a0000780c */ /* 0x000fe40003f24270 */
[----:B--2---:R-:W-:-:S11]  /*7010*/  PRMT R25, RZ, 0x7610, R25 ;  /* 0x00007610ff197816 */ /* 0x004fd60000000019 */
[----:B------:R0:W2:Y:S01]  /*7020*/  @P1 LDG.E.U16 R25, [R4.64] ;  /* 0x0000000404191981 */ /* 0x0000a2000c1e1500 */
        /* <DEDUP_REMOVED lines=8> */
[----:B------:R0:W-:Y:S04]  /*70b0*/  STL [R1+0x6c], R25 ;  /* 0x00006c1901007387 */ /* 0x0001e80000100800 */
[----:B0-----:R-:W2:Y:S04]  /*70c0*/  LDL.64 R24, [R1+0x7b0] ;  /* 0x0007b00001187983 */ /* 0x001ea80000100a00 */
[----:B------:R-:W4:Y:S01]  /*70d0*/  LDL.LU.64 R28, [R1+0x1188] ;  /* 0x00118800011c7983 */ /* 0x000f220000300a00 */
[----:B------:R-:W-:-:S02]  /*70e0*/  ISETP.GT.AND P1, PT, R0, 0x1b, PT ;  /* 0x0000001b0000780c */ /* 0x000fc40003f24270 */
[----:B----4-:R-:W-:-:S11]  /*70f0*/  PRMT R29, RZ, 0x7610, R29 ;  /* 0x00007610ff1d7816 */ /* 0x010fd6000000001d */
[----:B------:R3:W4:Y:S01]  /*7100*/  @P1 LDG.E.U16 R29, [R4.64] ;  /* 0x00000004041d1981 */ /* 0x000722000c1e1500 */
[----:B------:R-:W-:Y:S02]  /*7110*/  PRMT R28, RZ, 0x7610, R28 ;  /* 0x00007610ff1c7816 */ /* 0x000fe4000000001c */
[----:B---3--:R-:W-:-:S05]  /*7120*/  IADD3 R4, P0, R22, R2, RZ ;  /* 0x0000000216047210 */ /* 0x008fca0007f1e0ff */
[----:B------:R-:W-:Y:S02]  /*7130*/  IMAD.X R5, R23, 0x1, R3, P0 ;  /* 0x0000000117057824 */ /* 0x000fe400000e0603 */
[----:B------:R-:W3:Y:S04]  /*7140*/  LDL.64 R22, [R1+0x7b8] ;  /* 0x0007b80001167983 */ /* 0x000ee80000100a00 */
[----:B------:R0:W2:Y:S02]  /*7150*/  @P1 LDG.E.U16 R28, [R4.64] ;  /* 0x00000004041c1981 */ /* 0x0000a4000c1e1500 */
[----:B0-----:R-:W-:-:S05]  /*7160*/  IADD3 R4, P0, R20, R2, RZ ;  /* 0x0000000214047210 */ /* 0x001fca0007f1e0ff */
[----:B------:R-:W-:Y:S01]  /*7170*/  IMAD.X R5, R21, 0x1, R3, P0 ;  /* 0x0000000115057824 */ /* 0x000fe200000e0603 */
[----:B--2---:R-:W-:Y:S04]  /*7180*/  STL [R1+0x418], R28 ;  /* 0x0004181c01007387 */ /* 0x004fe80000100800 */
[----:B----4-:R0:W-:Y:S04]  /*7190*/  STL [R1+0x41c], R29 ;  /* 0x00041c1d01007387 */ /* 0x0101e80000100800 */
[----:B0-----:R-:W2:Y:S04]  /*71a0*/  LDL.64 R28, [R1+0x7c0] ;  /* 0x0007c000011c7983 */ /* 0x001ea80000100a00 */
[----:B------:R-:W4:Y:S01]  /*71b0*/  LDL.LU.64 R20, [R1+0x1180] ;  /* 0x0011800001147983 */ /* 0x000f220000300a00 */
[----:B------:R-:W-:-:S02]  /*71c0*/  ISETP.GT.AND P1, PT, R0, 0x1c, PT ;  /* 0x0000001c0000780c */ /* 0x000fc40003f24270 */
[----:B----4-:R-:W-:-:S11]  /*71d0*/  PRMT R21, RZ, 0x7610, R21 ;  /* 0x00007610ff157816 */ /* 0x010fd60000000015 */
[----:B------:R0:W4:Y:S01]  /*71e0*/  @P1 LDG.E.U16 R21, [R4.64] ;  /* 0x0000000404151981 */ /* 0x000122000c1e1500 */
[----:B------:R-:W-:Y:S02]  /*71f0*/  PRMT R20, RZ, 0x7610, R20 ;  /* 0x00007610ff147816 */ /* 0x000fe40000000014 */
[----:B0-----:R-:W-:-:S05]  /*7200*/  IADD3 R4, P0, R24, R2, RZ ;  /* 0x0000000218047210 */ /* 0x001fca0007f1e0ff */
[--C-:B------:R-:W-:Y:S02]  /*7210*/  IMAD.X R5, R25, 0x1, R3.reuse, P0 ;  /* 0x0000000119057824 */ /* 0x100fe400000e0603 */
[----:B------:R-:W2:Y:S04]  /*7220*/  LDL.64 R24, [R1+0x7c8] ;  /* 0x0007c80001187983 */ /* 0x000ea80000100a00 */
[----:B------:R3:W2:Y:S02]  /*7230*/  @P1 LDG.E.U16 R20, [R4.64] ;  /* 0x0000000404141981 */ /* 0x0006a4000c1e1500 */
[----:B---3--:R-:W-:Y:S02]  /*7240*/  IADD3 R4, P0, R22, R2, RZ ;  /* 0x0000000216047210 */ /* 0x008fe40007f1e0ff */
[----:B--2---:R-:W-:Y:S04]  /*7250*/  STL [R1+0x68], R20 ;  /* 0x0000681401007387 */ /* 0x004fe80000100800 */
[----:B----4-:R0:W-:Y:S04]  /*7260*/  STL [R1+0x410], R21 ;  /* 0x0004101501007387 */ /* 0x0101e80000100800 */
[----:B0-----:R-:W2:Y:S04]  /*7270*/  LDL.64 R20, [R1+0x7d0] ;  /* 0x0007d00001147983 */ /* 0x001ea80000100a00 */
[----:B------:R-:W3:Y:S01]  /*7280*/  LDL.LU R22, [R1+0x117c] ;  /* 0x00117c0001167983 */ /* 0x000ee20000300800 */
[----:B------:R-:W-:Y:S01]  /*7290*/  ISETP.GT.AND P1, PT, R0, 0x1d, PT ;  /* 0x0000001d0000780c */ /* 0x000fe20003f24270 */
[----:B------:R-:W-:Y:S01]  /*72a0*/  IMAD.X R5, R23, 0x1, R3, P0 ;  /* 0x0000000117057824 */ /* 0x000fe200000e0603 */
[----:B---3--:R-:W-:-:S11]  /*72b0*/  PRMT R22, RZ, 0x7610, R22 ;  /* 0x00007610ff167816 */ /* 0x008fd60000000016 */
[----:B------:R0:W3:Y:S02]  /*72c0*/  @P1 LDG.E.U16 R22, [R4.64] ;  /* 0x0000000404161981 */ /* 0x0000e4000c1e1500 */
[----:B0-----:R-:W-:Y:S02]  /*72d0*/  IADD3 R4, P0, R28, R2, RZ ;  /* 0x000000021c047210 */ /* 0x001fe40007f1e0ff */
[----:B---3--:R0:W-:Y:S04]  /*72e0*/  STL [R1+0x64], R22 ;  /* 0x0000641601007387 */ /* 0x0081e80000100800 */
[----:B0-----:R-:W3:Y:S04]  /*72f0*/  LDL.64 R22, [R1+0x7d8] ;  /* 0x0007d80001167983 */ /* 0x001ee80000100a00 */
[----:B------:R-:W4:Y:S01]  /*7300*/  LDL.LU R28, [R1+0x1178] ;  /* 0x00117800011c7983 */ /* 0x000f220000300800 */
[----:B------:R-:W-:Y:S01]  /*7310*/  IMAD.X R5, R29, 0x1, R3, P0 ;  /* 0x000000011d057824 */ /* 0x000fe200000e0603 */
[----:B----4-:R-:W-:-:S06]  /*7320*/  PRMT R28, RZ, 0x7610, R28 ;  /* 0x00007610ff1c7816 */ /* 0x010fcc000000001c */
[----:B------:R0:W4:Y:S02]  /*7330*/  @P1 LDG.E.U16 R28, [R4.64] ;  /* 0x00000004041c1981 */ /* 0x000124000c1e1500 */
[----:B0-----:R-:W-:-:S05]  /*7340*/  IADD3 R4, P0, R24, R2, RZ ;  /* 0x0000000218047210 */ /* 0x001fca0007f1e0ff */
[----:B------:R-:W-:Y:S01]  /*7350*/  IMAD.X R5, R25, 0x1, R3, P0 ;  /* 0x0000000119057824 */ /* 0x000fe200000e0603 */
[----:B----4-:R0:W-:Y:S04]  /*7360*/  STL [R1+0x60], R28 ;  /* 0x0000601c01007387 */ /* 0x0101e80000100800 */
[----:B0-----:R-:W4:Y:S04]  /*7370*/  LDL.64 R28, [R1+0x7e0] ;  /* 0x0007e000011c7983 */ /* 0x001f280000100a00 */
[----:B------:R-:W2:Y:S01]  /*7380*/  LDL.LU.64 R24, [R1+0x1170] ;  /* 0x0011700001187983 */ /* 0x000ea20000300a00 */
[----:B------:R-:W-:-:S02]  /*7390*/  ISETP.GT.AND P1, PT, R0, 0x1e, PT ;  /* 0x0000001e0000780c */ /* 0x000fc40003f24270 */
[----:B------:R-:W-:Y:S02]  /*73a0*/  PRMT R18, RZ, 0x7610, R18 ;  /* 0x00007610ff127816 */ /* 0x000fe40000000012 */
[----:B------:R-:W-:Y:S02]  /*73b0*/  PRMT R19, RZ, 0x7610, R19 ;  /* 0x00007610ff137816 */ /* 0x000fe40000000013 */
[----:B--2---:R-:W-:-:S07]  /*73c0*/  PRMT R24, RZ, 0x7610, R24 ;  /* 0x00007610ff187816 */ /* 0x004fce0000000018 */
[----:B------:R0:W2:Y:S02]  /*73d0*/  @P1 LDG.E.U16 R24, [R4.64] ;  /* 0x0000000404181981 */ /* 0x0000a4000c1e1500 */
[----:B0-----:R-:W-:-:S05]  /*73e0*/  IADD3 R4, P0, R20, R2, RZ ;  /* 0x0000000214047210 */ /* 0x001fca0007f1e0ff */
[----:B------:R-:W-:-:S05]  /*73f0*/  IMAD.X R5, R21, 0x1, R3, P0 ;  /* 0x0000000115057824 */ /* 0x000fca00000e0603 */
[----:B------:R3:W2:Y:S01]  /*7400*/  @P1 LDG.E.U16 R18, [R4.64] ;  /* 0x0000000404121981 */ /* 0x0006a2000c1e1500 */
[----:B------:R-:W-:Y:S02]  /*7410*/  ISETP.GT.AND P1, PT, R0, 0x1f, PT ;  /* 0x0000001f0000780c */ /* 0x000fe40003f24270 */
[----:B---3--:R-:W-:-:S05]  /*7420*/  IADD3 R4, P0, R22, R2, RZ ;  /* 0x0000000216047210 */ /* 0x008fca0007f1e0ff */
[----:B------:R-:W-:-:S06]  /*7430*/  IMAD.X R5, R23, 0x1, R3, P0 ;  /* 0x0000000117057824 */ /* 0x000fcc00000e0603 */
[----:B------:R4:W3:Y:S02]  /*7440*/  @P1 LDG.E.U16 R19, [R4.64] ;  /* 0x0000000404131981 */ /* 0x0008e4000c1e1500 */
[----:B----4-:R-:W-:-:S05]  /*7450*/  IADD3 R4, P0, R28, R2, RZ ;  /* 0x000000021c047210 */ /* 0x010fca0007f1e0ff */
[----:B------:R-:W-:Y:S01]  /*7460*/  IMAD.X R5, R29, 0x1, R3, P0 ;  /* 0x000000011d057824 */ /* 0x000fe200000e0603 */
[----:B--2---:R0:W-:Y:S04]  /*7470*/  STL [R1+0x5c], R24 ;  /* 0x00005c1801007387 */ /* 0x0041e80000100800 */
[----:B0-----:R-:W2:Y:S04]  /*7480*/  LDL.LU R24, [R1+0x1168] ;  /* 0x0011680001187983 */ /* 0x001ea80000300800 */
[----:B------:R-:W4:Y:S04]  /*7490*/  LDL.LU.64 R20, [R1+0x1160] ;  /* 0x0011600001147983 */ /* 0x000f280000300a00 */
[----:B------:R-:W-:Y:S04]  /*74a0*/  STL [R1+0x58], R18 ;  /* 0x0000581201007387 */ /* 0x000fe80000100800 */
[----:B------:R-:W2:Y:S04]  /*74b0*/  LDL.LU.64 R22, [R1+0x1158] ;  /* 0x0011580001167983 */ /* 0x000ea80000300a00 */
[----:B---3--:R0:W-:Y:S04]  /*74c0*/  STL [R1+0x54], R19 ;  /* 0x0000541301007387 */ /* 0x0081e80000100800 */
[----:B0-----:R-:W3:Y:S04]  /*74d0*/  LDL.LU R19, [R1+0x1c] ;  /* 0x00001c0001137983 */ /* 0x001ee80000300800 */
[----:B------:R-:W-:Y:S04]  /*74e0*/  STL [R1+0x8e8], R0 ;  /* 0x0008e80001007387 */ /* 0x000fe80000100800 */
[----:B------:R-:W2:Y:S04]  /*74f0*/  LDL.LU.64 R28, [R1+0x1150] ;  /* 0x00115000011c7983 */ /* 0x000ea80000300a00 */
[----:B------:R0:W-:Y:S04]  /*7500*/  STL.64 [R1+0x888], R2 ;  /* 0x0008880201007387 */ /* 0x0001e80000100a00 */
[----:B0-----:R-:W3:Y:S04]  /*7510*/  LDL.LU R2, [R1+0x10] ;  /* 0x0000100001027983 */ /* 0x001ee80000300800 */
[----:B------:R-:W3:Y:S04]  /*7520*/  LDL.LU R3, [R1+0x14] ;  /* 0x0000140001037983 */ /* 0x000ee80000300800 */
[----:B------:R-:W0:Y:S01]  /*7530*/  S2R R18, SR_TID.X ;  /* 0x0000000000127919 */ /* 0x000e220000002100 */
[----:B--2---:R-:W-:-:S06]  /*7540*/  PRMT R28, RZ, 0x7610, R28 ;  /* 0x00007610ff1c7816 */ /* 0x004fcc000000001c */
[----:B------:R1:W2:Y:S04]  /*7550*/  @P1 LDG.E.U16 R28, [R4.64] ;  /* 0x00000004041c1981 */ /* 0x0002a8000c1e1500 */
[----:B-1----:R-:W1:Y:S01]  /*7560*/  S2R R5, SR_TID.X ;  /* 0x0000000000057919 */ /* 0x002e620000002100 */
[----:B0-----:R-:W-:Y:S02]  /*7570*/  LOP3.LUT R18, R18, 0x1f, RZ, 0xc0, !PT ;  /* 0x0000001f12127812 */ /* 0x001fe400078ec0ff */
[----:B---3--:R-:W-:Y:S02]  /*7580*/  LOP3.LUT R3, R3, R2, RZ, 0x3c, !PT ;  /* 0x0000000203037212 */ /* 0x008fe400078e3cff */
[----:B------:R-:W-:Y:S02]  /*7590*/  ISETP.GE.AND P2, PT, R18, R0, PT ;  /* 0x000000001200720c */ /* 0x000fe40003f46270 */
[----:B------:R-:W-:-:S04]  /*75a0*/  LOP3.LUT R2, R3, R2, RZ, 0x3c, !PT ;  /* 0x0000000203027212 */ /* 0x000fc800078e3cff */
[----:B------:R-:W-:Y:S02]  /*75b0*/  LOP3.LUT R3, R3, R2, RZ, 0x3c, !PT ;  /* 0x0000000203037212 */ /* 0x000fe400078e3cff */
[----:B------:R-:W-:Y:S02]  /*75c0*/  PRMT R29, RZ, 0x7610, R29 ;  /* 0x00007610ff1d7816 */ /* 0x000fe4000000001d */
[----:B-1----:R-:W-:Y:S01]  /*75d0*/  LOP3.LUT R5, R5, 0x1f, RZ, 0xc0, !PT ;  /* 0x0000001f05057812 */ /* 0x002fe200078ec0ff */
[----:B------:R-:W-:Y:S06]  /*75e0*/  BAR.SYNC.DEFER_BLOCKING 0x0 ;  /* 0x0000000000007b1d */ /* 0x000fec0000010000 */
[----:B--2---:R0:W-:Y:S02]  /*75f0*/  STL [R1+0x10c4], R28 ;  /* 0x0010c41c01007387 */ /* 0x0041e40000100800 */
[----:B0-----:R-:W-:-:S04]  /*7600*/  IMAD R28, R5, c[0x0][0x18c], RZ ;  /* 0x00006300051c7a24 */ /* 0x001fc800078e02ff */
[----:B------:R-:W-:-:S05]  /*7610*/  IMAD.WIDE R4, R28, 0x2, R2 ;  /* 0x000000021c047825 */ /* 0x000fca00078e0202 */
[----:B------:R-:W2:Y:S04]  /*7620*/  @!P2 LDG.E.U16 R29, [R4.64] ;  /* 0x00000004041da981 */ /* 0x000ea8000c1e1500 */
[----:B------:R0:W-:Y:S04]  /*7630*/  STL.64 [R1+0x890], R2 ;  /* 0x0008900201007387 */ /* 0x0001e80000100a00 */
[----:B0-----:R-:W3:Y:S04]  /*7640*/  LDL.LU R2, [R1+0x28] ;  /* 0x0000280001027983 */ /* 0x001ee80000300800 */
[----:B------:R-:W3:Y:S04]  /*7650*/  LDL.LU R3, [R1+0x2c] ;  /* 0x00002c0001037983 */ /* 0x000ee80000300800 */
[----:B--2---:R0:W-:Y:S04]  /*7660*/  STL [R1+0x4c], R29 ;  /* 0x00004c1d01007387 */ /* 0x0041e80000100800 */
[----:B0-----:R-:W2:Y:S04]  /*7670*/  LDL.LU R29, [R1+0x114c] ;  /* 0x00114c00011d7983 */ /* 0x001ea80000300800 */
[----:B------:R-:W2:Y:S01]  /*7680*/  LDL.LU R5, [R1+0x18] ;  /* 0x0000180001057983 */ /* 0x000ea20000300800 */
[----:B------:R-:W-:Y:S01]  /*7690*/  IMAD.MOV.U32 R4, RZ, RZ, R19 ;  /* 0x000000ffff047224 */ /* 0x000fe200078e0013 */
[----:B------:R-:W-:-:S02]  /*76a0*/  PRMT R26, RZ, 0x7610, R26 ;  /* 0x00007610ff1a7816 */ /* 0x000fc4000000001a */
[----:B------:R-:W3:Y:S04]  /*76b0*/  LDL.LU R19, [R1+0x34] ;  /* 0x0000340001137983 */ /* 0x000ee80000300800 */
[----:B--2---:R0:W-:Y:S02]  /*76c0*/  STL.64 [R1+0x580], R4 ;  /* 0x0005800401007387 */ /* 0x0041e40000100a00 */
[----:B0-----:R-:W-:-:S05]  /*76d0*/  IMAD.WIDE R4, R28, 0x2, R4 ;  /* 0x000000021c047825 */ /* 0x001fca00078e0204 */
[----:B------:R0:W2:Y:S04]  /*76e0*/  @!P2 LDG.E.U16 R26, [R4.64] ;  /* 0x00000004041aa981 */ /* 0x0000a8000c1e1500 */
[----:B0-----:R-:W3:Y:S04]  /*76f0*/  LDL.LU R4, [R1+0x20] ;  /* 0x0000200001047983 */ /* 0x001ee80000300800 */
[----:B------:R-:W3:Y:S01]  /*7700*/  LDL.LU R5, [R1+0x24] ;  /* 0x0000240001057983 */ /* 0x000ee20000300800 */
[----:B------:R-:W-:-:S03]  /*7710*/  PRMT R29, RZ, 0x7610, R29 ;  /* 0x00007610ff1d7816 */ /* 0x000fc6000000001d */
[----:B--2---:R-:W-:Y:S01]  /*7720*/  STL [R1+0x10ac], R26 ;  /* 0x0010ac1a01007387 */ /* 0x004fe20000100800 */
[----:B---3--:R-:W-:-:S04]  /*7730*/  LOP3.LUT R5, R5, R4, RZ, 0x3c, !PT ;  /* 0x0000000405057212 */ /* 0x008fc800078e3cff */
[----:B------:R-:W-:-:S04]  /*7740*/  LOP3.LUT R4, R5, R4, RZ, 0x3c, !PT ;  /* 0x0000000405047212 */ /* 0x000fc800078e3cff */
[----:B------:R-:W-:-:S05]  /*7750*/  LOP3.LUT R5, R5, R4, RZ, 0x3c, !PT ;  /* 0x0000000405057212 */ /* 0x000fca00078e3cff */
[----:B------:R0:W-:Y:S02]  /*7760*/  STL.64 [R1+0x578], R4 ;  /* 0x0005780401007387 */ /* 0x0001e40000100a00 */
[----:B0-----:R-:W-:-:S05]  /*7770*/  IMAD.WIDE R4, R28, 0x2, R4 ;  /* 0x000000021c047825 */ /* 0x001fca00078e0204 */
[----:B------:R0:W2:Y:S01]  /*7780*/  @!P2 LDG.E.U16 R29, [R4.64] ;  /* 0x00000004041da981 */ /* 0x0000a2000c1e1500 */
[----:B------:R-:W-:-:S04]  /*7790*/  LOP3.LUT R3, R3, R2, RZ, 0x3c, !PT ;  /* 0x0000000203037212 */ /* 0x000fc800078e3cff */
[----:B------:R-:W-:-:S04]  /*77a0*/  LOP3.LUT R2, R3, R2, RZ, 0x3c, !PT ;  /* 0x0000000203027212 */ /* 0x000fc800078e3cff */
[----:B------:R-:W-:Y:S02]  /*77b0*/  LOP3.LUT R3, R3, R2, RZ, 0x3c, !PT ;  /* 0x0000000203037212 */ /* 0x000fe400078e3cff */
[----:B------:R-:W-:-:S03]  /*77c0*/  PRMT R25, RZ, 0x7610, R25 ;  /* 0x00007610ff197816 */ /* 0x000fc60000000019 */
[----:B0-----:R-:W-:-:S05]  /*77d0*/  IMAD.WIDE R4, R28, 0x2, R2 ;  /* 0x000000021c047825 */ /* 0x001fca00078e0202 */
[----:B------:R0:W3:Y:S04]  /*77e0*/  @!P2 LDG.E.U16 R25, [R4.64] ;  /* 0x000000040419a981 */ /* 0x0000e8000c1e1500 */
[----:B--2---:R1:W-:Y:S04]  /*77f0*/  STL [R1+0x44], R29 ;  /* 0x0000441d01007387 */ /* 0x0043e80000100800 */
[----:B-1----:R-:W2:Y:S04]  /*7800*/  LDL.LU R29, [R1+0x1148] ;  /* 0x00114800011d7983 */ /* 0x002ea80000300800 */
[----:B------:R1:W-:Y:S04]  /*7810*/  STL.64 [R1+0x898], R2 ;  /* 0x0008980201007387 */ /* 0x0003e80000100a00 */
[----:B-1----:R-:W2:Y:S04]  /*7820*/  LDL.LU R2, [R1+0x38] ;  /* 0x0000380001027983 */ /* 0x002ea80000300800 */
[----:B------:R-:W2:Y:S04]  /*7830*/  LDL.LU R3, [R1+0x494] ;  /* 0x0004940001037983 */ /* 0x000ea80000300800 */
[----:B0-----:R-:W2:Y:S01]  /*7840*/  LDL.LU R5, [R1+0x30] ;  /* 0x0000300001057983 */ /* 0x001ea20000300800 */
[----:B------:R-:W-:-:S03]  /*7850*/  IMAD.MOV.U32 R4, RZ, RZ, R19 ;  /* 0x000000ffff047224 */ /* 0x000fc600078e0013 */
[----:B---3--:R0:W-:Y:S02]  /*7860*/  STL [R1+0x10b0], R25 ;  /* 0x0010b01901007387 */ /* 0x0081e40000100800 */
[----:B0-----:R-:W-:Y:S02]  /*7870*/  PRMT R25, RZ, 0x7610, R25 ;  /* 0x00007610ff197816 */ /* 0x001fe40000000019 */
[----:B--2---:R0:W-:Y:S01]  /*7880*/  STL.64 [R1+0x568], R4 ;  /* 0x0005680401007387 */ /* 0x0041e20000100a00 */
[----:B------:R-:W-:Y:S02]  /*7890*/  LOP3.LUT R3, R3, R2, RZ, 0x3c, !PT ;  /* 0x0000000203037212 */ /* 0x000fe400078e3cff */
[----:B------:R-:W-:Y:S01]  /*78a0*/  PRMT R24, RZ, 0x7610, R24 ;  /* 0x00007610ff187816 */ /* 0x000fe20000000018 */
[----:B------:R-:W2:Y:S01]  /*78b0*/  LDL.LU R19, [R1+0x4b4] ;  /* 0x0004b40001137983 */ /* 0x000ea20000300800 */
[----:B0-----:R-:W-:-:S05]  /*78c0*/  IMAD.WIDE R4, R28, 0x2, R4 ;  /* 0x000000021c047825 */ /* 0x001fca00078e0204 */
[----:B------:R0:W3:Y:S01]  /*78d0*/  @!P2 LDG.E.U16 R25, [R4.64] ;  /* 0x000000040419a981 */ /* 0x0000e2000c1e1500 */
[----:B------:R-:W-:-:S04]  /*78e0*/  LOP3.LUT R2, R3, R2, RZ, 0x3c, !PT ;  /* 0x0000000203027212 */ /* 0x000fc800078e3cff */
[----:B------:R-:W-:-:S05]  /*78f0*/  LOP3.LUT R3, R3, R2, RZ, 0x3c, !PT ;  /* 0x0000000203037212 */ /* 0x000fca00078e3cff */
[----:B0-----:R-:W-:-:S05]  /*7900*/  IMAD.WIDE R4, R28, 0x2, R2 ;  /* 0x000000021c047825 */ /* 0x001fca00078e0202 */
[----:B------:R0:W2:Y:S04]  /*7910*/  @!P2 LDG.E.U16 R24, [R4.64] ;  /* 0x000000040418a981 */ /* 0x0000a8000c1e1500 */
[----:B------:R-:W1:Y:S04]  /*7920*/  S2R R28, SR_TID.X ;  /* 0x00000000001c7919 */ /* 0x000e680000002100 */
[----:B---3--:R3:W-:Y:S04]  /*7930*/  STL [R1+0x10b4], R25 ;  /* 0x0010b41901007387 */ /* 0x0087e80000100800 */
[----:B---3--:R-:W3:Y:S04]  /*7940*/  LDL.LU R25, [R1+0x49c] ;  /* 0x00049c0001197983 */ /* 0x008ee80000300800 */
[----:B------:R0:W-:Y:S04]  /*7950*/  STL.64 [R1+0x8b0], R2 ;  /* 0x0008b00201007387 */ /* 0x0001e80000100a00 */
[----:B0-----:R-:W4:Y:S04]  /*7960*/  LDL.LU R3, [R1+0x4b0] ;  /* 0x0004b00001037983 */ /* 0x001f280000300800 */
[----:B------:R-:W4:Y:S01]  /*7970*/  LDL.LU R5, [R1+0x498] ;  /* 0x0004980001057983 */ /* 0x000f220000300800 */
[----:B-1----:R-:W-:-:S02]  /*7980*/  LOP3.LUT R2, R28, 0x1f, RZ, 0xc0, !PT ;  /* 0x0000001f1c027812 */ /* 0x002fc400078ec0ff */
[----:B------:R-:W-:Y:S01]  /*7990*/  PRMT R26, RZ, 0x7610, R26 ;  /* 0x00007610ff1a7816 */ /* 0x000fe2000000001a */
[----:B--2---:R-:W-:Y:S02]  /*79a0*/  STL [R1+0x10b8], R24 ;  /* 0x0010b81801007387 */ /* 0x004fe40000100800 */
[----:B------:R-:W-:Y:S02]  /*79b0*/  IMAD R2, R2, c[0x0][0x18c], RZ ;  /* 0x0000630002027a24 */ /* 0x000fe400078e02ff */
[----:B---3--:R-:W-:-:S05]  /*79c0*/  IMAD.MOV.U32 R4, RZ, RZ, R25 ;  /* 0x000000ffff047224 */ /* 0x008fca00078e0019 */
[----:B----4-:R0:W-:Y:S02]  /*79d0*/  STL.64 [R1+0x558], R4 ;  /* 0x0005580401007387 */ /* 0x0101e40000100a00 */
[----:B0-----:R-:W-:-:S05]  /*79e0*/  IMAD.WIDE R4, R2, 0x2, R4 ;  /* 0x0000000202047825 */ /* 0x001fca00078e0204 */
[----:B------:R0:W2:Y:S01]  /*79f0*/  @!P2 LDG.E.U16 R26, [R4.64] ;  /* 0x00000004041aa981 */ /* 0x0000a2000c1e1500 */
[----:B------:R-:W-:Y:S02]  /*7a00*/  IMAD.MOV.U32 R2, RZ, RZ, R19 ;  /* 0x000000ffff027224 */ /* 0x000fe400078e0013 */
[----:B0-----:R-:W-:-:S04]  /*7a10*/  IMAD R5, R18, c[0x0][0x18c], RZ ;  /* 0x0000630012057a24 */ /* 0x001fc800078e02ff */
[----:B------:R-:W-:Y:S01]  /*7a20*/  IMAD.WIDE R4, R5, 0x2, R2 ;  /* 0x0000000205047825 */ /* 0x000fe200078e0202 */
[----:B------:R-:W-:-:S06]  /*7a30*/  PRMT R23, RZ, 0x7610, R23 ;  /* 0x00007610ff177816 */ /* 0x000fcc0000000017 */
[----:B------:R0:W3:Y:S04]  /*7a40*/  @!P2 LDG.E.U16 R23, [R4.64] ;  /* 0x000000040417a981 */ /* 0x0000e8000c1e1500 */
[----:B--2---:R-:W-:Y:S04]  /*7a50*/  STL [R1+0x10c0], R26 ;  /* 0x0010c01a01007387 */ /* 0x004fe80000100800 */
[----:B------:R-:W2:Y:S04]  /*7a60*/  LDL.LU R24, [R1+0x4c4] ;  /* 0x0004c40001187983 */ /* 0x000ea80000300800 */
[----:B------:R-:W4:Y:S04]  /*7a70*/  LDL.LU R19, [R1+0x4c8] ;  /* 0x0004c80001137983 */ /* 0x000f280000300800 */
[----:B------:R-:W2:Y:S04]  /*7a80*/  LDL.LU R18, [R1+0x4cc] ;  /* 0x0004cc0001127983 */ /* 0x000ea80000300800 */
[----:B------:R1:W-:Y:S04]  /*7a90*/  STL.64 [R1+0x8b8], R2 ;  /* 0x0008b80201007387 */ /* 0x0003e80000100a00 */
[----:B-1----:R-:W2:Y:S04]  /*7aa0*/  LDL.LU R2, [R1+0x4b8] ;  /* 0x0004b80001027983 */ /* 0x002ea80000300800 */
[----:B------:R-:W2:Y:S04]  /*7ab0*/  LDL.LU R3, [R1+0x4bc] ;  /* 0x0004bc0001037983 */ /* 0x000ea80000300800 */
[----:B0-----:R-:W0:Y:S01]  /*7ac0*/  S2R R5, SR_TID.X ;  /* 0x0000000000057919 */ /* 0x001e220000002100 */
[----:B------:R-:W-:-:S03]  /*7ad0*/  PRMT R29, RZ, 0x7610, R29 ;  /* 0x00007610ff1d7816 */ /* 0x000fc6000000001d */
[----:B---3--:R1:W-:Y:S04]  /*7ae0*/  STL [R1+0x10c8], R23 ;  /* 0x0010c81701007387 */ /* 0x0083e80000100800 */
[----:B-1----:R-:W3:Y:S01]  /*7af0*/  LDL.LU R23, [R1+0x4c0] ;  /* 0x0004c00001177983 */ /* 0x002ee20000300800 */
[----:B0-----:R-:W-:-:S05]  /*7b00*/  LOP3.LUT R5, R5, 0x1f, RZ, 0xc0, !PT ;  /* 0x0000001f05057812 */ /* 0x001fca00078ec0ff */
[----:B------:R-:W-:Y:S01]  /*7b10*/  IMAD R5, R5, c[0x0][0x18c], RZ ;  /* 0x0000630005057a24 */ /* 0x000fe200078e02ff */
[----:B--2---:R-:W-:-:S04]  /*7b20*/  LOP3.LUT R3, R3, R2, RZ, 0x3c, !PT ;  /* 0x0000000203037212 */ /* 0x004fc800078e3cff */
[----:B------:R-:W-:-:S04]  /*7b30*/  LOP3.LUT R2, R3, R2, RZ, 0x3c, !PT ;  /* 0x0000000203027212 */ /* 0x000fc800078e3cff */
[----:B------:R-:W-:-:S05]  /*7b40*/  LOP3.LUT R3, R3, R2, RZ, 0x3c, !PT ;  /* 0x0000000203037212 */ /* 0x000fca00078e3cff */
[----:B------:R-:W-:-:S05]  /*7b50*/  IMAD.WIDE R4, R5, 0x2, R2 ;  /* 0x0000000205047825 */ /* 0x000fca00078e0202 */
[----:B------:R-:W2:Y:S04]  /*7b60*/  @!P2 LDG.E.U16 R29, [R4.64] ;  /* 0x00000004041da981 */ /* 0x000ea8000c1e1500 */
[----:B------:R0:W-:Y:S04]  /*7b70*/  STL.64 [R1+0x8e0], R2 ;  /* 0x0008e00201007387 */ /* 0x0001e80000100a00 */
[----:B0-----:R-:W0:Y:S01]  /*7b80*/  S2R R3, SR_TID.X ;  /* 0x0000000000037919 */ /* 0x001e220000002100 */
[----:B------:R-:W-:Y:S01]  /*7b90*/  IMAD.MOV.U32 R2, RZ, RZ, R24 ;  /* 0x000000ffff027224 */ /* 0x000fe200078e0018 */
[----:B------:R-:W-:-:S02]  /*7ba0*/  PRMT R22, RZ, 0x7610, R22 ;  /* 0x00007610ff167816 */ /* 0x000fc40000000016 */
[----:B0-----:R-:W-:Y:S01]  /*7bb0*/  LOP3.LUT R3, R3, 0x1f, RZ, 0xc0, !PT ;  /* 0x0000001f03037812 */ /* 0x001fe200078ec0ff */
[----:B--2---:R0:W-:Y:S04]  /*7bc0*/  STL [R1+0x10cc], R29 ;  /* 0x0010cc1d01007387 */ /* 0x0041e80000100800 */
[----:B0-----:R-:W-:Y:S02]  /*7bd0*/  IMAD R29, R3, c[0x0][0x18c], RZ ;  /* 0x00006300031d7a24 */ /* 0x001fe400078e02ff */
[----:B---3--:R-:W-:-:S04]  /*7be0*/  IMAD.MOV.U32 R3, RZ, RZ, R23 ;  /* 0x000000ffff037224 */ /* 0x008fc800078e0017 */
[----:B------:R-:W-:-:S05]  /*7bf0*/  IMAD.WIDE R4, R29, 0x2, R2 ;  /* 0x000000021d047825 */ /* 0x000fca00078e0202 */
[----:B------:R0:W2:Y:S04]  /*7c00*/  @!P2 LDG.E.U16 R22, [R4.64] ;  /* 0x000000040416a981 */ /* 0x0000a8000c1e1500 */
[----:B------:R1:W-:Y:S01]  /*7c10*/  STL.64 [R1+0x540], R2 ;  /* 0x0005400201007387 */ /* 0x0003e20000100a00 */
[----:B------:R-:W-:Y:S01]  /*7c20*/  PRMT R27, RZ, 0x7610, R27 ;  /* 0x00007610ff1b7816 */ /* 0x000fe2000000001b */
[----:B-1----:R-:W-:Y:S02]  /*7c30*/  IMAD.MOV.U32 R2, RZ, RZ, R18 ;  /* 0x000000ffff027224 */ /* 0x002fe400078e0012 */
[----:B----4-:R-:W-:-:S04]  /*7c40*/  IMAD.MOV.U32 R3, RZ, RZ, R19 ;  /* 0x000000ffff037224 */ /* 0x010fc800078e0013 */
[----:B0-----:R-:W-:-:S05]  /*7c50*/  IMAD.WIDE R4, R29, 0x2, R2 ;  /* 0x000000021d047825 */ /* 0x001fca00078e0202 */
[----:B------:R0:W3:Y:S04]  /*7c60*/  @!P2 LDG.E.U16 R27, [R4.64] ;  /* 0x00000004041ba981 */ /* 0x0000e8000c1e1500 */
[----:B--2---:R1:W-:Y:S04]  /*7c70*/  STL [R1+0x10d0], R22 ;  /* 0x0010d01601007387 */ /* 0x0043e80000100800 */
[----:B-1----:R-:W2:Y:S04]  /*7c80*/  LDL.LU R22, [R1+0x4d4] ;  /* 0x0004d40001167983 */ /* 0x002ea80000300800 */
[----:B------:R-:W4:Y:S04]  /*7c90*/  LDL.LU R19, [R1+0x4d8] ;  /* 0x0004d80001137983 */ /* 0x000f280000300800 */
[----:B------:R-:W4:Y:S04]  /*7ca0*/  LDL.LU R18, [R1+0x4dc] ;  /* 0x0004dc0001127983 */ /* 0x000f280000300800 */
[----:B------:R-:W4:Y:S04]  /*7cb0*/  LDL.LU R24, [R1+0x4e0] ;  /* 0x0004e00001187983 */ /* 0x000f280000300800 */
[----:B------:R-:W4:Y:S04]  /*7cc0*/  LDL.LU R23, [R1+0x4e4] ;  /* 0x0004e40001177983 */ /* 0x000f280000300800 */
[----:B------:R-:W-:Y:S04]  /*7cd0*/  STL [R1+0x8f4], R2 ;  /* 0x0008f40201007387 */ /* 0x000fe80000100800 */
[----:B------:R1:W-:Y:S04]  /*7ce0*/  STL [R1+0x8f0], R3 ;  /* 0x0008f00301007387 */ /* 0x0003e80000100800 */
[----:B0-----:R-:W4:Y:S04]  /*7cf0*/  LDL.LU R5, [R1+0x4d0] ;  /* 0x0004d00001057983 */ /* 0x001f280000300800 */
[----:B---3--:R-:W-:Y:S01]  /*7d00*/  STL [R1+0x10d4], R27 ;  /* 0x0010d41b01007387 */ /* 0x008fe20000100800 */
[----:B------:R-:W-:-:S02]  /*7d10*/  PRMT R21, RZ, 0x7610, R21 ;  /* 0x00007610ff157816 */ /* 0x000fc40000000015 */
[----:B-1----:R-:W-:Y:S01]  /*7d20*/  PRMT R3, RZ, 0x7610, R3 ;  /* 0x00007610ff037816 */ /* 0x002fe20000000003 */
[----:B--2---:R-:W-:-:S05]  /*7d30*/  IMAD.MOV.U32 R4, RZ, RZ, R22 ;  /* 0x000000ffff047224 */ /* 0x004fca00078e0016 */
[----:B----4-:R0:W-:Y:S02]  /*7d40*/  STL.64 [R1+0x530], R4 ;  /* 0x0005300401007387 */ /* 0x0101e40000100a00 */
[----:B0-----:R-:W-:Y:S02]  /*7d50*/  IMAD.WIDE R4, R29, 0x2, R4 ;  /* 0x000000021d047825 */ /* 0x001fe400078e0204 */
[----:B------:R-:W0:Y:S04]  /*7d60*/  S2R R29, SR_TID.X ;  /* 0x00000000001d7919 */ /* 0x000e280000002100 */
[----:B------:R1:W2:Y:S01]  /*7d70*/  @!P2 LDG.E.U16 R21, [R4.64] ;  /* 0x000000040415a981 */ /* 0x0002a2000c1e1500 */
[----:B0-----:R-:W-:-:S05]  /*7d80*/  LOP3.LUT R29, R29, 0x1f, RZ, 0xc0, !PT ;  /* 0x0000001f1d1d7812 */ /* 0x001fca00078ec0ff */
[----:B-1----:R-:W-:-:S04]  /*7d90*/  IMAD R5, R29, c[0x0][0x18c], RZ ;  /* 0x000063001d057a24 */ /* 0x002fc800078e02ff */
[----:B------:R-:W-:-:S05]  /*7da0*/  IMAD.WIDE R4, R5, 0x2, R18 ;  /* 0x0000000205047825 */ /* 0x000fca00078e0212 */
[----:B------:R0:W3:Y:S04]  /*7db0*/  @!P2 LDG.E.U16 R3, [R4.64] ;  /* 0x000000040403a981 */ /* 0x0000e8000c1e1500 */
[----:B------:R-:W1:Y:S01]  /*7dc0*/  S2R R27, SR_TID.X ;  /* 0x00000000001b7919 */ /* 0x000e620000002100 */
[----:B------:R-:W-:Y:S01]  /*7dd0*/  PRMT R20, RZ, 0x7610, R20 ;  /* 0x00007610ff147816 */ /* 0x000fe20000000014 */
[----:B0-----:R-:W-:Y:S02]  /*7de0*/  IMAD.MOV.U32 R4, RZ, RZ, R23 ;  /* 0x000000ffff047224 */ /* 0x001fe400078e0017 */
[----:B------:R-:W-:Y:S01]  /*7df0*/  IMAD.MOV.U32 R5, RZ, RZ, R24 ;  /* 0x000000ffff057224 */ /* 0x000fe200078e0018 */
[----:B-1----:R-:W-:Y:S01]  /*7e00*/  LOP3.LUT R27, R27, 0x1f, RZ, 0xc0, !PT ;  /* 0x0000001f1b1b7812 */ /* 0x002fe200078ec0ff */
[----:B--2---:R0:W-:Y:S04]  /*7e10*/  STL [R1+0x10d8], R21 ;  /* 0x0010d81501007387 */ /* 0x0041e80000100800 */
[----:B------:R-:W2:Y:S04]  /*7e20*/  LDL.LU R22, [R1+0x4e8] ;  /* 0x0004e80001167983 */ /* 0x000ea80000300800 */
[----:B0-----:R-:W4:Y:S04]  /*7e30*/  LDL.LU R21, [R1+0x4ec] ;  /* 0x0004ec0001157983 */ /* 0x001f280000300800 */
[----:B------:R0:W-:Y:S04]  /*7e40*/  STL.64 [R1+0x528], R18 ;  /* 0x0005281201007387 */ /* 0x0001e80000100a00 */
[----:B------:R-:W4:Y:S04]  /*7e50*/  LDL.LU R29, [R1+0x480] ;  /* 0x00048000011d7983 */ /* 0x000f280000300800 */
[----:B0-----:R-:W4:Y:S04]  /*7e60*/  LDL.LU.64 R18, [R1+0x1140] ;  /* 0x0011400001127983 */ /* 0x001f280000300a00 */
[----:B---3--:R0:W-:Y:S02]  /*7e70*/  STL [R1+0x10dc], R3 ;  /* 0x0010dc0301007387 */ /* 0x0081e40000100800 */
[----:B0-----:R-:W-:-:S02]  /*7e80*/  IMAD R3, R27, c[0x0][0x18c], RZ ;  /* 0x000063001b037a24 */ /* 0x001fc400078e02ff */
[----:B------:R-:W3:Y:S04]  /*7e90*/  LDL.LU R27, [R1+0x4f0] ;  /* 0x0004f000011b7983 */ /* 0x000ee80000300800 */
[----:B------:R-:W3:Y:S04]  /*7ea0*/  LDL.LU R24, [R1+0x4f4] ;  /* 0x0004f40001187983 */ /* 0x000ee80000300800 */
[----:B------:R0:W-:Y:S02]  /*7eb0*/  STL.64 [R1+0x520], R4 ;  /* 0x0005200401007387 */ /* 0x0001e40000100a00 */
[----:B0-----:R-:W-:-:S05]  /*7ec0*/  IMAD.WIDE R4, R3, 0x2, R4 ;  /* 0x0000000203047825 */ /* 0x001fca00078e0204 */
[----:B------:R2:W3:Y:S01]  /*7ed0*/  @!P2 LDG.E.U16 R20, [R4.64] ;  /* 0x000000040414a981 */ /* 0x0004e2000c1e1500 */
[C---:B------:R-:W-:Y:S02]  /*7ee0*/  LOP3.LUT R25, R28.reuse, 0x7f, RZ, 0xc0, !PT ;  /* 0x0000007f1c197812 */ /* 0x040fe400078ec0ff */
[----:B------:R-:W-:-:S03]  /*7ef0*/  LOP3.LUT R28, R28, 0x7f, RZ, 0xc0, !PT ;  /* 0x0000007f1c1c7812 */ /* 0x000fc600078ec0ff */
[----:B------:R-:W-:Y:S01]  /*7f00*/  IMAD.SHL.U32 R26, R25, 0x2, RZ ;  /* 0x00000002191a7824 */ /* 0x000fe200078e00ff */
[----:B------:R-:W-:Y:S01]  /*7f10*/  PRMT R0, RZ, 0x7610, R0 ;  /* 0x00007610ff007816 */ /* 0x000fe20000000000 */
[----:B--2---:R-:W-:Y:S02]  /*7f20*/  IMAD.MOV.U32 R5, RZ, RZ, R22 ;  /* 0x000000ffff057224 */ /* 0x004fe400078e0016 */
[----:B----4-:R-:W-:Y:S02]  /*7f30*/  IMAD.MOV.U32 R4, RZ, RZ, R21 ;  /* 0x000000ffff047224 */ /* 0x010fe400078e0015 */
[----:B------:R-:W-:Y:S01]  /*7f40*/  IMAD.SHL.U32 R21, R28, 0x2, RZ ;  /* 0x000000021c157824 */ /* 0x000fe200078e00ff */
[----:B---3--:R-:W-:Y:S04]  /*7f50*/  STL [R1+0x10e0], R20 ;  /* 0x0010e01401007387 */ /* 0x008fe80000100800 */
[----:B------:R-:W-:Y:S04]  /*7f60*/  STL [R1+0x1114], R26 ;  /* 0x0011141a01007387 */ /* 0x000fe80000100800 */
[----:B------:R-:W2:Y:S04]  /*7f70*/  LDL.LU R23, [R1+0x4f8] ;  /* 0x0004f80001177983 */ /* 0x000ea80000300800 */
[----:B------:R-:W3:Y:S04]  /*7f80*/  LDL.LU R22, [R1+0x4fc] ;  /* 0x0004fc0001167983 */ /* 0x000ee80000300800 */
[----:B------:R-:W4:Y:S04]  /*7f90*/  LDL.LU R28, [R1+0x450] ;  /* 0x00045000011c7983 */ /* 0x000f280000300800 */
[----:B------:R0:W-:Y:S02]  /*7fa0*/  STL.64 [R1+0x518], R4 ;  /* 0x0005180401007387 */ /* 0x0001e40000100a00 */
[----:B0-----:R-:W-:-:S05]  /*7fb0*/  IMAD.WIDE R4, R3, 0x2, R4 ;  /* 0x0000000203047825 */ /* 0x001fca00078e0204 */
[----:B------:R0:W2:Y:S01]  /*7fc0*/  @!P2 LDG.E.U16 R0, [R4.64] ;  /* 0x000000040400a981 */ /* 0x0000a2000c1e1500 */
[----:B------:R-:W-:Y:S01]  /*7fd0*/  PRMT R2, RZ, 0x7610, R2 ;  /* 0x00007610ff027816 */ /* 0x000fe20000000002 */
[----:B0-----:R-:W-:Y:S02]  /*7fe0*/  IMAD.MOV.U32 R4, RZ, RZ, R24 ;  /* 0x000000ffff047224 */ /* 0x001fe400078e0018 */
[----:B------:R-:W-:Y:S02]  /*7ff0*/  IMAD.MOV.U32 R5, RZ, RZ, R27 ;  /* 0x000000ffff057224 */ /* 0x000fe400078e001b */
[----:B------:R-:W0:Y:S04]  /*8000*/  S2R R27, SR_TID.X ;  /* 0x00000000001b7919 */ /* 0x000e280000002100 */
[----:B--2---:R-:W-:Y:S04]  /*8010*/  STL [R1+0x10e4], R0 ;  /* 0x0010e40001007387 */ /* 0x004fe80000100800 */
[----:B------:R-:W2:Y:S04]  /*8020*/  LDL.LU R24, [R1+0x500] ;  /* 0x0005000001187983 */ /* 0x000ea80000300800 */
[----:B------:R-:W2:Y:S04]  /*8030*/  LDL.LU R20, [R1+0x504] ;  /* 0x0005040001147983 */ /* 0x000ea80000300800 */
[----:B------:R1:W-:Y:S02]  /*8040*/  STL.64 [R1+0x510], R4 ;  /* 0x0005100401007387 */ /* 0x0003e40000100a00 */
[----:B-1----:R-:W-:-:S05]  /*8050*/  IMAD.WIDE R4, R3, 0x2, R4 ;  /* 0x0000000203047825 */ /* 0x002fca00078e0204 */
[----:B------:R3:W4:Y:S01]  /*8060*/  @!P2 LDG.E.U16 R2, [R4.64] ;  /* 0x000000040402a981 */ /* 0x000722000c1e1500 */
[----:B0-----:R-:W-:-:S03]  /*8070*/  LOP3.LUT R27, R27, 0x1f, RZ, 0xc0, !PT ;  /* 0x0000001f1b1b7812 */ /* 0x001fc600078ec0ff */
[----:B------:R-:W-:Y:S01]  /*8080*/  STS.U16 [R26], R16 ;  /* 0x000000101a007388 */ /* 0x000fe20000000400 */
[----:B------:R-:W-:-:S03]  /*8090*/  LOP3.LUT R21, R21, 0x10, RZ, 0x3c, !PT ;  /* 0x0000001015157812 */ /* 0x000fc600078e3cff */
[----:B------:R-:W-:Y:S01]  /*80a0*/  STS.U16 [R26+0x100], R17 ;  /* 0x000100111a007388 */ /* 0x000fe20000000400 */
[----:B---3--:R-:W-:-:S03]  /*80b0*/  IMAD.MOV.U32 R4, RZ, RZ, R22 ;  /* 0x000000ffff047224 */ /* 0x008fc600078e0016 */
[----:B------:R-:W-:Y:S01]  /*80c0*/  STS.U16 [R26+0x1000], R12 ;  /* 0x0010000c1a007388 */ /* 0x000fe20000000400 */
[----:B------:R-:W-:-:S03]  /*80d0*/  IMAD.MOV.U32 R5, RZ, RZ, R23 ;  /* 0x000000ffff057224 */ /* 0x000fc600078e0017 */
[----:B------:R-:W-:Y:S04]  /*80e0*/  STS.U16 [R26+0x1100], R13 ;  /* 0x0011000d1a007388 */ /* 0x000fe80000000400 */
[----:B------:R-:W-:Y:S04]  /*80f0*/  STS.U16 [R26+0x2000], R11 ;  /* 0x0020000b1a007388 */ /* 0x000fe80000000400 */
[----:B------:R-:W-:Y:S04]  /*8100*/  STS.U16 [R26+0x2100], R10 ;  /* 0x0021000a1a007388 */ /* 0x000fe80000000400 */
[----:B------:R-:W-:Y:S04]  /*8110*/  STS.U16 [R26+0x3000], R6 ;  /* 0x003000061a007388 */ /* 0x000fe80000000400 */
[----:B------:R-:W-:Y:S04]  /*8120*/  STS.U16 [R26+0x3100], R7 ;  /* 0x003100071a007388 */ /* 0x000fe80000000400 */
[----:B------:R0:W-:Y:S04]  /*8130*/  STS.U16 [R21+0x200], R19 ;  /* 0x0002001315007388 */ /* 0x0001e80000000400 */
[----:B------:R-:W-:Y:S01]  /*8140*/  STS.U16 [R21+0x300], R29 ;  /* 0x0003001d15007388 */ /* 0x000fe20000000400 */
[----:B0-----:R-:W-:-:S03]  /*8150*/  PRMT R19, RZ, 0x7610, R19 ;  /* 0x00007610ff137816 */ /* 0x001fc60000000013 */
[----:B------:R0:W-:Y:S02]  /*8160*/  STS.U16 [R21+0x1200], R18 ;  /* 0x0012001215007388 */ /* 0x0001e40000000400 */
[----:B0-----:R-:W-:Y:S01]  /*8170*/  PRMT R18, RZ, 0x7610, R18 ;  /* 0x00007610ff127816 */ /* 0x001fe20000000012 */
[----:B--2---:R-:W-:Y:S01]  /*8180*/  IMAD.MOV.U32 R26, RZ, RZ, R20 ;  /* 0x000000ffff1a7224 */ /* 0x004fe200078e0014 */
[----:B----4-:R0:W-:Y:S04]  /*8190*/  STL [R1+0x10e8], R2 ;  /* 0x0010e80201007387 */ /* 0x0101e80000100800 */
[----:B------:R-:W2:Y:S04]  /*81a0*/  LDL.LU R3, [R1+0x7ec] ;  /* 0x0007ec0001037983 */ /* 0x000ea80000300800 */
[----:B------:R-:W3:Y:S01]  /*81b0*/  LDL.LU R0, [R1+0x7f0] ;  /* 0x0007f00001007983 */ /* 0x000ee20000300800 */
[----:B0-----:R-:W-:-:S03]  /*81c0*/  IMAD R2, R27, c[0x0][0x18c], RZ ;  /* 0x000063001b027a24 */ /* 0x001fc600078e02ff */
[----:B------:R0:W-:Y:S01]  /*81d0*/  STL.64 [R1+0x508], R4 ;  /* 0x0005080401007387 */ /* 0x0001e20000100a00 */
[----:B------:R-:W-:-:S03]  /*81e0*/  IMAD.MOV.U32 R27, RZ, RZ, R24 ;  /* 0x000000ffff1b7224 */ /* 0x000fc600078e0018 */
[----:B------:R-:W4:Y:S04]  /*81f0*/  LDL.LU R23, [R1+0x7f8] ;  /* 0x0007f80001177983 */ /* 0x000f280000300800 */
[----:B------:R-:W4:Y:S01]  /*8200*/  LDL.LU R22, [R1+0x7fc] ;  /* 0x0007fc0001167983 */ /* 0x000f220000300800 */
[----:B0-----:R-:W-:-:S05]  /*8210*/  IMAD.WIDE R4, R2, 0x2, R4 ;  /* 0x0000000202047825 */ /* 0x001fca00078e0204 */
[----:B------:R0:W4:Y:S02]  /*8220*/  @!P2 LDG.E.U16 R19, [R4.64] ;  /* 0x000000040413a981 */ /* 0x000124000c1e1500 */
[----:B0-----:R-:W-:-:S05]  /*8230*/  IMAD.WIDE R4, R2, 0x2, R26 ;  /* 0x0000000202047825 */ /* 0x001fca00078e021a */
[----:B------:R2:W4:Y:S01]  /*8240*/  @!P2 LDG.E.U16 R18, [R4.64] ;  /* 0x000000040412a981 */ /* 0x000522000c1e1500 */
[----:B------:R-:W-:Y:S02]  /*8250*/  PRMT R17, RZ, 0x7610, R17 ;  /* 0x00007610ff117816 */ /* 0x000fe40000000011 */
[----:B------:R-:W-:Y:S01]  /*8260*/  PRMT R16, RZ, 0x7610, R16 ;  /* 0x00007610ff107816 */ /* 0x000fe20000000010 */
[----:B--2---:R-:W-:Y:S02]  /*8270*/  IMAD.MOV.U32 R5, RZ, RZ, R3 ;  /* 0x000000ffff057224 */ /* 0x004fe400078e0003 */
[----:B---3--:R-:W-:Y:S01]  /*8280*/  IMAD.MOV.U32 R4, RZ, RZ, R0 ;  /* 0x000000ffff047224 */ /* 0x008fe200078e0000 */
[----:B----4-:R0:W-:Y:S04]  /*8290*/  STL [R1+0x10ec], R19 ;  /* 0x0010ec1301007387 */ /* 0x0101e80000100800 */
[----:B------:R-:W-:Y:S04]  /*82a0*/  STL.64 [R1+0x500], R26 ;  /* 0x0005001a01007387 */ /* 0x000fe80000100a00 */
[----:B------:R-:W2:Y:S04]  /*82b0*/  LDL.LU R20, [R1+0x800] ;  /* 0x0008000001147983 */ /* 0x000ea80000300800 */
[----:B0-----:R-:W3:Y:S04]  /*82c0*/  LDL.LU R19, [R1+0x804] ;  /* 0x0008040001137983 */ /* 0x001ee80000300800 */
[----:B------:R-:W-:Y:S04]  /*82d0*/  STL [R1+0x10f0], R18 ;  /* 0x0010f01201007387 */ /* 0x000fe80000100800 */
[----:B------:R0:W-:Y:S04]  /*82e0*/  STL.64 [R1+0x4f8], R4 ;  /* 0x0004f80401007387 */ /* 0x0001e80000100a00 */
[----:B------:R-:W4:Y:S04]  /*82f0*/  LDL.LU R3, [R1+0x808] ;  /* 0x0008080001037983 */ /* 0x000f280000300800 */
[----:B------:R-:W4:Y:S01]  /*8300*/  LDL.LU R0, [R1+0x80c] ;  /* 0x00080c0001007983 */ /* 0x000f220000300800 */
[----:B0-----:R-:W-:-:S05]  /*8310*/  IMAD.WIDE R4, R2, 0x2, R4 ;  /* 0x0000000202047825 */ /* 0x001fca00078e0204 */
[----:B------:R0:W4:Y:S02]  /*8320*/  @!P2 LDG.E.U16 R17, [R4.64] ;  /* 0x000000040411a981 */ /* 0x000124000c1e1500 */
[----:B0-----:R-:W-:-:S05]  /*8330*/  IMAD.WIDE R4, R2, 0x2, R22 ;  /* 0x0000000202047825 */ /* 0x001fca00078e0216 */
[----:B------:R0:W4:Y:S04]  /*8340*/  @!P2 LDG.E.U16 R16, [R4.64] ;  /* 0x000000040410a981 */ /* 0x000128000c1e1500 */
[----:B------:R-:W-:Y:S04]  /*8350*/  STS.U16 [R21+0x1300], R28 ;  /* 0x0013001c15007388 */ /* 0x000fe80000000400 */
[----:B------:R-:W-:Y:S04]  /*8360*/  STS.U16 [R21+0x2200], R14 ;  /* 0x0022000e15007388 */ /* 0x000fe80000000400 */
[----:B------:R1:W-:Y:S02]  /*8370*/  STS.U16 [R21+0x2300], R15 ;  /* 0x0023000f15007388 */ /* 0x0003e40000000400 */
[----:B-1----:R-:W-:-:S02]  /*8380*/  PRMT R15, RZ, 0x7610, R15 ;  /* 0x00007610ff0f7816 */ /* 0x002fc4000000000f */
[----:B------:R-:W-:Y:S01]  /*8390*/  PRMT R14, RZ, 0x7610, R14 ;  /* 0x00007610ff0e7816 */ /* 0x000fe2000000000e */
[----:B---3--:R-:W-:Y:S02]  /*83a0*/  IMAD.MOV.U32 R18, RZ, RZ, R19 ;  /* 0x000000ffff127224 */ /* 0x008fe400078e0013 */
[----:B--2---:R-:W-:-:S04]  /*83b0*/  IMAD.MOV.U32 R19, RZ, RZ, R20 ;  /* 0x000000ffff137224 */ /* 0x004fc800078e0014 */
[----:B0-----:R-:W-:-:S05]  /*83c0*/  IMAD.WIDE R4, R2, 0x2, R18 ;  /* 0x0000000202047825 */ /* 0x001fca00078e0212 */
[----:B------:R0:W2:Y:S04]  /*83d0*/  @!P2 LDG.E.U16 R15, [R4.64] ;  /* 0x00000004040fa981 */ /* 0x0000a8000c1e1500 */
[----:B----4-:R1:W-:Y:S04]  /*83e0*/  STL [R1+0x10f4], R17 ;  /* 0x0010f41101007387 */ /* 0x0103e80000100800 */
[----:B------:R-:W3:Y:S04]  /*83f0*/  LDL.LU R28, [R1+0x48c] ;  /* 0x00048c00011c7983 */ /* 0x000ee80000300800 */
[----:B------:R-:W-:Y:S04]  /*8400*/  STL.64 [R1+0x4f0], R22 ;  /* 0x0004f01601007387 */ /* 0x000fe80000100a00 */
[----:B------:R4:W-:Y:S04]  /*8410*/  STL [R1+0x10f8], R16 ;  /* 0x0010f81001007387 */ /* 0x0009e80000100800 */
[----:B-1----:R-:W3:Y:S04]  /*8420*/  LDL.LU R17, [R1+0x810] ;  /* 0x0008100001117983 */ /* 0x002ee80000300800 */
[----:B----4-:R-:W4:Y:S04]  /*8430*/  LDL.LU R16, [R1+0x814] ;  /* 0x0008140001107983 */ /* 0x010f280000300800 */
[----:B------:R1:W-:Y:S04]  /*8440*/  STL.64 [R1+0x4e8], R18 ;  /* 0x0004e81201007387 */ /* 0x0003e80000100a00 */
[----:B------:R-:W4:Y:S01]  /*8450*/  LDL.LU R29, [R1+0x490] ;  /* 0x00049000011d7983 */ /* 0x000f220000300800 */
[----:B-1----:R-:W-:-:S02]  /*8460*/  IMAD.MOV.U32 R18, RZ, RZ, R0 ;  /* 0x000000ffff127224 */ /* 0x002fc400078e0000 */
[----:B------:R-:W-:-:S04]  /*8470*/  IMAD.MOV.U32 R19, RZ, RZ, R3 ;  /* 0x000000ffff137224 */ /* 0x000fc800078e0003 */
[----:B0-----:R-:W-:-:S05]  /*8480*/  IMAD.WIDE R4, R2, 0x2, R18 ;  /* 0x0000000202047825 */ /* 0x001fca00078e0212 */
[----:B------:R3:W4:Y:S01]  /*8490*/  @!P2 LDG.E.U16 R14, [R4.64] ;  /* 0x00000004040ea981 */ /* 0x000722000c1e1500 */
[----:B------:R-:W-:-:S03]  /*84a0*/  PRMT R13, RZ, 0x7610, R13 ;  /* 0x00007610ff0d7816 */ /* 0x000fc6000000000d */
[----:B--2---:R-:W-:Y:S04]  /*84b0*/  STL [R1+0x10fc], R15 ;  /* 0x0010fc0f01007387 */ /* 0x004fe80000100800 */
[----:B------:R-:W2:Y:S04]  /*84c0*/  LDL.LU R3, [R1+0x818] ;  /* 0x0008180001037983 */ /* 0x000ea80000300800 */
[----:B------:R-:W2:Y:S04]  /*84d0*/  LDL.LU R0, [R1+0x81c] ;  /* 0x00081c0001007983 */ /* 0x000ea80000300800 */
[----:B------:R0:W-:Y:S04]  /*84e0*/  STL.64 [R1+0x4e0], R18 ;  /* 0x0004e01201007387 */ /* 0x0001e80000100a00 */
[----:B------:R-:W2:Y:S01]  /*84f0*/  LDL.LU R23, [R1+0x484] ;  /* 0x0004840001177983 */ /* 0x000ea20000300800 */
[----:B---3--:R-:W-:-:S02]  /*8500*/  IMAD.MOV.U32 R5, RZ, RZ, R17 ;  /* 0x000000ffff057224 */ /* 0x008fc400078e0011 */
[----:B----4-:R-:W-:Y:S01]  /*8510*/  IMAD.MOV.U32 R4, RZ, RZ, R16 ;  /* 0x000000ffff047224 */ /* 0x010fe200078e0010 */
[----:B------:R-:W-:Y:S04]  /*8520*/  STL [R1+0x1100], R14 ;  /* 0x0011000e01007387 */ /* 0x000fe80000100800 */
[----:B------:R-:W3:Y:S04]  /*8530*/  LDL.LU R24, [R1+0x488] ;  /* 0x0004880001187983 */ /* 0x000ee80000300800 */
[----:B------:R1:W-:Y:S01]  /*8540*/  STL.64 [R1+0x4d8], R4 ;  /* 0x0004d80401007387 */ /* 0x0003e20000100a00 */
[----:B------:R-:W-:-:S03]  /*8550*/  IMAD.SHL.U32 R25, R25, 0x2, RZ ;  /* 0x0000000219197824 */ /* 0x000fc600078e00ff */
[----:B0-----:R-:W4:Y:S01]  /*8560*/  LDL.LU R18, [R1+0x820] ;  /* 0x0008200001127983 */ /* 0x001f220000300800 */
[----:B-1----:R-:W-:Y:S01]  /*8570*/  IMAD.WIDE R4, R2, 0x2, R4 ;  /* 0x0000000202047825 */ /* 0x002fe200078e0204 */
[----:B------:R-:W-:Y:S02]  /*8580*/  LOP3.LUT R16, R25, 0x20, RZ, 0x3c, !PT ;  /* 0x0000002019107812 */ /* 0x000fe400078e3cff */
[----:B------:R-:W3:Y:S04]  /*8590*/  LDL.LU R17, [R1+0x824] ;  /* 0x0008240001117983 */ /* 0x000ee80000300800 */
[----:B------:R2:W3:Y:S04]  /*85a0*/  @!P2 LDG.E.U16 R13, [R4.64] ;  /* 0x00000004040da981 */ /* 0x0004e8000c1e1500 */
[----:B------:R-:W4:Y:S01]  /*85b0*/  LDL.LU R25, [R1+0x454] ;  /* 0x0004540001197983 */ /* 0x000f220000300800 */
[----:B------:R-:W-:Y:S01]  /*85c0*/  PRMT R12, RZ, 0x7610, R12 ;  /* 0x00007610ff0c7816 */ /* 0x000fe2000000000c */
[----:B--2---:R-:W-:-:S02]  /*85d0*/  IMAD.MOV.U32 R5, RZ, RZ, R3 ;  /* 0x000000ffff057224 */ /* 0x004fc400078e0003 */
[----:B------:R-:W-:Y:S01]  /*85e0*/  IMAD.MOV.U32 R4, RZ, RZ, R0 ;  /* 0x000000ffff047224 */ /* 0x000fe200078e0000 */
[----:B---3--:R-:W-:Y:S04]  /*85f0*/  STL [R1+0x1104], R13 ;  /* 0x0011040d01007387 */ /* 0x008fe80000100800 */
[----:B------:R-:W2:Y:S04]  /*8600*/  LDL.LU R3, [R1+0x828] ;  /* 0x0008280001037983 */ /* 0x000ea80000300800 */
[----:B------:R-:W3:Y:S04]  /*8610*/  LDL.LU R0, [R1+0x82c] ;  /* 0x00082c0001007983 */ /* 0x000ee80000300800 */
[----:B------:R0:W-:Y:S04]  /*8620*/  STL.64 [R1+0x4d0], R4 ;  /* 0x0004d00401007387 */ /* 0x0001e80000100a00 */
[----:B------:R-:W-:Y:S01]  /*8630*/  STS.U16 [R21+0x3200], R8 ;  /* 0x0032000815007388 */ /* 0x000fe20000000400 */
[----:B0-----:R-:W-:-:S03]  /*8640*/  IMAD.WIDE R4, R2, 0x2, R4 ;  /* 0x0000000202047825 */ /* 0x001fc600078e0204 */
[----:B------:R-:W2:Y:S04]  /*8650*/  LDL.LU R15, [R1+0x830] ;  /* 0x00083000010f7983 */ /* 0x000ea80000300800 */
[----:B------:R0:W2:Y:S04]  /*8660*/  @!P2 LDG.E.U16 R12, [R4.64] ;  /* 0x00000004040ca981 */ /* 0x0000a8000c1e1500 */
[----:B------:R-:W-:Y:S04]  /*8670*/  STS.U16 [R21+0x3300], R9 ;  /* 0x0033000915007388 */ /* 0x000fe80000000400 */
[----:B------:R1:W-:Y:S01]  /*8680*/  STS.U16 [R16+0x400], R28 ;  /* 0x0004001c10007388 */ /* 0x0003e20000000400 */
[----:B0-----:R-:W-:-:S03]  /*8690*/  IMAD.MOV.U32 R4, RZ, RZ, R17 ;  /* 0x000000ffff047224 */ /* 0x001fc600078e0011 */
[----:B------:R-:W3:Y:S01]  /*86a0*/  LDL.LU R14, [R1+0x834] ;  /* 0x00083400010e7983 */ /* 0x000ee20000300800 */
[----:B----4-:R-:W-:Y:S01]  /*86b0*/  IMAD.MOV.U32 R5, RZ, RZ, R18 ;  /* 0x000000ffff057224 */ /* 0x010fe200078e0012 */
[----:B------:R-:W-:Y:S02]  /*86c0*/  PRMT R11, RZ, 0x7610, R11 ;  /* 0x00007610ff0b7816 */ /* 0x000fe4000000000b */
[----:B-1----:R-:W4:Y:S04]  /*86d0*/  LDL.LU R28, [R1+0x45c] ;  /* 0x00045c00011c7983 */ /* 0x002f280000300800 */
[----:B--2---:R0:W-:Y:S04]  /*86e0*/  STL [R1+0x1108], R12 ;  /* 0x0011080c01007387 */ /* 0x0041e80000100800 */
[----:B------:R-:W2:Y:S04]  /*86f0*/  LDL.LU R13, [R1+0x838] ;  /* 0x00083800010d7983 */ /* 0x000ea80000300800 */
[----:B0-----:R-:W2:Y:S04]  /*8700*/  LDL.LU R12, [R1+0x83c] ;  /* 0x00083c00010c7983 */ /* 0x001ea80000300800 */
[----:B------:R0:W-:Y:S02]  /*8710*/  STL.64 [R1+0x4c8], R4 ;  /* 0x0004c80401007387 */ /* 0x0001e40000100a00 */
[----:B0-----:R-:W-:-:S05]  /*8720*/  IMAD.WIDE R4, R2, 0x2, R4 ;  /* 0x0000000202047825 */ /* 0x001fca00078e0204 */
[----:B------:R3:W2:Y:S01]  /*8730*/  @!P2 LDG.E.U16 R11, [R4.64] ;  /* 0x00000004040ba981 */ /* 0x0006a2000c1e1500 */
[----:B------:R-:W-:Y:S01]  /*8740*/  PRMT R10, RZ, 0x7610, R10 ;  /* 0x00007610ff0a7816 */ /* 0x000fe2000000000a */
[----:B---3--:R-:W-:Y:S02]  /*8750*/  IMAD.MOV.U32 R4, RZ, RZ, R0 ;  /* 0x000000ffff047224 */ /* 0x008fe400078e0000 */
[----:B------:R-:W-:Y:S01]  /*8760*/  IMAD.MOV.U32 R5, RZ, RZ, R3 ;  /* 0x000000ffff057224 */ /* 0x000fe200078e0003 */
[----:B--2---:R-:W-:Y:S04]  /*8770*/  STL [R1+0x110c], R11 ;  /* 0x00110c0b01007387 */ /* 0x004fe80000100800 */
[----:B------:R-:W2:Y:S04]  /*8780*/  LDL.LU R3, [R1+0x840] ;  /* 0x0008400001037983 */ /* 0x000ea80000300800 */
[----:B------:R-:W3:Y:S04]  /*8790*/  LDL.LU R0, [R1+0x844] ;  /* 0x0008440001007983 */ /* 0x000ee80000300800 */
[----:B------:R0:W-:Y:S02]  /*87a0*/  STL.64 [R1+0x4c0], R4 ;  /* 0x0004c00401007387 */ /* 0x0001e40000100a00 */
[----:B0-----:R-:W-:-:S05]  /*87b0*/  IMAD.WIDE R4, R2, 0x2, R4 ;  /* 0x0000000202047825 */ /* 0x001fca00078e0204 */
[----:B------:R0:W2:Y:S01]  /*87c0*/  @!P2 LDG.E.U16 R10, [R4.64] ;  /* 0x00000004040aa981 */ /* 0x0000a2000c1e1500 */
[----:B------:R-:W-:Y:S01]  /*87d0*/  PRMT R9, RZ, 0x7610, R9 ;  /* 0x00007610ff097816 */ /* 0x000fe20000000009 */
[----:B0-----:R-:W-:Y:S02]  /*87e0*/  IMAD.MOV.U32 R4, RZ, RZ, R14 ;  /* 0x000000ffff047224 */ /* 0x001fe400078e000e */
[----:B------:R-:W-:Y:S01]  /*87f0*/  IMAD.MOV.U32 R5, RZ, RZ, R15 ;  /* 0x000000ffff057224 */ /* 0x000fe200078e000f */
[----:B--2---:R-:W-:Y:S04]  /*8800*/  STL [R1+0x1110], R10 ;  /* 0x0011100a01007387 */ /* 0x004fe80000100800 */
[----:B------:R0:W-:Y:S02]  /*8810*/  STL.64 [R1+0x4b8], R4 ;  /* 0x0004b80401007387 */ /* 0x0001e40000100a00 */
[----:B0-----:R-:W-:-:S05]  /*8820*/  IMAD.WIDE R4, R2, 0x2, R4 ;  /* 0x0000000202047825 */ /* 0x001fca00078e0204 */
[----:B------:R0:W2:Y:S01]  /*8830*/  @!P2 LDG.E.U16 R9, [R4.64] ;  /* 0x000000040409a981 */ /* 0x0000a2000c1e1500 */
[----:B------:R-:W-:Y:S01]  /*8840*/  PRMT R8, RZ, 0x7610, R8 ;  /* 0x00007610ff087816 */ /* 0x000fe20000000008 */
[----:B0-----:R-:W-:Y:S02]  /*8850*/  IMAD.MOV.U32 R4, RZ, RZ, R12 ;  /* 0x000000ffff047224 */ /* 0x001fe400078e000c */
[----:B------:R-:W-:Y:S01]  /*8860*/  IMAD.MOV.U32 R5, RZ, RZ, R13 ;  /* 0x000000ffff057224 */ /* 0x000fe200078e000d */
[----:B--2---:R-:W-:Y:S04]  /*8870*/  STL [R1+0x1118], R9 ;  /* 0x0011180901007387 */ /* 0x004fe80000100800 */
[----:B------:R-:W2:Y:S04]  /*8880*/  LDL.LU R18, [R1+0x6c] ;  /* 0x00006c0001127983 */ /* 0x000ea80000300800 */
[----:B------:R0:W-:Y:S04]  /*8890*/  STL.64 [R1+0x4b0], R4 ;  /* 0x0004b00401007387 */ /* 0x0001e80000100a00 */
[----:B------:R-:W2:Y:S01]  /*88a0*/  LDL.LU R19, [R1+0x414] ;  /* 0x0004140001137983 */ /* 0x000ea20000300800 */
        /* <DEDUP_REMOVED lines=8> */
[----:B------:R-:W2:Y:S04]  /*8930*/  LDL.LU R12, [R1+0x84c] ;  /* 0x00084c00010c7983 */ /* 0x000ea80000300800 */
[----:B------:R0:W-:Y:S04]  /*8940*/  STL.64 [R1+0x498], R4 ;  /* 0x0004980401007387 */ /* 0x0001e80000100a00 */
[----:B------:R-:W2:Y:S04]  /*8950*/  LDL.LU R11, [R1+0x850] ;  /* 0x00085000010b7983 */ /* 0x000ea80000300800 */
[----:B------:R-:W2:Y:S01]  /*8960*/  LDL.LU R10, [R1+0x854] ;  /* 0x00085400010a7983 */ /* 0x000ea20000300800 */
[----:B0-----:R-:W-:-:S03]  /*8970*/  IMAD.WIDE R4, R2, 0x2, R4 ;  /* 0x0000000202047825 */ /* 0x001fc600078e0204 */
[----:B------:R-:W2:Y:S04]  /*8980*/  LDL.LU R9, [R1+0x858] ;  /* 0x0008580001097983 */ /* 0x000ea80000300800 */
[----:B------:R3:W2:Y:S04]  /*8990*/  @!P2 LDG.E.U16 R7, [R4.64] ;  /* 0x000000040407a981 */ /* 0x0006a8000c1e1500 */
[----:B------:R-:W2:Y:S04]  /*89a0*/  LDL.LU R8, [R1+0x85c] ;  /* 0x00085c0001087983 */ /* 0x000ea80000300800 */
[----:B------:R-:W2:Y:S04]  /*89b0*/  LDL.LU R26, [R1+0x5f4] ;  /* 0x0005f400011a7983 */ /* 0x000ea80000300800 */
[----:B------:R-:W2:Y:S04]  /*89c0*/  LDL.LU R3, [R1+0x5cc] ;  /* 0x0005cc0001037983 */ /* 0x000ea80000300800 */
[----:B------:R-:W2:Y:S04]  /*89d0*/  LDL.LU R21, [R1+0x5c8] ;  /* 0x0005c80001157983 */ /* 0x000ea80000300800 */
[----:B------:R-:W2:Y:S04]  /*89e0*/  LDL.LU R27, [R1+0x5a4] ;  /* 0x0005a400011b7983 */ /* 0x000ea80000300800 */
[----:B------:R0:W-:Y:S04]  /*89f0*/  STS.U16 [R16+0x500], R29 ;  /* 0x0005001d10007388 */ /* 0x0001e80000000400 */
[----:B------:R-:W2:Y:S04]  /*8a00*/  LDL.LU R22, [R1+0x5a0] ;  /* 0x0005a00001167983 */ /* 0x000ea80000300800 */
[----:B------:R1:W-:Y:S04]  /*8a10*/  STS.U16 [R16+0x1400], R23 ;  /* 0x0014001710007388 */ /* 0x0003e80000000400 */
[----:B0-----:R-:W2:Y:S04]  /*8a20*/  LDL.LU R29, [R1+0x41c] ;  /* 0x00041c00011d7983 */ /* 0x001ea80000300800 */
[----:B------:R0:W-:Y:S04]  /*8a30*/  STS.U16 [R16+0x1500], R24 ;  /* 0x0015001810007388 */ /* 0x0001e80000000400 */
[----:B-1----:R-:W2:Y:S04]  /*8a40*/  LDL.LU R23, [R1+0x418] ;  /* 0x0004180001177983 */ /* 0x002ea80000300800 */
[----:B------:R1:W-:Y:S04]  /*8a50*/  STS.U16 [R16+0x2400], R25 ;  /* 0x0024001910007388 */ /* 0x0003e80000000400 */
[----:B0-----:R-:W2:Y:S01]  /*8a60*/  LDL.LU R24, [R1+0x5f0] ;  /* 0x0005f00001187983 */ /* 0x001ea20000300800 */
[----:B------:R-:W-:-:S03]  /*8a70*/  PRMT R6, RZ, 0x7610, R6 ;  /* 0x00007610ff067816 */ /* 0x000fc60000000006 */
[----:B----4-:R0:W-:Y:S04]  /*8a80*/  STS.U16 [R16+0x2500], R28 ;  /* 0x0025001c10007388 */ /* 0x0101e80000000400 */
[----:B-1----:R-:W4:Y:S04]  /*8a90*/  LDL.LU R25, [R1+0x5ec] ;  /* 0x0005ec0001197983 */ /* 0x002f280000300800 */
[----:B0-----:R-:W4:Y:S01]  /*8aa0*/  LDL.LU R28, [R1+0x5c4] ;  /* 0x0005c400011c7983 */ /* 0x001f220000300800 */
[----:B---3--:R-:W-:Y:S02]  /*8ab0*/  IMAD.MOV.U32 R5, RZ, RZ, R13 ;  /* 0x000000ffff057224 */ /* 0x008fe400078e000d */
[----:B--2---:R-:W-:Y:S01]  /*8ac0*/  IMAD.MOV.U32 R4, RZ, RZ, R12 ;  /* 0x000000ffff047224 */ /* 0x004fe200078e000c */
[----:B------:R-:W-:Y:S04]  /*8ad0*/  STL [R1+0x1120], R7 ;  /* 0x0011200701007387 */ /* 0x000fe80000100800 */
[----:B------:R0:W-:Y:S02]  /*8ae0*/  STL.64 [R1+0x490], R4 ;  /* 0x0004900401007387 */ /* 0x0001e40000100a00 */
[----:B0-----:R-:W-:-:S05]  /*8af0*/  IMAD.WIDE R4, R2, 0x2, R4 ;  /* 0x0000000202047825 */ /* 0x001fca00078e0204 */
[----:B------:R0:W2:Y:S01]  /*8b00*/  @!P2 LDG.E.U16 R6, [R4.64] ;  /* 0x000000040406a981 */ /* 0x0000a2000c1e1500 */
[----:B------:R-:W-:Y:S01]  /*8b10*/  IMAD.MOV.U32 R7, RZ, RZ, R11 ;  /* 0x000000ffff077224 */ /* 0x000fe200078e000b */
[----:B0-----:R-:W-:Y:S02]  /*8b20*/  PRMT R5, RZ, 0x7610, R5 ;  /* 0x00007610ff057816 */ /* 0x001fe40000000005 */
[----:B--2---:R0:W-:Y:S02]  /*8b30*/  STL [R1+0x1124], R6 ;  /* 0x0011240601007387 */ /* 0x0041e40000100800 */
[----:B0-----:R-:W-:-:S05]  /*8b40*/  IMAD.MOV.U32 R6, RZ, RZ, R10 ;  /* 0x000000ffff067224 */ /* 0x001fca00078e000a */
[----:B------:R0:W-:Y:S02]  /*8b50*/  STL.64 [R1+0x488], R6 ;  /* 0x0004880601007387 */ /* 0x0001e40000100a00 */
[----:B0-----:R-:W-:-:S05]  /*8b60*/  IMAD.WIDE R6, R2, 0x2, R6 ;  /* 0x0000000202067825 */ /* 0x001fca00078e0206 */
[----:B------:R0:W2:Y:S01]  /*8b70*/  @!P2 LDG.E.U16 R5, [R6.64] ;  /* 0x000000040605a981 */ /* 0x0000a2000c1e1500 */
[----:B------:R-:W-:Y:S01]  /*8b80*/  PRMT R4, RZ, 0x7610, R4 ;  /* 0x00007610ff047816 */ /* 0x000fe20000000004 */
[----:B0-----:R-:W-:Y:S02]  /*8b90*/  IMAD.MOV.U32 R6, RZ, RZ, R8 ;  /* 0x000000ffff067224 */ /* 0x001fe400078e0008 */
[----:B------:R-:W-:Y:S01]  /*8ba0*/  IMAD.MOV.U32 R7, RZ, RZ, R9 ;  /* 0x000000ffff077224 */ /* 0x000fe200078e0009 */
[----:B------:R-:W0:Y:S04]  /*8bb0*/  S2R R0, SR_TID.X ;  /* 0x0000000000007919 */ /* 0x000e280000002100 */
[----:B------:R-:W-:Y:S04]  /*8bc0*/  STS.U16 [R16+0x3400], R18 ;  /* 0x0034001210007388 */ /* 0x000fe80000000400 */
[----:B------:R-:W-:Y:S01]  /*8bd0*/  STS.U16 [R16+0x3500], R19 ;  /* 0x0035001310007388 */ /* 0x000fe20000000400 */
[----:B0-----:R-:W-:-:S03]  /*8be0*/  LOP3.LUT R0, R0, 0x7f, RZ, 0xc0, !PT ;  /* 0x0000007f00007812 */ /* 0x001fc600078ec0ff */
[----:B--2---:R-:W-:Y:S04]  /*8bf0*/  STL [R1+0x1128], R5 ;  /* 0x0011280501007387 */ /* 0x004fe80000100800 */
[----:B------:R0:W-:Y:S02]  /*8c00*/  STL.64 [R1+0x480], R6 ;  /* 0x0004800601007387 */ /* 0x0001e40000100a00 */
[----:B0-----:R-:W-:-:S05]  /*8c10*/  IMAD.WIDE R6, R2, 0x2, R6 ;  /* 0x0000000202067825 */ /* 0x001fca00078e0206 */
[----:B------:R-:W2:Y:S01]  /*8c20*/  @!P2 LDG.E.U16 R4, [R6.64] ;  /* 0x000000040604a981 */ /* 0x000ea2000c1e1500 */
[----:B------:R-:W-:-:S05]  /*8c30*/  IMAD.SHL.U32 R0, R0, 0x2, RZ ;  /* 0x0000000200007824 */ /* 0x000fca00078e00ff */
[----:B------:R-:W-:-:S05]  /*8c40*/  LOP3.LUT R0, R0, 0x30, RZ, 0x3c, !PT ;  /* 0x0000003000007812 */ /* 0x000fca00078e3cff */
[----:B------:R0:W-:Y:S04]  /*8c50*/  STS.U16 [R0+0x600], R20 ;  /* 0x0006001400007388 */ /* 0x0001e80000000400 */
[----:B0-----:R-:W0:Y:S02]  /*8c60*/  S2R R20, SR_TID.X ;  /* 0x0000000000147919 */ /* 0x001e240000002100 */
[----:B0-----:R-:W-:-:S05]  /*8c70*/  LOP3.LUT R20, R20, 0x7f, RZ, 0xc0, !PT ;  /* 0x0000007f14147812 */ /* 0x001fca00078ec0ff */
[----:B------:R-:W-:-:S05]  /*8c80*/  IMAD.SHL.U32 R12, R20, 0x2, RZ ;  /* 0x00000002140c7824 */ /* 0x000fca00078e00ff */
[----:B------:R-:W-:Y:S01]  /*8c90*/  LOP3.LUT R5, R12, 0x40, RZ, 0x3c, !PT ;  /* 0x000000400c057812 */ /* 0x000fe200078e3cff */
[----:B--2---:R-:W-:Y:S04]  /*8ca0*/  STL [R1+0x112c], R4 ;  /* 0x00112c0401007387 */ /* 0x004fe80000100800 */
[----:B------:R0:W-:Y:S04]  /*8cb0*/  STL [R1+0x1134], R12 ;  /* 0x0011340c01007387 */ /* 0x0001e80000100800 */
[----:B0-----:R-:W2:Y:S04]  /*8cc0*/  LDL.LU R12, [R1+0x59c] ;  /* 0x00059c00010c7983 */ /* 0x001ea80000300800 */
[----:B--2---:R0:W-:Y:S04]  /*8cd0*/  STL [R1+0x1138], R12 ;  /* 0x0011380c01007387 */ /* 0x0041e80000100800 */
[----:B0-----:R-:W2:Y:S04]  /*8ce0*/  LDL.LU R12, [R1+0x5c0] ;  /* 0x0005c000010c7983 */ /* 0x001ea80000300800 */
[----:B------:R-:W3:Y:S04]  /*8cf0*/  LDL.LU R4, [R1+0x410] ;  /* 0x0004100001047983 */ /* 0x000ee80000300800 */
[----:B------:R-:W-:Y:S04]  /*8d00*/  STS.U16 [R0+0x700], R26 ;  /* 0x0007001a00007388 */ /* 0x000fe80000000400 */
[----:B------:R-:W-:Y:S04]  /*8d10*/  STS.U16 [R0+0x1600], R3 ;  /* 0x0016000300007388 */ /* 0x000fe80000000400 */
[----:B------:R-:W-:Y:S04]  /*8d20*/  STS.U16 [R0+0x1700], R21 ;  /* 0x0017001500007388 */ /* 0x000fe80000000400 */
[----:B------:R-:W-:Y:S04]  /*8d30*/  STS.U16 [R0+0x2600], R27 ;  /* 0x0026001b00007388 */ /* 0x000fe80000000400 */
[----:B------:R-:W-:Y:S04]  /*8d40*/  STS.U16 [R0+0x2700], R22 ;  /* 0x0027001600007388 */ /* 0x000fe80000000400 */
[----:B------:R-:W-:Y:S04]  /*8d50*/  STS.U16 [R0+0x3600], R29 ;  /* 0x0036001d00007388 */ /* 0x000fe80000000400 */
[----:B------:R-:W-:Y:S04]  /*8d60*/  STS.U16 [R0+0x3700], R23 ;  /* 0x0037001700007388 */ /* 0x000fe80000000400 */
[----:B------:R-:W-:Y:S04]  /*8d70*/  STS.U16 [R5+0x800], R24 ;  /* 0x0008001805007388 */ /* 0x000fe80000000400 */
[----:B----4-:R-:W-:Y:S04]  /*8d80*/  STS.U16 [R5+0x900], R25 ;  /* 0x0009001905007388 */ /* 0x010fe80000000400 */
[----:B------:R-:W-:Y:S04]  /*8d90*/  STS.U16 [R5+0x1800], R28 ;  /* 0x0018001c05007388 */ /* 0x000fe80000000400 */
[----:B---3--:R0:W-:Y:S04]  /*8da0*/  STL [R1+0x1130], R4 ;  /* 0x0011300401007387 */ /* 0x0081e80000100800 */
[----:B0-----:R-:W3:Y:S04]  /*8db0*/  LDL.LU R4, [R1+0x598] ;  /* 0x0005980001047983 */ /* 0x001ee80000300800 */
[----:B------:R-:W4:Y:S04]  /*8dc0*/  LDL.LU R6, [R1+0x68] ;  /* 0x0000680001067983 */ /* 0x000f280000300800 */
[----:B------:R-:W3:Y:S04]  /*8dd0*/  LDL.LU R7, [R1+0x5e4] ;  /* 0x0005e40001077983 */ /* 0x000ee80000300800 */
        /* <DEDUP_REMOVED lines=24> */
[----:B--2---:R0:W-:Y:S04]  /*8f60*/  STS.U16 [R5+0x1900], R12 ;  /* 0x0019000c05007388 */ /* 0x0041e80000000400 */
[----:B0-----:R-:W2:Y:S04]  /*8f70*/  LDL.LU R12, [R1+0x1138] ;  /* 0x00113800010c7983 */ /* 0x001ea80000300800 */
[----:B--2---:R0:W-:Y:S04]  /*8f80*/  STS.U16 [R5+0x2800], R12 ;  /* 0x0028000c05007388 */ /* 0x0041e80000000400 */
[----:B---3--:R1:W-:Y:S04]  /*8f90*/  STS.U16 [R5+0x2900], R4 ;  /* 0x0029000405007388 */ /* 0x0083e80000000400 */
[----:B0-----:R-:W2:Y:S04]  /*8fa0*/  LDL.LU R12, [R1+0x1134] ;  /* 0x00113400010c7983 */ /* 0x001ea80000300800 */
[----:B-1----:R-:W3:Y:S01]  /*8fb0*/  LDL.LU R4, [R1+0x1130] ;  /* 0x0011300001047983 */ /* 0x002ee20000300800 */
[----:B--2---:R-:W-:-:S03]  /*8fc0*/  LOP3.LUT R12, R12, 0x50, RZ, 0x3c, !PT ;  /* 0x000000500c0c7812 */ /* 0x004fc600078e3cff */
[----:B---3--:R0:W-:Y:S04]  /*8fd0*/  STS.U16 [R5+0x3800], R4 ;  /* 0x0038000405007388 */ /* 0x0081e80000000400 */
[----:B----4-:R1:W-:Y:S04]  /*8fe0*/  STS.U16 [R5+0x3900], R6 ;  /* 0x0039000605007388 */ /* 0x0103e80000000400 */
[----:B------:R2:W-:Y:S04]  /*8ff0*/  STS.U16 [R12+0xa00], R7 ;  /* 0x000a00070c007388 */ /* 0x0005e80000000400 */
[----:B0-----:R-:W3:Y:S04]  /*9000*/  LDL.LU R4, [R1+0x112c] ;  /* 0x00112c0001047983 */ /* 0x001ee80000300800 */
[----:B-1----:R-:W4:Y:S04]  /*9010*/  LDL.LU R5, [R1+0x1128] ;  /* 0x0011280001057983 */ /* 0x002f280000300800 */
[----:B------:R-:W3:Y:S04]  /*9020*/  LDL.LU R6, [R1+0x1124] ;  /* 0x0011240001067983 */ /* 0x000ee80000300800 */
[----:B--2---:R-:W2:Y:S04]  /*9030*/  LDL.LU R7, [R1+0x1120] ;  /* 0x0011200001077983 */ /* 0x004ea80000300800 */
[----:B------:R0:W-:Y:S04]  /*9040*/  STS.U16 [R12+0xb00], R8 ;  /* 0x000b00080c007388 */ /* 0x0001e80000000400 */
[----:B------:R1:W-:Y:S04]  /*9050*/  STS.U16 [R12+0x1a00], R9 ;  /* 0x001a00090c007388 */ /* 0x0003e80000000400 */
[----:B------:R1:W-:Y:S04]  /*9060*/  STS.U16 [R12+0x1b00], R26 ;  /* 0x001b001a0c007388 */ /* 0x0003e80000000400 */
[----:B0-----:R-:W2:Y:S04]  /*9070*/  LDL.LU R8, [R1+0x111c] ;  /* 0x00111c0001087983 */ /* 0x001ea80000300800 */
[----:B-1----:R-:W2:Y:S04]  /*9080*/  LDL.LU R9, [R1+0x1118] ;  /* 0x0011180001097983 */ /* 0x002ea80000300800 */
[----:B------:R-:W2:Y:S04]  /*9090*/  LDL.LU R26, [R1+0x1114] ;  /* 0x00111400011a7983 */ /* 0x000ea80000300800 */
[----:B------:R-:W-:Y:S04]  /*90a0*/  STS.U16 [R12+0x2a00], R0 ;  /* 0x002a00000c007388 */ /* 0x000fe80000000400 */
[----:B------:R0:W-:Y:S04]  /*90b0*/  STS.U16 [R12+0x2b00], R10 ;  /* 0x002b000a0c007388 */ /* 0x0001e80000000400 */
[----:B------:R1:W-:Y:S04]  /*90c0*/  STS.U16 [R12+0x3a00], R11 ;  /* 0x003a000b0c007388 */ /* 0x0003e80000000400 */
[----:B------:R1:W-:Y:S04]  /*90d0*/  STS.U16 [R12+0x3b00], R13 ;  /* 0x003b000d0c007388 */ /* 0x0003e80000000400 */
[----:B0-----:R-:W3:Y:S04]  /*90e0*/  LDL.LU R10, [R1+0x1110] ;  /* 0x00111000010a7983 */ /* 0x001ee80000300800 */
[----:B-1----:R-:W3:Y:S04]  /*90f0*/  LDL.LU R11, [R1+0x110c] ;  /* 0x00110c00010b7983 */ /* 0x002ee80000300800 */
[----:B------:R-:W3:Y:S04]  /*9100*/  LDL.LU R12, [R1+0x1108] ;  /* 0x00110800010c7983 */ /* 0x000ee80000300800 */
[----:B------:R-:W3:Y:S01]  /*9110*/  LDL.LU R13, [R1+0x1104] ;  /* 0x00110400010d7983 */ /* 0x000ee20000300800 */
[----:B--2---:R-:W-:-:S05]  /*9120*/  LOP3.LUT R0, R26, 0x60, RZ, 0x3c, !PT ;  /* 0x000000601a007812 */ /* 0x004fca00078e3cff */
[----:B------:R0:W-:Y:S01]  /*9130*/  STS.U16 [R0+0xc00], R14 ;  /* 0x000c000e00007388 */ /* 0x0001e20000000400 */
[----:B------:R-:W-:-:S03]  /*9140*/  LOP3.LUT R26, R26, 0x70, RZ, 0x3c, !PT ;  /* 0x000000701a1a7812 */ /* 0x000fc600078e3cff */
[----:B------:R1:W-:Y:S04]  /*9150*/  STS.U16 [R0+0xd00], R15 ;  /* 0x000d000f00007388 */ /* 0x0003e80000000400 */
[----:B------:R2:W-:Y:S04]  /*9160*/  STS.U16 [R0+0x1c00], R16 ;  /* 0x001c001000007388 */ /* 0x0005e80000000400 */
[----:B0-----:R-:W3:Y:S04]  /*9170*/  LDL.LU R14, [R1+0x1100] ;  /* 0x00110000010e7983 */ /* 0x001ee80000300800 */
[----:B-1----:R-:W3:Y:S04]  /*9180*/  LDL.LU R15, [R1+0x10fc] ;  /* 0x0010fc00010f7983 */ /* 0x002ee80000300800 */
[----:B--2---:R-:W2:Y:S04]  /*9190*/  LDL.LU R16, [R1+0x10f8] ;  /* 0x0010f80001107983 */ /* 0x004ea80000300800 */
[----:B------:R0:W-:Y:S04]  /*91a0*/  STS.U16 [R0+0x1d00], R17 ;  /* 0x001d001100007388 */ /* 0x0001e80000000400 */
[----:B------:R1:W-:Y:S04]  /*91b0*/  STS.U16 [R0+0x2c00], R18 ;  /* 0x002c001200007388 */ /* 0x0003e80000000400 */
[----:B------:R4:W-:Y:S04]  /*91c0*/  STS.U16 [R0+0x2d00], R19 ;  /* 0x002d001300007388 */ /* 0x0009e80000000400 */
[----:B0-----:R-:W2:Y:S04]  /*91d0*/  LDL.LU R17, [R1+0x10f4] ;  /* 0x0010f40001117983 */ /* 0x001ea80000300800 */
[----:B-1----:R-:W2:Y:S04]  /*91e0*/  LDL.LU R18, [R1+0x10f0] ;  /* 0x0010f00001127983 */ /* 0x002ea80000300800 */
[----:B----4-:R-:W4:Y:S04]  /*91f0*/  LDL.LU R19, [R1+0x10ec] ;  /* 0x0010ec0001137983 */ /* 0x010f280000300800 */
[----:B------:R0:W-:Y:S04]  /*9200*/  STS.U16 [R0+0x3c00], R2 ;  /* 0x003c000200007388 */ /* 0x0001e80000000400 */
[----:B------:R1:W-:Y:S04]  /*9210*/  STS.U16 [R0+0x3d00], R20 ;  /* 0x003d001400007388 */ /* 0x0003e80000000400 */
[----:B------:R1:W-:Y:S04]  /*9220*/  STS.U16 [R26+0xe00], R3 ;  /* 0x000e00031a007388 */ /* 0x0003e80000000400 */
[----:B0-----:R-:W2:Y:S04]  /*9230*/  LDL.LU R2, [R1+0x10e8] ;  /* 0x0010e80001027983 */ /* 0x001ea80000300800 */
[----:B-1----:R-:W2:Y:S04]  /*9240*/  LDL.LU R0, [R1+0x10e4] ;  /* 0x0010e40001007983 */ /* 0x002ea80000300800 */
[----:B------:R-:W2:Y:S04]  /*9250*/  LDL.LU R20, [R1+0x10e0] ;  /* 0x0010e00001147983 */ /* 0x000ea80000300800 */
[----:B------:R-:W2:Y:S04]  /*9260*/  LDL.LU R3, [R1+0x10dc] ;  /* 0x0010dc0001037983 */ /* 0x000ea80000300800 */
[----:B------:R0:W-:Y:S04]  /*9270*/  STS.U16 [R26+0xf00], R21 ;  /* 0x000f00151a007388 */ /* 0x0001e80000000400 */
[----:B------:R1:W-:Y:S04]  /*9280*/  STS.U16 [R26+0x1e00], R27 ;  /* 0x001e001b1a007388 */ /* 0x0003e80000000400 */
[----:B------:R1:W-:Y:S04]  /*9290*/  STS.U16 [R26+0x1f00], R22 ;  /* 0x001f00161a007388 */ /* 0x0003e80000000400 */
[----:B0-----:R-:W2:Y:S04]  /*92a0*/  LDL.LU R21, [R1+0x10d8] ;  /* 0x0010d80001157983 */ /* 0x001ea80000300800 */
[----:B-1----:R-:W2:Y:S04]  /*92b0*/  LDL.LU R27, [R1+0x10d4] ;  /* 0x0010d400011b7983 */ /* 0x002ea80000300800 */
[----:B------:R-:W2:Y:S04]  /*92c0*/  LDL.LU R22, [R1+0x10d0] ;  /* 0x0010d00001167983 */ /* 0x000ea80000300800 */
[----:B------:R0:W-:Y:S04]  /*92d0*/  STS.U16 [R26+0x2e00], R29 ;  /* 0x002e001d1a007388 */ /* 0x0001e80000000400 */
[----:B------:R1:W-:Y:S04]  /*92e0*/  STS.U16 [R26+0x2f00], R23 ;  /* 0x002f00171a007388 */ /* 0x0003e80000000400 */
[----:B------:R1:W-:Y:S04]  /*92f0*/  STS.U16 [R26+0x3e00], R28 ;  /* 0x003e001c1a007388 */ /* 0x0003e80000000400 */
[----:B0-----:R-:W2:Y:S04]  /*9300*/  LDL.LU R29, [R1+0x10cc] ;  /* 0x0010cc00011d7983 */ /* 0x001ea80000300800 */
[----:B-1----:R-:W2:Y:S04]  /*9310*/  LDL.LU R23, [R1+0x10c8] ;  /* 0x0010c80001177983 */ /* 0x002ea80000300800 */
[----:B------:R-:W2:Y:S04]  /*9320*/  LDL.LU R28, [R1+0x10c4] ;  /* 0x0010c400011c7983 */ /* 0x000ea80000300800 */
[----:B--2---:R0:W-:Y:S04]  /*9330*/  STS.U16 [R26+0x3f00], R28 ;  /* 0x003f001c1a007388 */ /* 0x0041e80000000400 */
[----:B0-----:R-:W2:Y:S04]  /*9340*/  LDL.LU R26, [R1+0x10c0] ;  /* 0x0010c000011a7983 */ /* 0x001ea80000300800 */
[----:B------:R-:W2:Y:S04]  /*9350*/  LDL.LU R28, [R1+0x10bc] ;  /* 0x0010bc00011c7983 */ /* 0x000ea80000300800 */
[----:B--2---:R0:W-:Y:S04]  /*9360*/  STS.U16 [R28+0x4000], R24 ;  /* 0x004000181c007388 */ /* 0x0041e80000000400 */
[----:B------:R1:W-:Y:S04]  /*9370*/  STS.U16 [R28+0x4200], R25 ;  /* 0x004200191c007388 */ /* 0x0003e80000000400 */
[----:B0-----:R-:W2:Y:S04]  /*9380*/  LDL.LU R24, [R1+0x10b8] ;  /* 0x0010b80001187983 */ /* 0x001ea80000300800 */
[----:B-1----:R-:W2:Y:S04]  /*9390*/  LDL.LU R25, [R1+0x10b4] ;  /* 0x0010b40001197983 */ /* 0x002ea80000300800 */
[----:B------:R-:W-:Y:S04]  /*93a0*/  STS.U16 [R28+0x4600], R26 ;  /* 0x0046001a1c007388 */ /* 0x000fe80000000400 */
[----:B------:R-:W-:Y:S04]  /*93b0*/  STS.U16 [R28+0x4800], R29 ;  /* 0x0048001d1c007388 */ /* 0x000fe80000000400 */
[----:B------:R-:W-:Y:S04]  /*93c0*/  STS.U16 [R28+0x4c00], R3 ;  /* 0x004c00031c007388 */ /* 0x000fe80000000400 */
[----:B--2---:R0:W-:Y:S04]  /*93d0*/  STS.U16 [R28+0x4400], R25 ;  /* 0x004400191c007388 */ /* 0x0041e80000000400 */
[----:B0-----:R-:W2:Y:S04]  /*93e0*/  LDL.LU R25, [R1+0x10b0] ;  /* 0x0010b00001197983 */ /* 0x001ea80000300800 */
[----:B------:R-:W2:Y:S04]  /*93f0*/  LDL.LU R26, [R1+0x10ac] ;  /* 0x0010ac00011a7983 */ /* 0x000ea80000300800 */
[----:B------:R-:W2:Y:S04]  /*9400*/  LDL.LU R29, [R1+0x10a8] ;  /* 0x0010a800011d7983 */ /* 0x000ea80000300800 */
[----:B------:R-:W-:Y:S04]  /*9410*/  STL [R1+0x8ec], R28 ;  /* 0x0008ec1c01007387 */ /* 0x000fe80000100800 */
[----:B------:R-:W2:Y:S04]  /*9420*/  LDL R3, [R1+0x474] ;  /* 0x0004740001037983 */ /* 0x000ea80000100800 */
[----:B------:R0:W-:Y:S04]  /*9430*/  STS.U16 [R28+0x4e00], R0 ;  /* 0x004e00001c007388 */ /* 0x0001e80000000400 */
[----:B------:R-:W-:Y:S01]  /*9440*/  STS.U16 [R28+0x4a00], R27 ;  /* 0x004a001b1c007388 */ /* 0x000fe20000000400 */
[----:B0-----:R-:W-:-:S03]  /*9450*/  LOP3.LUT R0, R28, 0x20, RZ, 0x3c, !PT ;  /* 0x000000201c007812 */ /* 0x001fc600078e3cff */
[----:B----4-:R-:W-:Y:S04]  /*9460*/  STS.U16 [R28+0x5000], R19 ;  /* 0x005000131c007388 */ /* 0x010fe80000000400 */
[----:B------:R-:W-:Y:S04]  /*9470*/  STS.U16 [R28+0x5200], R17 ;  /* 0x005200111c007388 */ /* 0x000fe80000000400 */
[----:B---3--:R-:W-:Y:S04]  /*9480*/  STS.U16 [R28+0x5400], R15 ;  /* 0x0054000f1c007388 */ /* 0x008fe80000000400 */
[----:B------:R-:W-:Y:S04]  /*9490*/  STS.U16 [R28+0x5600], R13 ;  /* 0x0056000d1c007388 */ /* 0x000fe80000000400 */
[----:B------:R-:W-:Y:S04]  /*94a0*/  STS.U16 [R28+0x5800], R11 ;  /* 0x0058000b1c007388 */ /* 0x000fe80000000400 */
[----:B------:R-:W-:Y:S04]  /*94b0*/  STS.U16 [R28+0x5a00], R9 ;  /* 0x005a00091c007388 */ /* 0x000fe80000000400 */
[----:B------:R-:W-:Y:S04]  /*94c0*/  STS.U16 [R28+0x5c00], R7 ;  /* 0x005c00071c007388 */ /* 0x000fe80000000400 */
[----:B------:R-:W-:Y:S04]  /*94d0*/  STS.U16 [R28+0x5e00], R5 ;  /* 0x005e00051c007388 */ /* 0x000fe80000000400 */
[----:B--2---:R-:W-:Y:S04]  /*94e0*/  STS.U16 [R0+0x4100], R26 ;  /* 0x0041001a00007388 */ /* 0x004fe80000000400 */
        /* <DEDUP_REMOVED lines=15> */
[----:B------:R-:W-:Y:S06]  /*95e0*/  BAR.SYNC.DEFER_BLOCKING 0x0 ;  /* 0x0000000000007b1d */ /* 0x000fec0000010000 */
[----:B------:R-:W0:Y:S04]  /*95f0*/  LDSM.16.M88.4 R4, [R3+0x4400] ;  /* 0x004400000304783b */ /* 0x000e280000000200 */
[----:B------:R-:W1:Y:S04]  /*9600*/  LDSM.16.M88.4 R8, [R3+0x4000] ;  /* 0x004000000308783b */ /* 0x000e680000000200 */
[----:B------:R-:W-:Y:S04]  /*9610*/  LDSM.16.M88.4 R20, [R3+0x5000] ;  /* 0x005000000314783b */ /* 0x000fe80000000200 */
[----:B------:R-:W-:Y:S04]  /*9620*/  LDSM.16.MT88.4 R16, [R29+0x80] ;  /* 0x000080001d10783b */ /* 0x000fe80000004200 */
[----:B------:R-:W-:Y:S04]  /*9630*/  LDSM.16.MT88.4 R12, [R29] ;  /* 0x000000001d0c783b */ /* 0x000fe80000004200 */
[----:B0-----:R-:W-:Y:S01]  /*9640*/  STL.64 [R1+0x50], R4 ;  /* 0x0000500401007387 */ /* 0x001fe20000100a00 */
[----:B------:R-:W-:-:S03]  /*9650*/  IMAD.MOV.U32 R27, RZ, RZ, R6 ;  /* 0x000000ffff1b7224 */ /* 0x000fc600078e0006 */
[----:B-1----:R-:W-:Y:S04]  /*9660*/  STL.64 [R1+0x60], R8 ;  /* 0x0000600801007387 */ /* 0x002fe80000100a00 */
[----:B------:R-:W-:Y:S04]  /*9670*/  STL.64 [R1+0x68], R10 ;  /* 0x0000680a01007387 */ /* 0x000fe80000100a00 */
[----:B------:R-:W-:Y:S04]  /*9680*/  STL.64 [R1+0x58], R6 ;  /* 0x0000580601007387 */ /* 0x000fe80000100a00 */
[----:B------:R-:W0:Y:S04]  /*9690*/  LDSM.16.M88.4 R4, [R3+0x4800] ;  /* 0x004800000304783b */ /* 0x000e280000000200 */
[----:B------:R-:W-:Y:S04]  /*96a0*/  STL [R1+0xd18], R27 ;  /* 0x000d181b01007387 */ /* 0x000fe80000100800 */
[----:B------:R-:W1:Y:S04]  /*96b0*/  LDSM.16.M88.4 R8, [R3+0x4c00] ;  /* 0x004c00000308783b */ /* 0x000e680000000200 */
[----:B0-----:R-:W-:Y:S01]  /*96c0*/  STL.64 [R1+0x40], R4 ;  /* 0x0000400401007387 */ /* 0x001fe20000100a00 */
[----:B------:R-:W-:-:S02]  /*96d0*/  IMAD.MOV.U32 R25, RZ, RZ, R6 ;  /* 0x000000ffff197224 */ /* 0x000fc400078e0006 */
[----:B------:R-:W-:Y:S01]  /*96e0*/  IMAD.MOV.U32 R26, RZ, RZ, R7 ;  /* 0x000000ffff1a7224 */ /* 0x000fe200078e0007 */
[----:B------:R-:W-:Y:S04]  /*96f0*/  STL.64 [R1+0x48], R6 ;  /* 0x0000480601007387 */ /* 0x000fe80000100a00 */
[----:B------:R-:W0:Y:S04]  /*9700*/  LDSM.16.M88.4 R4, [R3+0x5400] ;  /* 0x005400000304783b */ /* 0x000e280000000200 */
[----:B------:R-:W-:Y:S04]  /*9710*/  STL [R1+0x1048], R25 ;  /* 0x0010481901007387 */ /* 0x000fe80000100800 */
[----:B------:R-:W-:Y:S04]  /*9720*/  STL [R1+0xd20], R26 ;  /* 0x000d201a01007387 */ /* 0x000fe80000100800 */
[----:B-1----:R-:W-:Y:S04]  /*9730*/  STL.64 [R1+0x30], R8 ;  /* 0x0000300801007387 */ /* 0x002fe80000100a00 */
[----:B------:R-:W-:Y:S04]  /*9740*/  STL.64 [R1+0x38], R10 ;  /* 0x0000380a01007387 */ /* 0x000fe80000100a00 */
[----:B------:R-:W-:Y:S01]  /*9750*/  LDSM.16.M88.4 R8, [R3+0x5c00] ;  /* 0x005c00000308783b */ /* 0x000fe20000000200 */
[----:B0-----:R-:W-:-:S03]  /*9760*/  IMAD.MOV.U32 R2, RZ, RZ, R4 ;  /* 0x000000ffff027224 */ /* 0x001fc600078e0004 */
[----:B------:R-:W-:Y:S01]  /*9770*/  STL.64 [R1+0x18], R6 ;  /* 0x0000180601007387 */ /* 0x000fe20000100a00 */
[----:B------:R-:W-:-:S03]  /*9780*/  IMAD.MOV.U32 R0, RZ, RZ, R5 ;  /* 0x000000ffff007224 */ /* 0x000fc600078e0005 */
[----:B------:R-:W0:Y:S04]  /*9790*/  LDSM.16.M88.4 R4, [R3+0x5800] ;  /* 0x005800000304783b */ /* 0x000e280000000200 */
[----:B0-----:R-:W-:Y:S04]  /*97a0*/  STL [R1+0xcac], R6 ;  /* 0x000cac0601007387 */ /* 0x001fe80000100800 */
[----:B------:R-:W-:Y:S04]  /*97b0*/  STL.64 [R1+0x28], R22 ;  /* 0x0000281601007387 */ /* 0x000fe80000100a00 */
[----:B------:R-:W-:Y:S04]  /*97c0*/  STL.64 [R1+0x1088], R20 ;  /* 0x0010881401007387 */ /* 0x000fe80000100a00 */
[----:B------:R-:W-:Y:S04]  /*97d0*/  STL [R1+0xca8], R7 ;  /* 0x000ca80701007387 */ /* 0x000fe80000100800 */
[----:B------:R0:W-:Y:S04]  /*97e0*/  STL.64 [R1+0x10a0], R4 ;  /* 0x0010a00401007387 */ /* 0x0001e80000100a00 */
[----:B0-----:R-:W2:Y:S04]  /*97f0*/  LDL.LU.64 R4, [R1+0x1d0] ;  /* 0x0001d00001047983 */ /* 0x001ea80000300a00 */
[----:B------:R-:W2:Y:S04]  /*9800*/  LDL.LU.64 R6, [R1+0x1d8] ;  /* 0x0001d80001067983 */ /* 0x000ea80000300a00 */
[----:B------:R-:W3:Y:S04]  /*9810*/  LDL.LU.64 R20, [R1+0x1c0] ;  /* 0x0001c00001147983 */ /* 0x000ee80000300a00 */
[----:B------:R-:W4:Y:S04]  /*9820*/  LDL.LU.64 R22, [R1+0x1c8] ;  /* 0x0001c80001167983 */ /* 0x000f280000300a00 */
[----:B----4-:R-:W-:Y:S04]  /*9830*/  STL.64 [R1+0x1098], R22 ;  /* 0x0010981601007387 */ /* 0x010fe80000100a00 */
[----:B---3--:R0:W-:Y:S04]  /*9840*/  STL.64 [R1+0x1090], R20 ;  /* 0x0010901401007387 */ /* 0x0081e80000100a00 */
[----:B0-----:R-:W2:Y:S04]  /*9850*/  LDL.64 R20, [R1+0x60] ;  /* 0x0000600001147983 */ /* 0x001ea80000100a00 */
[----:B------:R-:W3:Y:S04]  /*9860*/  LDL.LU.64 R24, [R1+0x1a0] ;  /* 0x0001a00001187983 */ /* 0x000ee80000300a00 */
[----:B------:R-:W4:Y:S04]  /*9870*/  LDL.LU.64 R26, [R1+0x1a8] ;  /* 0x0001a800011a7983 */ /* 0x000f280000300a00 */
[----:B----4-:R-:W-:Y:S04]  /*9880*/  STL.64 [R1+0x1068], R26 ;  /* 0x0010681a01007387 */ /* 0x010fe80000100a00 */
[----:B---3--:R0:W-:Y:S04]  /*9890*/  STL.64 [R1+0x1060], R24 ;  /* 0x0010601801007387 */ /* 0x0081e80000100a00 */
[----:B0-----:R-:W3:Y:S04]  /*98a0*/  LDL.LU.64 R24, [R1+0x1b0] ;  /* 0x0001b00001187983 */ /* 0x001ee80000300a00 */
[----:B------:R-:W4:Y:S01]  /*98b0*/  LDL.LU.64 R26, [R1+0x1b8] ;  /* 0x0001b800011a7983 */ /* 0x000f220000300a00 */
[----:B--2---:R-:W-:Y:S03]  /*98c0*/  HMMA.16816.F32 R4, R12, R20, R4 ;  /* 0x000000140c04723c */ /* 0x004fe60000001804 */
[----:B----4-:R-:W-:Y:S04]  /*98d0*/  STL.64 [R1+0x1080], R26 ;  /* 0x0010801a01007387 */ /* 0x010fe80000100a00 */
[----:B---3--:R0:W-:Y:S04]  /*98e0*/  STL.64 [R1+0x1078], R24 ;  /* 0x0010781801007387 */ /* 0x0081e80000100a00 */
[----:B0-----:R-:W2:Y:S04]  /*98f0*/  LDL.64 R24, [R1+0x50] ;  /* 0x0000500001187983 */ /* 0x001ea80000100a00 */
[----:B------:R-:W-:Y:S04]  /*9900*/  STL [R1+0xd04], R10 ;  /* 0x000d040a01007387 */ /* 0x000fe80000100800 */
[----:B------:R-:W-:Y:S04]  /*9910*/  STL [R1+0xd00], R11 ;  /* 0x000d000b01007387 */ /* 0x000fe80000100800 */
[----:B------:R0:W-:Y:S04]  /*9920*/  STL.64 [R1+0x1070], R8 ;  /* 0x0010700801007387 */ /* 0x0001e80000100a00 */
[----:B0-----:R-:W3:Y:S04]  /*9930*/  LDL.64 R8, [R1+0x40] ;  /* 0x0000400001087983 */ /* 0x001ee80000100a00 */
[----:B------:R-:W-:Y:S04]  /*9940*/  STL.64 [R1+0x1038], R18 ;  /* 0x0010381201007387 */ /* 0x000fe80000100a00 */
[----:B------:R0:W-:Y:S04]  /*9950*/  STL.64 [R1+0x1030], R16 ;  /* 0x0010301001007387 */ /* 0x0001e80000100a00 */
[----:B0-----:R-:W4:Y:S04]  /*9960*/  LDL.LU.64 R16, [R1+0x2b0] ;  /* 0x0002b00001107983 */ /* 0x001f280000300a00 */
[----:B------:R-:W2:Y:S01]  /*9970*/  LDL.LU.64 R18, [R1+0x2b8] ;  /* 0x0002b80001127983 */ /* 0x000ea20000300a00 */
[----:B------:R-:W-:-:S03]  /*9980*/  IMAD.MOV.U32 R3, RZ, RZ, R21 ;  /* 0x000000ffff037224 */ /* 0x000fc600078e0015 */
[----:B--2---:R-:W-:Y:S04]  /*9990*/  STL.64 [R1+0x1058], R18 ;  /* 0x0010581201007387 */ /* 0x004fe80000100a00 */
[----:B----4-:R0:W-:Y:S04]  /*99a0*/  STL.64 [R1+0x1050], R16 ;  /* 0x0010501001007387 */ /* 0x0101e80000100a00 */
[----:B0-----:R-:W2:Y:S04]  /*99b0*/  LDL.64 R16, [R1+0x30] ;  /* 0x0000300001107983 */ /* 0x001ea80000100a00 */
[----:B------:R0:W-:Y:S04]  /*99c0*/  STL.64 [R1+0x1d0], R4 ;  /* 0x0001d00401007387 */ /* 0x0001e80000100a00 */
[----:B------:R1:W-:Y:S04]  /*99d0*/  STL.64 [R1+0x1d8], R6 ;  /* 0x0001d80601007387 */ /* 0x0003e80000100a00 */
[----:B0-----:R-:W4:Y:S01]  /*99e0*/  LDL.LU.64 R4, [R1+0x10a0] ;  /* 0x0010a00001047983 */ /* 0x001f220000300a00 */
[----:B-1----:R-:W-:-:S03]  /*99f0*/  IMAD.MOV.U32 R6, RZ, RZ, R20 ;  /* 0x000000ffff067224 */ /* 0x002fc600078e0014 */
[----:B------:R-:W2:Y:S04]  /*9a00*/  LDL.LU.64 R22, [R1+0x1098] ;  /* 0x0010980001167983 */ /* 0x000ea80000300a00 */
[----:B------:R-:W2:Y:S01]  /*9a10*/  LDL.LU.64 R20, [R1+0x1090] ;  /* 0x0010900001147983 */ /* 0x000ea20000300a00 */
[----:B------:R-:W-:Y:S01]  /*9a20*/  IMAD.MOV.U32 R7, RZ, RZ, R25 ;  /* 0x000000ffff077224 */ /* 0x000fe200078e0019 */
[----:B--2---:R-:W-:Y:S11]  /*9a30*/  HMMA.16816.F32 R20, R12, R24, R20 ;  /* 0x000000180c14723c */ /* 0x004ff60000001814 */
[----:B------:R-:W-:Y:S11]  /*9a40*/  @!UPT UIADD3 URZ, URZ, URZ, URZ ;  /* 0x0000003f3f3ff290 */ /* 0x000ff6000fffe03f */
[----:B------:R-:W-:Y:S01]  /*9a50*/  @!UPT UIADD3 URZ, URZ, URZ, URZ ;  /* 0x0000003f3f3ff290 */ /* 0x000fe2000fffe03f */
[----:B------:R0:W-:Y:S04]  /*9a60*/  STL.64 [R1+0x1c0], R20 ;  /* 0x0001c01401007387 */ /* 0x0001e80000100a00 */
[----:B------:R1:W-:Y:S04]  /*9a70*/  STL.64 [R1+0x1c8], R22 ;  /* 0x0001c81601007387 */ /* 0x0003e80000100a00 */
[----:B0-----:R-:W2:Y:S01]  /*9a80*/  LDL.LU.64 R20, [R1+0x1088] ;  /* 0x0010880001147983 */ /* 0x001ea20000300a00 */
[----:B-1----:R-:W-:-:S03]  /*9a90*/  IMAD.MOV.U32 R22, RZ, RZ, R24 ;  /* 0x000000ffff167224 */ /* 0x002fc600078e0018 */
[----:B------:R-:W2:Y:S04]  /*9aa0*/  LDL.LU.64 R26, [R1+0x1080] ;  /* 0x00108000011a7983 */ /* 0x000ea80000300a00 */
[----:B------:R-:W2:Y:S01]  /*9ab0*/  LDL.LU.64 R24, [R1+0x1078] ;  /* 0x0010780001187983 */ /* 0x000ea20000300a00 */
[----:B---3--:R-:W-:Y:S02]  /*9ac0*/  IMAD.MOV.U32 R28, RZ, RZ, R8 ;  /* 0x000000ffff1c7224 */ /* 0x008fe400078e0008 */
[----:B------:R-:W-:Y:S01]  /*9ad0*/  IMAD.MOV.U32 R23, RZ, RZ, R9 ;  /* 0x000000ffff177224 */ /* 0x000fe200078e0009 */
[C---:B--2---:R-:W-:Y:S01]  /*9ae0*/  HMMA.16816.F32 R24, R12.reuse, R8, R24 ;  /* 0x000000080c18723c */ /* 0x044fe20000001818 */
[----:B------:R-:W2:Y:S11]  /*9af0*/  LDL.LU.64 R8, [R1+0x1070] ;  /* 0x0010700001087983 */ /* 0x000eb60000300a00 */
[----:B------:R-:W-:Y:S11]  /*9b00*/  @!UPT UIADD3 URZ, URZ, URZ, URZ ;  /* 0x0000003f3f3ff290 */ /* 0x000ff6000fffe03f */
[----:B------:R0:W-:Y:S01]  /*9b10*/  STL.64 [R1+0x1b0], R24 ;  /* 0x0001b01801007387 */ /* 0x0001e20000100a00 */
[----:B------:R-:W-:Y:S02]  /*9b20*/  IMAD.MOV.U32 R10, RZ, RZ, R26 ;  /* 0x000000ffff0a7224 */ /* 0x000fe400078e001a */
[----:B------:R-:W-:Y:S02]  /*9b30*/  IMAD.MOV.U32 R11, RZ, RZ, R27 ;  /* 0x000000ffff0b7224 */ /* 0x000fe400078e001b */
[----:B------:R-:W3:Y:S04]  /*9b40*/  LDL.LU.64 R26, [R1+0x1068] ;  /* 0x00106800011a7983 */ /* 0x000ee80000300a00 */
[----:B0-----:R-:W3:Y:S04]  /*9b50*/  LDL.LU.64 R24, [R1+0x1060] ;  /* 0x0010600001187983 */ /* 0x001ee80000300a00 */
[----:B------:R0:W-:Y:S04]  /*9b60*/  STL [R1+0xdc0], R11 ;  /* 0x000dc00b01007387 */ /* 0x0001e80000100800 */
[----:B------:R-:W-:Y:S01]  /*9b70*/  STL [R1+0xd1c], R10 ;  /* 0x000d1c0a01007387 */ /* 0x000fe20000100800 */
[----:B0-----:R-:W-:Y:S01]  /*9b80*/  IMAD.MOV.U32 R11, RZ, RZ, R17 ;  /* 0x000000ffff0b7224 */ /* 0x001fe200078e0011 */
[----:B---3--:R-:W-:Y:S11]  /*9b90*/  HMMA.16816.F32 R24, R12, R16, R24 ;  /* 0x000000100c18723c */ /* 0x008ff60000001818 */
[----:B------:R-:W-:Y:S11]  /*9ba0*/  @!UPT UIADD3 URZ, URZ, URZ, URZ ;  /* 0x0000003f3f3ff290 */ /* 0x000ff6000fffe03f */
[----:B------:R-:W-:Y:S01]  /*9bb0*/  @!UPT UIADD3 URZ, URZ, URZ, URZ ;  /* 0x0000003f3f3ff290 */ /* 0x000fe2000fffe03f */
[----:B------:R0:W-:Y:S04]  /*9bc0*/  STL.64 [R1+0x1a0], R24 ;  /* 0x0001a01801007387 */ /* 0x0001e80000100a00 */
[----:B------:R1:W-:Y:S04]  /*9bd0*/  STL.64 [R1+0x1a8], R26 ;  /* 0x0001a81a01007387 */ /* 0x0003e80000100a00 */
[----:B------:R-:W3:Y:S01]  /*9be0*/  LDL.LU.64 R18, [R1+0x1058] ;  /* 0x0010580001127983 */ /* 0x000ee20000300a00 */
[----:B0-----:R-:W-:-:S03]  /*9bf0*/  IMAD.MOV.U32 R25, RZ, RZ, R16 ;  /* 0x000000ffff197224 */ /* 0x001fc600078e0010 */
[----:B------:R-:W3:Y:S02]  /*9c00*/  LDL.LU.64 R16, [R1+0x1050] ;  /* 0x0010500001107983 */ /* 0x000ee40000300a00 */
[----:B---3--:R-:W-:Y:S11]  /*9c10*/  HMMA.16816.F32 R16, R12, R20, R16 ;  /* 0x000000140c10723c */ /* 0x008ff60000001810 */
[----:B------:R-:W-:Y:S11]  /*9c20*/  @!UPT UIADD3 URZ, URZ, URZ, URZ ;  /* 0x0000003f3f3ff290 */ /* 0x000ff6000fffe03f */
[----:B------:R-:W-:Y:S02]  /*9c30*/  @!UPT UIADD3 URZ, URZ, URZ, URZ ;  /* 0x0000003f3f3ff290 */ /* 0x000fe4000fffe03f */
[----:B-1----:R-:W-:Y:S02]  /*9c40*/  IMAD.MOV.U32 R26, RZ, RZ, R16 ;  /* 0x000000ffff1a7224 */ /* 0x002fe400078e0010 */
[----:B------:R-:W-:Y:S02]  /*9c50*/  IMAD.MOV.U32 R10, RZ, RZ, R17 ;  /* 0x000000ffff0a7224 */ /* 0x000fe400078e0011 */
[----:B------:R-:W-:Y:S01]  /*9c60*/  IMAD.MOV.U32 R27, RZ, RZ, R18 ;  /* 0x000000ffff1b7224 */ /* 0x000fe200078e0012 */
[----:B------:R-:W3:Y:S01]  /*9c70*/  LDL.LU.64 R16, [R1+0x2a0] ;  /* 0x0002a00001107983 */ /* 0x000ee20000300a00 */
[----:B------:R-:W-:-:S03]  /*9c80*/  IMAD.MOV.U32 R24, RZ, RZ, R19 ;  /* 0x000000ffff187224 */ /* 0x000fc600078e0013 */
[----:B------:R-:W3:Y:S04]  /*9c90*/  LDL.LU.64 R18, [R1+0x2a8] ;  /* 0x0002a80001127983 */ /* 0x000ee80000300a00 */
[----:B------:R0:W-:Y:S02]  /*9ca0*/  STL.64 [R1+0xfd0], R20 ;  /* 0x000fd01401007387 */ /* 0x0001e40000100a00 */
[----:B0-----:R-:W-:Y:S02]  /*9cb0*/  IMAD.MOV.U32 R20, RZ, RZ, R25 ;  /* 0x000000ffff147224 */ /* 0x001fe400078e0019 */
[----:B------:R-:W2:Y:S01]  /*9cc0*/  LDL.LU R25, [R1+0x1048] ;  /* 0x0010480001197983 */ /* 0x000ea20000300800 */
[----:B------:R-:W-:-:S05]  /*9cd0*/  IMAD.MOV.U32 R21, RZ, RZ, R11 ;  /* 0x000000ffff157224 */ /* 0x000fca00078e000b */
[----:B------:R0:W-:Y:S02]  /*9ce0*/  STL.64 [R1+0xfe8], R20 ;  /* 0x000fe81401007387 */ /* 0x0001e40000100a00 */
[----:B0-----:R-:W-:Y:S02]  /*9cf0*/  IMAD.MOV.U32 R20, RZ, RZ, R28 ;  /* 0x000000ffff147224 */ /* 0x001fe400078e001c */
[----:B------:R-:W-:-:S05]  /*9d00*/  IMAD.MOV.U32 R21, RZ, RZ, R23 ;  /* 0x000000ffff157224 */ /* 0x000fca00078e0017 */
[----:B------:R0:W-:Y:S02]  /*9d10*/  STL.64 [R1+0x1000], R20 ;  /* 0x0010001401007387 */ /* 0x0001e40000100a00 */
[----:B0-----:R-:W-:Y:S02]  /*9d20*/  IMAD.MOV.U32 R20, RZ, RZ, R22 ;  /* 0x000000ffff147224 */ /* 0x001fe400078e0016 */
[----:B------:R-:W-:-:S05]  /*9d30*/  IMAD.MOV.U32 R21, RZ, RZ, R7 ;  /* 0x000000ffff157224 */ /* 0x000fca00078e0007 */
[----:B------:R0:W-:Y:S02]  /*9d40*/  STL.64 [R1+0x1018], R20 ;  /* 0x0010181401007387 */ /* 0x0001e40000100a00 */
[----:B0-----:R-:W-:Y:S02]  /*9d50*/  IMAD.MOV.U32 R20, RZ, RZ, R6 ;  /* 0x000000ffff147224 */ /* 0x001fe400078e0006 */
[----:B------:R-:W-:-:S05]  /*9d60*/  IMAD.MOV.U32 R21, RZ, RZ, R3 ;  /* 0x000000ffff157224 */ /* 0x000fca00078e0003 */
[----:B------:R0:W-:Y:S04]  /*9d70*/  STL.64 [R1+0x1040], R20 ;  /* 0x0010401401007387 */ /* 0x0001e80000100a00 */
[----:B------:R-:W-:Y:S04]  /*9d80*/  STL [R1+0xdc4], R10 ;  /* 0x000dc40a01007387 */ /* 0x000fe80000100800 */
[----:B------:R-:W-:Y:S04]  /*9d90*/  STL.64 [R1+0xd30], R26 ;  /* 0x000d301a01007387 */ /* 0x000fe80000100a00 */
[----:B--2---:R1:W-:Y:S04]  /*9da0*/  STL.64 [R1+0xd28], R24 ;  /* 0x000d281801007387 */ /* 0x0043e80000100a00 */
[----:B0-----:R-:W4:Y:S04]  /*9db0*/  LDL.LU.64 R20, [R1+0x290] ;  /* 0x0002900001147983 */ /* 0x001f280000300a00 */
[----:B------:R-:W4:Y:S01]  /*9dc0*/  LDL.LU.64 R22, [R1+0x298] ;  /* 0x0002980001167983 */ /* 0x000f220000300a00 */
[----:B-1----:R-:W-:-:S02]  /*9dd0*/  IMAD.MOV.U32 R24, RZ, RZ, R2 ;  /* 0x000000ffff187224 */ /* 0x002fc400078e0002 */
[----:B------:R-:W-:-:S07]  /*9de0*/  IMAD.MOV.U32 R25, RZ, RZ, R0 ;  /* 0x000000ffff197224 */ /* 0x000fce00078e0000 */
[C---:B---3--:R-:W-:Y:S11]  /*9df0*/  HMMA.16816.F32 R16, R12.reuse, R24, R16 ;  /* 0x000000180c10723c */ /* 0x048ff60000001810 */
[----:B------:R-:W-:Y:S11]  /*9e00*/  @!UPT UIADD3 URZ, URZ, URZ, URZ ;  /* 0x0000003f3f3ff290 */ /* 0x000ff6000fffe03f */
[----:B------:R-:W-:Y:S01]  /*9e10*/  @!UPT UIADD3 URZ, URZ, URZ, URZ ;  /* 0x0000003f3f3ff290 */ /* 0x000fe2000fffe03f */
[----:B------:R0:W-:Y:S04]  /*9e20*/  STL.64 [R1+0x2a0], R16 ;  /* 0x0002a01001007387 */ /* 0x0001e80000100a00 */
[----:B------:R1:W-:Y:S04]  /*9e30*/  STL.64 [R1+0x2a8], R18 ;  /* 0x0002a81201007387 */ /* 0x0003e80000100a00 */
[----:B0-----:R-:W2:Y:S04]  /*9e40*/  LDL.LU.64 R16, [R1+0x190] ;  /* 0x0001900001107983 */ /* 0x001ea80000300a00 */
[----:B-1----:R-:W2:Y:S04]  /*9e50*/  LDL.LU.64 R18, [R1+0x198] ;  /* 0x0001980001127983 */ /* 0x002ea80000300a00 */
[----:B------:R0:W-:Y:S04]  /*9e60*/  STL.64 [R1+0xfc8], R24 ;  /* 0x000fc81801007387 */ /* 0x0001e80000100a00 */
[----:B0-----:R-:W3:Y:S04]  /*9e70*/  LDL.LU.64 R24, [R1+0x210] ;  /* 0x0002100001187983 */ /* 0x001ee80000300a00 */
[----:B------:R-:W2:Y:S04]  /*9e80*/  LDL.LU.64 R26, [R1+0x218] ;  /* 0x00021800011a7983 */ /* 0x000ea80000300a00 */
[----:B--2---:R-:W-:Y:S04]  /*9e90*/  STL.64 [R1+0xfe0], R26 ;  /* 0x000fe01a01007387 */ /* 0x004fe80000100a00 */
[----:B---3--:R0:W-:Y:S04]  /*9ea0*/  STL.64 [R1+0xfd8], R24 ;  /* 0x000fd81801007387 */ /* 0x0081e80000100a00 */
[----:B0-----:R-:W2:Y:S04]  /*9eb0*/  LDL.LU.64 R24, [R1+0x140] ;  /* 0x0001400001187983 */ /* 0x001ea80000300a00 */
[----:B------:R-:W3:Y:S04]  /*9ec0*/  LDL.LU.64 R26, [R1+0x148] ;  /* 0x00014800011a7983 */ /* 0x000ee80000300a00 */
[----:B---3--:R-:W-:Y:S04]  /*9ed0*/  STL.64 [R1+0xff8], R26 ;  /* 0x000ff81a01007387 */ /* 0x008fe80000100a00 */
[----:B--2---:R0:W-:Y:S04]  /*9ee0*/  STL.64 [R1+0xff0], R24 ;  /* 0x000ff01801007387 */ /* 0x0041e80000100a00 */
[----:B0-----:R-:W2:Y:S04]  /*9ef0*/  LDL.LU.64 R24, [R1+0x150] ;  /* 0x0001500001187983 */ /* 0x001ea80000300a00 */
[----:B------:R-:W3:Y:S01]  /*9f00*/  LDL.LU.64 R26, [R1+0x158] ;  /* 0x00015800011a7983 */ /* 0x000ee20000300a00 */
[C---:B----4-:R-:W-:Y:S03]  /*9f10*/  HMMA.16816.F32 R20, R12.reuse, R4, R20 ;  /* 0x000000040c14723c */ /* 0x050fe60000001814 */
[----:B---3--:R-:W-:Y:S04]  /*9f20*/  STL.64 [R1+0x1010], R26 ;  /* 0x0010101a01007387 */ /* 0x008fe80000100a00 */
[----:B--2---:R0:W-:Y:S04]  /*9f30*/  STL.64 [R1+0x1008], R24 ;  /* 0x0010081801007387 */ /* 0x0041e80000100a00 */
[----:B0-----:R-:W2:Y:S04]  /*9f40*/  LDL.LU.64 R24, [R1+0x160] ;  /* 0x0001600001187983 */ /* 0x001ea80000300a00 */
[----:B------:R-:W3:Y:S01]  /*9f50*/  LDL.LU.64 R26, [R1+0x168] ;  /* 0x00016800011a7983 */ /* 0x000ee20000300a00 */
[----:B------:R-:W-:Y:S03]  /*9f60*/  HMMA.16816.F32 R12, R12, R8, R16 ;  /* 0x000000080c0c723c */ /* 0x000fe60000001810 */
[----:B---3--:R-:W-:Y:S04]  /*9f70*/  STL.64 [R1+0x1028], R26 ;  /* 0x0010281a01007387 */ /* 0x008fe80000100a00 */
[----:B--2---:R0:W-:Y:S04]  /*9f80*/  STL.64 [R1+0x1020], R24 ;  /* 0x0010201801007387 */ /* 0x0041e80000100a00 */
[----:B0-----:R-:W2:Y:S04]  /*9f90*/  LDL.LU.64 R24, [R1+0x170] ;  /* 0x0001700001187983 */ /* 0x001ea80000300a00 */
[----:B------:R-:W2:Y:S04]  /*9fa0*/  LDL.LU.64 R26, [R1+0x178] ;  /* 0x00017800011a7983 */ /* 0x000ea80000300a00 */
[----:B------:R0:W-:Y:S04]  /*9fb0*/  STL.64 [R1+0x290], R20 ;  /* 0x0002901401007387 */ /* 0x0001e80000100a00 */
[----:B------:R-:W-:Y:S04]  /*9fc0*/  STL.64 [R1+0x298], R22 ;  /* 0x0002981601007387 */ /* 0x000fe80000100a00 */
[----:B0-----:R-:W2:Y:S04]  /*9fd0*/  LDL.LU.64 R20, [R1+0x1040] ;  /* 0x0010400001147983 */ /* 0x001ea80000300a00 */
[----:B------:R-:W2:Y:S04]  /*9fe0*/  LDL.LU.64 R18, [R1+0x1038] ;  /* 0x0010380001127983 */ /* 0x000ea80000300a00 */
[----:B------:R-:W2:Y:S04]  /*9ff0*/  LDL.LU.64 R16, [R1+0x1030] ;  /* 0x0010300001107983 */ /* 0x000ea80000300a00 */
[----:B------:R0:W-:Y:S04]  /*a000*/  STL.64 [R1+0xfc0], R8 ;  /* 0x000fc00801007387 */ /* 0x0001e80000100a00 */
[----:B0-----:R-:W3:Y:S04]  /*a010*/  LDL.LU.64 R8, [R1+0x3b0] ;  /* 0x0003b00001087983 */ /* 0x001ee80000300a00 */
[----:B------:R-:W-:Y:S04]  /*a020*/  STL.64 [R1+0x190], R12 ;  /* 0x0001900c01007387 */ /* 0x000fe80000100a00 */
[----:B------:R-:W-:Y:S04]  /*a030*/  STL.64 [R1+0x198], R14 ;  /* 0x0001980e01007387 */ /* 0x000fe80000100a00 */
[----:B------:R-:W3:Y:S04]  /*a040*/  LDL.LU.64 R10, [R1+0x3b8] ;  /* 0x0003b800010a7983 */ /* 0x000ee80000300a00 */
[----:B------:R-:W0:Y:S01]  /*a050*/  LDSM.16.MT88.4 R12, [R29+0x100] ;  /* 0x000100001d0c783b */ /* 0x000e220000004200 */
[C---:B--2---:R-:W-:Y:S03]  /*a060*/  HMMA.16816.F32 R20, R16.reuse, R20, R24 ;  /* 0x000000141014723c */ /* 0x044fe60000001818 */
[----:B------:R-:W2:Y:S04]  /*a070*/  LDL.LU.64 R26, [R1+0x1028] ;  /* 0x00102800011a7983 */ /* 0x000ea80000300a00 */
[----:B------:R-:W2:Y:S11]  /*a080*/  LDL.LU.64 R24, [R1+0x1020] ;  /* 0x0010200001187983 */ /* 0x000eb60000300a00 */
[----:B------:R-:W-:Y:S05]  /*a090*/  @!UPT UIADD3 URZ, URZ, URZ, URZ ;  /* 0x0000003f3f3ff290 */ /* 0x000fea000fffe03f */
[----:B------:R1:W-:Y:S04]  /*a0a0*/  STL.64 [R1+0x170], R20 ;  /* 0x0001701401007387 */ /* 0x0003e80000100a00 */
[----:B------:R2:W-:Y:S04]  /*a0b0*/  STL.64 [R1+0x178], R22 ;  /* 0x0001781601007387 */ /* 0x0005e80000100a00 */
[----:B-1----:R-:W2:Y:S02]  /*a0c0*/  LDL.LU.64 R20, [R1+0x1018] ;  /* 0x0010180001147983 */ /* 0x002ea40000300a00 */
[----:B--2---:R-:W-:Y:S02]  /*a0d0*/  HMMA.16816.F32 R20, R16, R20, R24 ;  /* 0x000000141014723c */ /* 0x004fe40000001818 */
[----:B------:R-:W2:Y:S04]  /*a0e0*/  LDL.LU.64 R26, [R1+0x1010] ;  /* 0x00101000011a7983 */ /* 0x000ea80000300a00 */
[----:B------:R-:W2:Y:S11]  /*a0f0*/  LDL.LU.64 R24, [R1+0x1008] ;  /* 0x0010080001187983 */ /* 0x000eb60000300a00 */
[----:B------:R-:W-:Y:S06]  /*a100*/  @!UPT UIADD3 URZ, URZ, URZ, URZ ;  /* 0x0000003f3f3ff290 */ /* 0x000fec000fffe03f */
[----:B------:R1:W-:Y:S04]  /*a110*/  STL.64 [R1+0x160], R20 ;  /* 0x0001601401007387 */ /* 0x0003e80000100a00 */
[----:B-1----:R-:W2:Y:S01]  /*a120*/  LDL.LU.64 R20, [R1+0x1000] ;  /* 0x0010000001147983 */ /* 0x002ea20000300a00 */
[----:B------:R-:W-:Y:S02]  /*a130*/  IMAD.MOV.U32 R6, RZ, RZ, R22 ;  /* 0x000000ffff067224 */ /* 0x000fe400078e0016 */
[----:B------:R-:W-:-:S05]  /*a140*/  IMAD.MOV.U32 R7, RZ, RZ, R23 ;  /* 0x000000ffff077224 */ /* 0x000fca00078e0017 */
[----:B------:R-:W-:Y:S04]  /*a150*/  STL [R1+0xdcc], R7 ;  /* 0x000dcc0701007387 */ /* 0x000fe80000100800 */
[----:B------:R-:W-:Y:S01]  /*a160*/  STL [R1+0xdc8], R6 ;  /* 0x000dc80601007387 */ /* 0x000fe20000100800 */
[C---:B--2---:R-:W-:Y:S03]  /*a170*/  HMMA.16816.F32 R20, R16.reuse, R20, R24 ;  /* 0x000000141014723c */ /* 0x044fe60000001818 */
[----:B------:R-:W2:Y:S04]  /*a180*/  LDL.LU.64 R26, [R1+0xff8] ;  /* 0x000ff800011a7983 */ /* 0x000ea80000300a00 */
[----:B------:R-:W2:Y:S11]  /*a190*/  LDL.LU.64 R24, [R1+0xff0] ;  /* 0x000ff00001187983 */ /* 0x000eb60000300a00 */
[----:B------:R-:W-:Y:S05]  /*a1a0*/  @!UPT UIADD3 URZ, URZ, URZ, URZ ;  /* 0x0000003f3f3ff290 */ /* 0x000fea000fffe03f */
[----:B------:R1:W-:Y:S04]  /*a1b0*/  STL.64 [R1+0x150], R20 ;  /* 0x0001501401007387 */ /* 0x0003e80000100a00 */
[----:B------:R2:W-:Y:S04]  /*a1c0*/  STL.64 [R1+0x158], R22 ;  /* 0x0001581601007387 */ /* 0x0005e80000100a00 */
[----:B-1----:R-:W2:Y:S02]  /*a1d0*/  LDL.LU.64 R20, [R1+0xfe8] ;  /* 0x000fe80001147983 */ /* 0x002ea40000300a00 */
[C---:B--2---:R-:W-:Y:S02]  /*a1e0*/  HMMA.16816.F32 R20, R16.reuse, R20, R24 ;  /* 0x000000141014723c */ /* 0x044fe40000001818 */
[----:B------:R-:W2:Y:S04]  /*a1f0*/  LDL.LU.64 R26, [R1+0xfe0] ;  /* 0x000fe000011a7983 */ /* 0x000ea80000300a00 */
[----:B------:R-:W2:Y:S11]  /*a200*/  LDL.LU.64 R24, [R1+0xfd8] ;  /* 0x000fd80001187983 */ /* 0x000eb60000300a00 */
[----:B------:R-:W-:Y:S06]  /*a210*/  @!UPT UIADD3 URZ, URZ, URZ, URZ ;  /* 0x0000003f3f3ff290 */ /* 0x000fec000fffe03f */
[----:B------:R1:W-:Y:S04]  /*a220*/  STL.64 [R1+0x140], R20 ;  /* 0x0001401401007387 */ /* 0x0003e80000100a00 */
[----:B------:R-:W-:Y:S04]  /*a230*/  STL.64 [R1+0x148], R22 ;  /* 0x0001481601007387 */ /* 0x000fe80000100a00 */
[----:B-1----:R-:W2:Y:S02]  /*a240*/  LDL.LU.64 R20, [R1+0xfd0] ;  /* 0x000fd00001147983 */ /* 0x002ea40000300a00 */
[C---:B--2---:R-:W-:Y:S11]  /*a250*/  HMMA.16816.F32 R24, R16.reuse, R20, R24 ;  /* 0x000000141018723c */ /* 0x044ff60000001818 */
[----:B------:R-:W-:Y:S11]  /*a260*/  @!UPT UIADD3 URZ, URZ, URZ, URZ ;  /* 0x0000003f3f3ff290 */ /* 0x000ff6000fffe03f */
[----:B------:R-:W-:Y:S01]  /*a270*/  @!UPT UIADD3 URZ, URZ, URZ, URZ ;  /* 0x0000003f3f3ff290 */ /* 0x000fe2000fffe03f */
[----:B------:R1:W-:Y:S04]  /*a280*/  STL.64 [R1+0x210], R24 ;  /* 0x0002101801007387 */ /* 0x0003e80000100a00 */
[----:B------:R-:W-:Y:S04]  /*a290*/  STL.64 [R1+0x218], R26 ;  /* 0x0002181a01007387 */ /* 0x000fe80000100a00 */
[----:B-1----:R-:W3:Y:S04]  /*a2a0*/  LDL.LU.64 R24, [R1+0xfc8] ;  /* 0x000fc80001187983 */ /* 0x002ee80000300a00 */
[----:B------:R1:W-:Y:S04]  /*a2b0*/  STL.64 [R1+0xf80], R20 ;  /* 0x000f801401007387 */ /* 0x0003e80000100a00 */
[----:B-1----:R-:W2:Y:S04]  /*a2c0*/  LDL.64 R20, [R1+0x30] ;  /* 0x0000300001147983 */ /* 0x002ea80000100a00 */
[----:B--2---:R1:W-:Y:S04]  /*a2d0*/  STL.64 [R1+0xf98], R20 ;  /* 0x000f981401007387 */ /* 0x0043e80000100a00 */
[----:B-1----:R-:W2:Y:S01]  /*a2e0*/  LDL.64 R20, [R1+0x40] ;  /* 0x0000400001147983 */ /* 0x002ea20000100a00 */
[C---:B---3--:R-:W-:Y:S03]  /*a2f0*/  HMMA.16816.F32 R8, R16.reuse, R24, R8 ;  /* 0x000000181008723c */ /* 0x048fe60000001808 */
[----:B--2---:R1:W-:Y:S04]  /*a300*/  STL.64 [R1+0xfa0], R20 ;  /* 0x000fa01401007387 */ /* 0x0043e80000100a00 */
[----:B-1----:R-:W2:Y:S04]  /*a310*/  LDL.LU.64 R20, [R1+0x3a0] ;  /* 0x0003a00001147983 */ /* 0x002ea80000300a00 */
[----:B------:R-:W2:Y:S11]  /*a320*/  LDL.LU.64 R22, [R1+0x3a8] ;  /* 0x0003a80001167983 */ /* 0x000eb60000300a00 */
[----:B------:R-:W-:Y:S01]  /*a330*/  @!UPT UIADD3 URZ, URZ, URZ, URZ ;  /* 0x0000003f3f3ff290 */ /* 0x000fe2000fffe03f */
[----:B------:R1:W-:Y:S04]  /*a340*/  STL.64 [R1+0x3b0], R8 ;  /* 0x0003b00801007387 */ /* 0x0003e80000100a00 */
[----:B------:R-:W-:Y:S04]  /*a350*/  STL.64 [R1+0x3b8], R10 ;  /* 0x0003b80a01007387 */ /* 0x000fe80000100a00 */
[----:B-1----:R-:W2:Y:S04]  /*a360*/  LDL.LU.64 R8, [R1+0xfc0] ;  /* 0x000fc00001087983 */ /* 0x002ea80000300a00 */
[----:B------:R1:W-:Y:S04]  /*a370*/  STL.64 [R1+0xf78], R24 ;  /* 0x000f781801007387 */ /* 0x0003e80000100a00 */
[----:B-1----:R-:W3:Y:S04]  /*a380*/  LDL.LU.64 R24, [R1+0x3e0] ;  /* 0x0003e00001187983 */ /* 0x002ee80000300a00 */
[----:B------:R-:W3:Y:S04]  /*a390*/  LDL.LU.64 R26, [R1+0x3e8] ;  /* 0x0003e800011a7983 */ /* 0x000ee80000300a00 */
[----:B------:R1:W-:Y:S01]  /*a3a0*/  STL.64 [R1+0xfa8], R4 ;  /* 0x000fa80401007387 */ /* 0x0003e20000100a00 */
[C---:B---3--:R-:W-:Y:S03]  /*a3b0*/  HMMA.16816.F32 R24, R16.reuse, R4, R24 ;  /* 0x000000041018723c */ /* 0x048fe60000001818 */
[----:B-1----:R-:W0:Y:S05]  /*a3c0*/  LDL.64 R4, [R1+0x60] ;  /* 0x0000600001047983 */ /* 0x002e2a0000100a00 */
[----:B--2---:R-:W-:Y:S11]  /*a3d0*/  HMMA.16816.F32 R16, R16, R8, R20 ;  /* 0x000000081010723c */ /* 0x004ff60000001814 */
[----:B------:R-:W-:Y:S04]  /*a3e0*/  @!UPT UIADD3 URZ, URZ, URZ, URZ ;  /* 0x0000003f3f3ff290 */ /* 0x000fe8000fffe03f */
[----:B------:R-:W-:Y:S04]  /*a3f0*/  STL.64 [R1+0x3e0], R24 ;  /* 0x0003e01801007387 */ /* 0x000fe80000100a00 */
[----:B------:R-:W-:Y:S04]  /*a400*/  STL.64 [R1+0x3e8], R26 ;  /* 0x0003e81a01007387 */ /* 0x000fe80000100a00 */
[----:B------:R-:W2:Y:S04]  /*a410*/  LDL.LU.64 R20, [R1+0x380] ;  /* 0x0003800001147983 */ /* 0x000ea80000300a00 */
[----:B------:R-:W3:Y:S04]  /*a420*/  LDL.LU.64 R22, [R1+0x388] ;  /* 0x0003880001167983 */ /* 0x000ee80000300a00 */
[----:B------:R-:W-:Y:S04]  /*a430*/  STL.64 [R1+0x3a0], R16 ;  /* 0x0003a01001007387 */ /* 0x000fe80000100a00 */
[----:B------:R-:W-:Y:S04]  /*a440*/  STL.64 [R1+0x3a8], R18 ;  /* 0x0003a81201007387 */ /* 0x000fe80000100a00 */
[----:B------:R-:W1:Y:S04]  /*a450*/  LDSM.16.MT88.4 R16, [R29+0x180] ;  /* 0x000180001d10783b */ /* 0x000e680000004200 */
[----:B---3--:R-:W-:Y:S04]  /*a460*/  STL.64 [R1+0xfb8], R22 ;  /* 0x000fb81601007387 */ /* 0x008fe80000100a00 */
[----:B--2---:R2:W-:Y:S04]  /*a470*/  STL.64 [R1+0xfb0], R20 ;  /* 0x000fb01401007387 */ /* 0x0045e80000100a00 */
[----:B--2---:R-:W0:Y:S04]  /*a480*/  LDL.LU.64 R20, [R1+0x390] ;  /* 0x0003900001147983 */ /* 0x004e280000300a00 */
[----:B------:R-:W0:Y:S04]  /*a490*/  LDL.LU.64 R22, [R1+0x398] ;  /* 0x0003980001167983 */ /* 0x000e280000300a00 */
[----:B------:R-:W2:Y:S04]  /*a4a0*/  LDL.LU.64 R24, [R1+0x350] ;  /* 0x0003500001187983 */ /* 0x000ea80000300a00 */
[----:B------:R-:W3:Y:S01]  /*a4b0*/  LDL.LU.64 R26, [R1+0x358] ;  /* 0x00035800011a7983 */ /* 0x000ee20000300a00 */
[----:B0-----:R-:W-:Y:S03]  /*a4c0*/  HMMA.16816.F32 R20, R12, R4, R20 ;  /* 0x000000040c14723c */ /* 0x001fe60000001814 */
[----:B---3--:R-:W-:Y:S04]  /*a4d0*/  STL.64 [R1+0xf90], R26 ;  /* 0x000f901a01007387 */ /* 0x008fe80000100a00 */
[----:B--2---:R0:W-:Y:S04]  /*a4e0*/  STL.64 [R1+0xf88], R24 ;  /* 0x000f881801007387 */ /* 0x0041e80000100a00 */
[----:B0-----:R-:W2:Y:S04]  /*a4f0*/  LDL.LU.64 R24, [R1+0x360] ;  /* 0x0003600001187983 */ /* 0x001ea80000300a00 */
[----:B------:R-:W2:Y:S04]  /*a500*/  LDL.LU.64 R26, [R1+0x368] ;  /* 0x00036800011a7983 */ /* 0x000ea80000300a00 */
[----:B------:R0:W-:Y:S04]  /*a510*/  STL.64 [R1+0xf70], R8 ;  /* 0x000f700801007387 */ /* 0x0001e80000100a00 */
[----:B0-----:R-:W3:Y:S04]  /*a520*/  LDL.64 R8, [R1+0x50] ;  /* 0x0000500001087983 */ /* 0x001ee80000100a00 */
[----:B-1----:R-:W-:Y:S04]  /*a530*/  STL.64 [R1+0xf68], R18 ;  /* 0x000f681201007387 */ /* 0x002fe80000100a00 */
[----:B------:R0:W-:Y:S04]  /*a540*/  STL.64 [R1+0xf60], R16 ;  /* 0x000f601001007387 */ /* 0x0001e80000100a00 */
[----:B0-----:R-:W4:Y:S04]  /*a550*/  LDL.LU.64 R16, [R1+0x370] ;  /* 0x0003700001107983 */ /* 0x001f280000300a00 */
[----:B------:R-:W4:Y:S04]  /*a560*/  LDL.LU.64 R18, [R1+0x378] ;  /* 0x0003780001127983 */ /* 0x000f280000300a00 */
[----:B------:R-:W-:Y:S04]  /*a570*/  STL.64 [R1+0x390], R20 ;  /* 0x0003901401007387 */ /* 0x000fe80000100a00 */
[----:B------:R0:W-:Y:S04]  /*a580*/  STL.64 [R1+0x398], R22 ;  /* 0x0003981601007387 */ /* 0x0001e80000100a00 */
[----:B0-----:R-:W3:Y:S04]  /*a590*/  LDL.LU.64 R22, [R1+0xfb8] ;  /* 0x000fb80001167983 */ /* 0x001ee80000300a00 */
[----:B------:R-:W3:Y:S01]  /*a5a0*/  LDL.LU.64 R20, [R1+0xfb0] ;  /* 0x000fb00001147983 */ /* 0x000ee20000300a00 */
[----:B------:R-:W-:-:S02]  /*a5b0*/  IMAD.MOV.U32 R2, RZ, RZ, R4 ;  /* 0x000000ffff027224 */ /* 0x000fc400078e0004 */
[----:B------:R-:W-:Y:S02]  /*a5c0*/  IMAD.MOV.U32 R0, RZ, RZ, R5 ;  /* 0x000000ffff007224 */ /* 0x000fe400078e0005 */
[----:B------:R-:W2:Y:S01]  /*a5d0*/  LDL.LU.64 R4, [R1+0xfa8] ;  /* 0x000fa80001047983 */ /* 0x000ea20000300a00 */
[----:B---3--:R-:W-:Y:S11]  /*a5e0*/  HMMA.16816.F32 R20, R12, R8, R20 ;  /* 0x000000080c14723c */ /* 0x008ff60000001814 */
[----:B------:R-:W-:Y:S11]  /*a5f0*/  @!UPT UIADD3 URZ, URZ, URZ, URZ ;  /* 0x0000003f3f3ff290 */ /* 0x000ff6000fffe03f */
[----:B------:R-:W-:Y:S01]  /*a600*/  @!UPT UIADD3 URZ, URZ, URZ, URZ ;  /* 0x0000003f3f3ff290 */ /* 0x000fe2000fffe03f */
[----:B------:R0:W-:Y:S04]  /*a610*/  STL.64 [R1+0x380], R20 ;  /* 0x0003801401007387 */ /* 0x0001e80000100a00 */
[----:B------:R-:W-:Y:S04]  /*a620*/  STL.64 [R1+0x388], R22 ;  /* 0x0003881601007387 */ /* 0x000fe80000100a00 */
[----:B0-----:R-:W4:Y:S01]  /*a630*/  LDL.LU.64 R20, [R1+0xfa0] ;  /* 0x000fa00001147983 */ /* 0x001f220000300a00 */
[----:B------:R-:W-:Y:S02]  /*a640*/  IMAD.MOV.U32 R6, RZ, RZ, R8 ;  /* 0x000000ffff067224 */ /* 0x000fe400078e0008 */
[----:B------:R-:W-:-:S02]  /*a650*/  IMAD.MOV.U32 R3, RZ, RZ, R9 ;  /* 0x000000ffff037224 */ /* 0x000fc400078e0009 */
[----:B------:R-:W3:Y:S04]  /*a660*/  LDL.LU.64 R8, [R1+0x340] ;  /* 0x0003400001087983 */ /* 0x000ee80000300a00 */
[----:B------:R-:W3:Y:S01]  /*a670*/  LDL.LU.64 R10, [R1+0x348] ;  /* 0x00034800010a7983 */ /* 0x000ee20000300a00 */
[----:B----4-:R-:W-:Y:S01]  /*a680*/  HMMA.16816.F32 R16, R12, R20, R16 ;  /* 0x000000140c10723c */ /* 0x010fe20000001810 */
[----:B------:R-:W-:Y:S11]  /*a690*/  IMAD.MOV.U32 R7, RZ, RZ, R21 ;  /* 0x000000ffff077224 */ /* 0x000ff600078e0015 */
[----:B------:R-:W-:Y:S11]  /*a6a0*/  @!UPT UIADD3 URZ, URZ, URZ, URZ ;  /* 0x0000003f3f3ff290 */ /* 0x000ff6000fffe03f */
[----:B------:R0:W-:Y:S04]  /*a6b0*/  STL.64 [R1+0x370], R16 ;  /* 0x0003701001007387 */ /* 0x0001e80000100a00 */
[----:B------:R1:W-:Y:S01]  /*a6c0*/  STL.64 [R1+0x378], R18 ;  /* 0x0003781201007387 */ /* 0x0003e20000100a00 */
[----:B0-----:R-:W-:-:S03]  /*a6d0*/  IMAD.MOV.U32 R16, RZ, RZ, R20 ;  /* 0x000000ffff107224 */ /* 0x001fc600078e0014 */
[----:B------:R-:W2:Y:S02]  /*a6e0*/  LDL.LU.64 R20, [R1+0xf98] ;  /* 0x000f980001147983 */ /* 0x000ea40000300a00 */
[C---:B--2---:R-:W-:Y:S01]  /*a6f0*/  HMMA.16816.F32 R24, R12.reuse, R20, R24 ;  /* 0x000000140c18723c */ /* 0x044fe20000001818 */
[----:B-1----:R-:W-:Y:S02]  /*a700*/  IMAD.MOV.U32 R18, RZ, RZ, R20 ;  /* 0x000000ffff127224 */ /* 0x002fe400078e0014 */
[----:B------:R-:W-:Y:S11]  /*a710*/  IMAD.MOV.U32 R17, RZ, RZ, R21 ;  /* 0x000000ffff117224 */ /* 0x000ff600078e0015 */
[----:B------:R-:W-:Y:S09]  /*a720*/  @!UPT UIADD3 URZ, URZ, URZ, URZ ;  /* 0x0000003f3f3ff290 */ /* 0x000ff2000fffe03f */
[----:B------:R-:W-:Y:S04]  /*a730*/  STL.64 [R1+0x360], R24 ;  /* 0x0003601801007387 */ /* 0x000fe80000100a00 */
[----:B------:R0:W-:Y:S04]  /*a740*/  STL.64 [R1+0x368], R26 ;  /* 0x0003681a01007387 */ /* 0x0001e80000100a00 */
[----:B0-----:R-:W2:Y:S04]  /*a750*/  LDL.LU.64 R26, [R1+0xf90] ;  /* 0x000f9000011a7983 */ /* 0x001ea80000300a00 */
[----:B------:R-:W2:Y:S04]  /*a760*/  LDL.LU.64 R24, [R1+0xf88] ;  /* 0x000f880001187983 */ /* 0x000ea80000300a00 */
[----:B------:R-:W2:Y:S02]  /*a770*/  LDL.LU.64 R20, [R1+0xf80] ;  /* 0x000f800001147983 */ /* 0x000ea40000300a00 */
[----:B--2---:R-:W-:Y:S11]  /*a780*/  HMMA.16816.F32 R24, R12, R20, R24 ;  /* 0x000000140c18723c */ /* 0x004ff60000001818 */
[----:B------:R-:W-:Y:S11]  /*a790*/  @!UPT UIADD3 URZ, URZ, URZ, URZ ;  /* 0x0000003f3f3ff290 */ /* 0x000ff6000fffe03f */
[----:B------:R-:W-:Y:S01]  /*a7a0*/  @!UPT UIADD3 URZ, URZ, URZ, URZ ;  /* 0x0000003f3f3ff290 */ /* 0x000fe2000fffe03f */
[----:B------:R0:W-:Y:S04]  /*a7b0*/  STL.64 [R1+0x350], R24 ;  /* 0x0003501801007387 */ /* 0x0001e80000100a00 */
[----:B------:R-:W-:Y:S04]  /*a7c0*/  STL.64 [R1+0x358], R26 ;  /* 0x0003581a01007387 */ /* 0x000fe80000100a00 */
[----:B0-----:R-:W3:Y:S04]  /*a7d0*/  LDL.LU.64 R24, [R1+0xf78] ;  /* 0x000f780001187983 */ /* 0x001ee80000300a00 */
[----:B------:R0:W-:Y:S02]  /*a7e0*/  STL.64 [R1+0xf00], R20 ;  /* 0x000f001401007387 */ /* 0x0001e40000100a00 */
[----:B0-----:R-:W-:-:S02]  /*a7f0*/  IMAD.MOV.U32 R20, RZ, RZ, R18 ;  /* 0x000000ffff147224 */ /* 0x001fc400078e0012 */
[----:B------:R-:W-:-:S05]  /*a800*/  IMAD.MOV.U32 R21, RZ, RZ, R17 ;  /* 0x000000ffff157224 */ /* 0x000fca00078e0011 */
[----:B------:R0:W-:Y:S02]  /*a810*/  STL.64 [R1+0xf18], R20 ;  /* 0x000f181401007387 */ /* 0x0001e40000100a00 */
[----:B0-----:R-:W-:Y:S02]  /*a820*/  IMAD.MOV.U32 R20, RZ, RZ, R16 ;  /* 0x000000ffff147224 */ /* 0x001fe400078e0010 */
[----:B------:R-:W-:-:S05]  /*a830*/  IMAD.MOV.U32 R21, RZ, RZ, R7 ;  /* 0x000000ffff157224 */ /* 0x000fca00078e0007 */
[----:B------:R0:W-:Y:S02]  /*a840*/  STL.64 [R1+0xf30], R20 ;  /* 0x000f301401007387 */ /* 0x0001e40000100a00 */
[----:B0-----:R-:W-:Y:S02]  /*a850*/  IMAD.MOV.U32 R20, RZ, RZ, R6 ;  /* 0x000000ffff147224 */ /* 0x001fe400078e0006 */
[----:B------:R-:W-:-:S05]  /*a860*/  IMAD.MOV.U32 R21, RZ, RZ, R3 ;  /* 0x000000ffff157224 */ /* 0x000fca00078e0003 */
[----:B------:R-:W-:Y:S01]  /*a870*/  STL.64 [R1+0xf48], R20 ;  /* 0x000f481401007387 */ /* 0x000fe20000100a00 */
[C---:B---3--:R-:W-:Y:S03]  /*a880*/  HMMA.16816.F32 R16, R12.reuse, R24, R8 ;  /* 0x000000180c10723c */ /* 0x048fe60000001808 */
[----:B------:R-:W2:Y:S04]  /*a890*/  LDL.LU.64 R8, [R1+0x3d0] ;  /* 0x0003d00001087983 */ /* 0x000ea80000300a00 */
[----:B------:R-:W2:Y:S11]  /*a8a0*/  LDL.LU.64 R10, [R1+0x3d8] ;  /* 0x0003d800010a7983 */ /* 0x000eb60000300a00 */
[----:B------:R-:W-:Y:S05]  /*a8b0*/  @!UPT UIADD3 URZ, URZ, URZ, URZ ;  /* 0x0000003f3f3ff290 */ /* 0x000fea000fffe03f */
[----:B------:R0:W-:Y:S04]  /*a8c0*/  STL.64 [R1+0x340], R16 ;  /* 0x0003401001007387 */ /* 0x0001e80000100a00 */
[----:B------:R1:W-:Y:S04]  /*a8d0*/  STL.64 [R1+0x348], R18 ;  /* 0x0003481201007387 */ /* 0x0003e80000100a00 */
[----:B0-----:R-:W3:Y:S04]  /*a8e0*/  LDL.LU.64 R16, [R1+0x330] ;  /* 0x0003300001107983 */ /* 0x001ee80000300a00 */
[----:B-1----:R-:W3:Y:S04]  /*a8f0*/  LDL.LU.64 R18, [R1+0x338] ;  /* 0x0003380001127983 */ /* 0x002ee80000300a00 */
[----:B------:R0:W-:Y:S04]  /*a900*/  STL.64 [R1+0xef8], R24 ;  /* 0x000ef81801007387 */ /* 0x0001e80000100a00 */
[----:B0-----:R-:W4:Y:S04]  /*a910*/  LDL.LU.64 R24, [R1+0x2e0] ;  /* 0x0002e00001187983 */ /* 0x001f280000300a00 */
[----:B------:R-:W2:Y:S04]  /*a920*/  LDL.LU.64 R26, [R1+0x2e8] ;  /* 0x0002e800011a7983 */ /* 0x000ea80000300a00 */
[----:B--2---:R-:W-:Y:S04]  /*a930*/  STL.64 [R1+0xf10], R26 ;  /* 0x000f101a01007387 */ /* 0x004fe80000100a00 */
[----:B----4-:R0:W-:Y:S04]  /*a940*/  STL.64 [R1+0xf08], R24 ;  /* 0x000f081801007387 */ /* 0x0101e80000100a00 */
[----:B0-----:R-:W2:Y:S04]  /*a950*/  LDL.LU.64 R24, [R1+0x2f0] ;  /* 0x0002f00001187983 */ /* 0x001ea80000300a00 */
[----:B------:R-:W4:Y:S04]  /*a960*/  LDL.LU.64 R26, [R1+0x2f8] ;  /* 0x0002f800011a7983 */ /* 0x000f280000300a00 */
[----:B----4-:R-:W-:Y:S04]  /*a970*/  STL.64 [R1+0xf28], R26 ;  /* 0x000f281a01007387 */ /* 0x010fe80000100a00 */
[----:B--2---:R0:W-:Y:S04]  /*a980*/  STL.64 [R1+0xf20], R24 ;  /* 0x000f201801007387 */ /* 0x0041e80000100a00 */
[----:B0-----:R-:W2:Y:S04]  /*a990*/  LDL.LU.64 R24, [R1+0x300] ;  /* 0x0003000001187983 */ /* 0x001ea80000300a00 */
[----:B------:R-:W4:Y:S01]  /*a9a0*/  LDL.LU.64 R26, [R1+0x308] ;  /* 0x00030800011a7983 */ /* 0x000f220000300a00 */
[C---:B------:R-:W-:Y:S03]  /*a9b0*/  HMMA.16816.F32 R8, R12.reuse, R4, R8 ;  /* 0x000000040c08723c */ /* 0x040fe60000001808 */
[----:B----4-:R-:W-:Y:S04]  /*a9c0*/  STL.64 [R1+0xf40], R26 ;  /* 0x000f401a01007387 */ /* 0x010fe80000100a00 */
[----:B--2---:R0:W-:Y:S04]  /*a9d0*/  STL.64 [R1+0xf38], R24 ;  /* 0x000f381801007387 */ /* 0x0041e80000100a00 */
[----:B0-----:R-:W2:Y:S04]  /*a9e0*/  LDL.LU.64 R24, [R1+0x310] ;  /* 0x0003100001187983 */ /* 0x001ea80000300a00 */
[----:B------:R-:W4:Y:S04]  /*a9f0*/  LDL.LU.64 R26, [R1+0x318] ;  /* 0x00031800011a7983 */ /* 0x000f280000300a00 */
[----:B----4-:R-:W-:Y:S04]  /*aa00*/  STL.64 [R1+0xf58], R26 ;  /* 0x000f581a01007387 */ /* 0x010fe80000100a00 */
[----:B--2---:R0:W-:Y:S04]  /*aa10*/  STL.64 [R1+0xf50], R24 ;  /* 0x000f501801007387 */ /* 0x0041e80000100a00 */
[----:B0-----:R-:W2:Y:S04]  /*aa20*/  LDL.LU.64 R24, [R1+0x320] ;  /* 0x0003200001187983 */ /* 0x001ea80000300a00 */
[----:B------:R-:W2:Y:S04]  /*aa30*/  LDL.LU.64 R26, [R1+0x328] ;  /* 0x00032800011a7983 */ /* 0x000ea80000300a00 */
[----:B------:R0:W-:Y:S04]  /*aa40*/  STL.64 [R1+0x3d0], R8 ;  /* 0x0003d00801007387 */ /* 0x0001e80000100a00 */
[----:B------:R-:W-:Y:S04]  /*aa50*/  STL.64 [R1+0x3d8], R10 ;  /* 0x0003d80a01007387 */ /* 0x000fe80000100a00 */
[----:B0-----:R-:W3:Y:S04]  /*aa60*/  LDL.LU.64 R8, [R1+0xf70] ;  /* 0x000f700001087983 */ /* 0x001ee80000300a00 */
[----:B------:R0:W-:Y:S04]  /*aa70*/  STL.64 [R1+0xef0], R4 ;  /* 0x000ef00401007387 */ /* 0x0001e80000100a00 */
[----:B0-----:R-:W4:Y:S04]  /*aa80*/  LDL.LU.64 R4, [R1+0x2d0] ;  /* 0x0002d00001047983 */ /* 0x001f280000300a00 */
[----:B------:R-:W4:Y:S01]  /*aa90*/  LDL.LU.64 R6, [R1+0x2d8] ;  /* 0x0002d80001067983 */ /* 0x000f220000300a00 */
[----:B---3--:R-:W-:Y:S03]  /*aaa0*/  HMMA.16816.F32 R12, R12, R8, R16 ;  /* 0x000000080c0c723c */ /* 0x008fe60000001810 */
[----:B------:R-:W2:Y:S04]  /*aab0*/  LDL.LU.64 R18, [R1+0xf68] ;  /* 0x000f680001127983 */ /* 0x000ea80000300a00 */
[----:B------:R-:W2:Y:S01]  /*aac0*/  LDL.LU.64 R16, [R1+0xf60] ;  /* 0x000f600001107983 */ /* 0x000ea20000300a00 */
[----:B------:R-:W-:-:S02]  /*aad0*/  IMAD.MOV.U32 R20, RZ, RZ, R2 ;  /* 0x000000ffff147224 */ /* 0x000fc400078e0002 */
[----:B------:R-:W-:Y:S11]  /*aae0*/  IMAD.MOV.U32 R21, RZ, RZ, R0 ;  /* 0x000000ffff157224 */ /* 0x000ff600078e0000 */
[----:B------:R-:W-:Y:S02]  /*aaf0*/  @!UPT UIADD3 URZ, URZ, URZ, URZ ;  /* 0x0000003f3f3ff290 */ /* 0x000fe4000fffe03f */
[----:B------:R-:W-:Y:S04]  /*ab00*/  STL.64 [R1+0x330], R12 ;  /* 0x0003300c01007387 */ /* 0x000fe80000100a00 */
[----:B------:R-:W-:Y:S01]  /*ab10*/  STL.64 [R1+0x338], R14 ;  /* 0x0003380e01007387 */ /* 0x000fe20000100a00 */
[C---:B--2---:R-:W-:Y:S03]  /*ab20*/  HMMA.16816.F32 R20, R16.reuse, R20, R24 ;  /* 0x000000141014723c */ /* 0x044fe60000001818 */
[----:B------:R-:W2:Y:S04]  /*ab30*/  LDL.LU.64 R26, [R1+0xf58] ;  /* 0x000f5800011a7983 */ /* 0x000ea80000300a00 */
[----:B------:R-:W2:Y:S11]  /*ab40*/  LDL.LU.64 R24, [R1+0xf50] ;  /* 0x000f500001187983 */ /* 0x000eb60000300a00 */
[----:B------:R-:W-:Y:S05]  /*ab50*/  @!UPT UIADD3 URZ, URZ, URZ, URZ ;  /* 0x0000003f3f3ff290 */ /* 0x000fea000fffe03f */
[----:B------:R0:W-:Y:S04]  /*ab60*/  STL.64 [R1+0x320], R20 ;  /* 0x0003201401007387 */ /* 0x0001e80000100a00 */
[----:B------:R2:W-:Y:S04]  /*ab70*/  STL.64 [R1+0x328], R22 ;  /* 0x0003281601007387 */ /* 0x0005e80000100a00 */
[----:B0-----:R-:W2:Y:S02]  /*ab80*/  LDL.LU.64 R20, [R1+0xf48] ;  /* 0x000f480001147983 */ /* 0x001ea40000300a00 */
[C---:B--2---:R-:W-:Y:S02]  /*ab90*/  HMMA.16816.F32 R20, R16.reuse, R20, R24 ;  /* 0x000000141014723c */ /* 0x044fe40000001818 */
[----:B------:R-:W2:Y:S04]  /*aba0*/  LDL.LU.64 R26, [R1+0xf40] ;  /* 0x000f4000011a7983 */ /* 0x000ea80000300a00 */
[----:B------:R-:W2:Y:S11]  /*abb0*/  LDL.LU.64 R24, [R1+0xf38] ;  /* 0x000f380001187983 */ /* 0x000eb60000300a00 */
[----:B------:R-:W-:Y:S06]  /*abc0*/  @!UPT UIADD3 URZ, URZ, URZ, URZ ;  /* 0x0000003f3f3ff290 */ /* 0x000fec000fffe03f */
        /* <DEDUP_REMOVED lines=15> */
[----:B------:R-:W-:Y:S04]  /*acc0*/  STL.64 [R1+0x2f8], R22 ;  /* 0x0002f81601007387 */ /* 0x000fe80000100a00 */
[----:B0-----:R-:W2:Y:S02]  /*acd0*/  LDL.LU.64 R20, [R1+0xf00] ;  /* 0x000f000001147983 */ /* 0x001ea40000300a00 */
[C---:B--2---:R-:W-:Y:S11]  /*ace0*/  HMMA.16816.F32 R24, R16.reuse, R20, R24 ;  /* 0x000000141018723c */ /* 0x044ff60000001818 */
[----:B------:R-:W-:Y:S11]  /*acf0*/  @!UPT UIADD3 URZ, URZ, URZ, URZ ;  /* 0x0000003f3f3ff290 */ /* 0x000ff6000fffe03f */
[----:B------:R-:W-:Y:S01]  /*ad00*/  @!UPT UIADD3 URZ, URZ, URZ, URZ ;  /* 0x0000003f3f3ff290 */ /* 0x000fe2000fffe03f */
[----:B------:R0:W-:Y:S04]  /*ad10*/  STL.64 [R1+0x2e0], R24 ;  /* 0x0002e01801007387 */ /* 0x0001e80000100a00 */
[----:B------:R-:W-:Y:S04]  /*ad20*/  STL.64 [R1+0x2e8], R26 ;  /* 0x0002e81a01007387 */ /* 0x000fe80000100a00 */
[----:B0-----:R-:W4:Y:S04]  /*ad30*/  LDL.LU.64 R24, [R1+0xef8] ;  /* 0x000ef80001187983 */ /* 0x001f280000300a00 */
[----:B------:R0:W-:Y:S04]  /*ad40*/  STL.64 [R1+0xeb8], R20 ;  /* 0x000eb81401007387 */ /* 0x0001e80000100a00 */
[----:B0-----:R-:W2:Y:S04]  /*ad50*/  LDL.64 R20, [R1+0x30] ;  /* 0x0000300001147983 */ /* 0x001ea80000100a00 */
[----:B--2---:R0:W-:Y:S04]  /*ad60*/  STL.64 [R1+0xed0], R20 ;  /* 0x000ed01401007387 */ /* 0x0041e80000100a00 */
[----:B0-----:R-:W2:Y:S01]  /*ad70*/  LDL.64 R20, [R1+0x40] ;  /* 0x0000400001147983 */ /* 0x001ea20000100a00 */
[C---:B----4-:R-:W-:Y:S03]  /*ad80*/  HMMA.16816.F32 R4, R16.reuse, R24, R4 ;  /* 0x000000181004723c */ /* 0x050fe60000001804 */
[----:B--2---:R0:W-:Y:S04]  /*ad90*/  STL.64 [R1+0xed8], R20 ;  /* 0x000ed81401007387 */ /* 0x0041e80000100a00 */
[----:B0-----:R-:W2:Y:S04]  /*ada0*/  LDL.64 R20, [R1+0x50] ;  /* 0x0000500001147983 */ /* 0x001ea80000100a00 */
[----:B--2---:R0:W-:Y:S04]  /*adb0*/  STL.64 [R1+0xee8], R20 ;  /* 0x000ee81401007387 */ /* 0x0041e80000100a00 */
[----:B0-----:R-:W2:Y:S04]  /*adc0*/  LDL.LU.64 R20, [R1+0x2c0] ;  /* 0x0002c00001147983 */ /* 0x001ea80000300a00 */
[----:B------:R-:W2:Y:S04]  /*add0*/  LDL.LU.64 R22, [R1+0x2c8] ;  /* 0x0002c80001167983 */ /* 0x000ea80000300a00 */
[----:B------:R0:W-:Y:S04]  /*ade0*/  STL.64 [R1+0x2d0], R4 ;  /* 0x0002d00401007387 */ /* 0x0001e80000100a00 */
[----:B------:R-:W-:Y:S04]  /*adf0*/  STL.64 [R1+0x2d8], R6 ;  /* 0x0002d80601007387 */ /* 0x000fe80000100a00 */
[----:B0-----:R-:W2:Y:S04]  /*ae00*/  LDL.LU.64 R4, [R1+0xef0] ;  /* 0x000ef00001047983 */ /* 0x001ea80000300a00 */
[----:B------:R0:W-:Y:S04]  /*ae10*/  STL.64 [R1+0xeb0], R24 ;  /* 0x000eb01801007387 */ /* 0x0001e80000100a00 */
[----:B0-----:R-:W3:Y:S04]  /*ae20*/  LDL.LU.64 R24, [R1+0x1e0] ;  /* 0x0001e00001187983 */ /* 0x001ee80000300a00 */
[----:B------:R-:W3:Y:S01]  /*ae30*/  LDL.LU.64 R26, [R1+0x1e8] ;  /* 0x0001e800011a7983 */ /* 0x000ee20000300a00 */
[C---:B--2---:R-:W-:Y:S08]  /*ae40*/  HMMA.16816.F32 R20, R16.reuse, R4, R20 ;  /* 0x000000041014723c */ /* 0x044ff00000001814 */
[----:B---3--:R-:W-:Y:S11]  /*ae50*/  HMMA.16816.F32 R16, R16, R8, R24 ;  /* 0x000000081010723c */ /* 0x008ff60000001818 */
[----:B------:R-:W-:Y:S04]  /*ae60*/  @!UPT UIADD3 URZ, URZ, URZ, URZ ;  /* 0x0000003f3f3ff290 */ /* 0x000fe8000fffe03f */
[----:B------:R0:W-:Y:S04]  /*ae70*/  STL.64 [R1+0x2c0], R20 ;  /* 0x0002c01401007387 */ /* 0x0001e80000100a00 */
[----:B------:R1:W-:Y:S04]  /*ae80*/  STL.64 [R1+0x2c8], R22 ;  /* 0x0002c81601007387 */ /* 0x0003e80000100a00 */
[----:B0-----:R-:W2:Y:S04]  /*ae90*/  LDL.LU.64 R20, [R1+0x280] ;  /* 0x0002800001147983 */ /* 0x001ea80000300a00 */
[----:B-1----:R-:W2:Y:S04]  /*aea0*/  LDL.LU.64 R22, [R1+0x288] ;  /* 0x0002880001167983 */ /* 0x002ea80000300a00 */
[----:B------:R0:W-:Y:S04]  /*aeb0*/  STL.64 [R1+0xee0], R4 ;  /* 0x000ee00401007387 */ /* 0x0001e80000100a00 */
[----:B0-----:R-:W3:Y:S04]  /*aec0*/  LDL.LU.64 R4, [R1+0x270] ;  /* 0x0002700001047983 */ /* 0x001ee80000300a00 */
[----:B------:R-:W3:Y:S04]  /*aed0*/  LDL.LU.64 R6, [R1+0x278] ;  /* 0x0002780001067983 */ /* 0x000ee80000300a00 */
[----:B------:R-:W-:Y:S04]  /*aee0*/  STL.64 [R1+0x1e0], R16 ;  /* 0x0001e01001007387 */ /* 0x000fe80000100a00 */
[----:B------:R-:W-:Y:S04]  /*aef0*/  STL.64 [R1+0x1e8], R18 ;  /* 0x0001e81201007387 */ /* 0x000fe80000100a00 */
[----:B------:R-:W4:Y:S04]  /*af00*/  LDL.LU.64 R24, [R1+0x240] ;  /* 0x0002400001187983 */ /* 0x000f280000300a00 */
[----:B------:R-:W2:Y:S01]  /*af10*/  LDL.LU.64 R26, [R1+0x248] ;  /* 0x00024800011a7983 */ /* 0x000ea20000300a00 */
[----:B------:R-:W-:-:S05]  /*af20*/  LOP3.LUT R0, R29, 0x40, RZ, 0x3c, !PT ;  /* 0x000000401d007812 */ /* 0x000fca00078e3cff */
[----:B------:R-:W-:Y:S04]  /*af30*/  LDSM.16.MT88.4 R12, [R0] ;  /* 0x00000000000c783b */ /* 0x000fe80000004200 */
[----:B------:R-:W0:Y:S04]  /*af40*/  LDSM.16.MT88.4 R16, [R0+0x80] ;  /* 0x000080000010783b */ /* 0x000e280000004200 */
[----:B--2---:R-:W-:Y:S04]  /*af50*/  STL.64 [R1+0xec8], R26 ;  /* 0x000ec81a01007387 */ /* 0x004fe80000100a00 */
[----:B----4-:R1:W-:Y:S04]  /*af60*/  STL.64 [R1+0xec0], R24 ;  /* 0x000ec01801007387 */ /* 0x0103e80000100a00 */
[----:B-1----:R-:W2:Y:S04]  /*af70*/  LDL.LU.64 R24, [R1+0x250] ;  /* 0x0002500001187983 */ /* 0x002ea80000300a00 */
[----:B------:R-:W2:Y:S04]  /*af80*/  LDL.LU.64 R26, [R1+0x258] ;  /* 0x00025800011a7983 */ /* 0x000ea80000300a00 */
[----:B------:R1:W-:Y:S04]  /*af90*/  STL.64 [R1+0xea8], R8 ;  /* 0x000ea80801007387 */ /* 0x0003e80000100a00 */
[----:B-1----:R-:W4:Y:S04]  /*afa0*/  LDL.64 R8, [R1+0x60] ;  /* 0x0000600001087983 */ /* 0x002f280000100a00 */
[----:B0-----:R-:W-:Y:S04]  /*afb0*/  STL.64 [R1+0xea0], R18 ;  /* 0x000ea01201007387 */ /* 0x001fe80000100a00 */
[----:B------:R0:W-:Y:S04]  /*afc0*/  STL.64 [R1+0xe98], R16 ;  /* 0x000e981001007387 */ /* 0x0001e80000100a00 */
[----:B0-----:R-:W2:Y:S04]  /*afd0*/  LDL.LU.64 R16, [R1+0x260] ;  /* 0x0002600001107983 */ /* 0x001ea80000300a00 */
[----:B------:R-:W2:Y:S01]  /*afe0*/  LDL.LU.64 R18, [R1+0x268] ;  /* 0x0002680001127983 */ /* 0x000ea20000300a00 */
[----:B----4-:R-:W-:Y:S11]  /*aff0*/  HMMA.16816.F32 R20, R12, R8, R20 ;  /* 0x000000080c14723c */ /* 0x010ff60000001814 */
[----:B------:R-:W-:Y:S11]  /*b000*/  @!UPT UIADD3 URZ, URZ, URZ, URZ ;  /* 0x0000003f3f3ff290 */ /* 0x000ff6000fffe03f */
[----:B------:R-:W-:Y:S01]  /*b010*/  @!UPT UIADD3 URZ, URZ, URZ, URZ ;  /* 0x0000003f3f3ff290 */ /* 0x000fe2000fffe03f */
[----:B------:R0:W-:Y:S04]  /*b020*/  STL.64 [R1+0x280], R20 ;  /* 0x0002801401007387 */ /* 0x0001e80000100a00 */
[----:B------:R-:W-:Y:S04]  /*b030*/  STL.64 [R1+0x288], R22 ;  /* 0x0002881601007387 */ /* 0x000fe80000100a00 */
[----:B0-----:R-:W3:Y:S01]  /*b040*/  LDL.LU.64 R20, [R1+0xee8] ;  /* 0x000ee80001147983 */ /* 0x001ee20000300a00 */
[----:B------:R-:W-:Y:S02]  /*b050*/  IMAD.MOV.U32 R3, RZ, RZ, R8 ;  /* 0x000000ffff037224 */ /* 0x000fe400078e0008 */
[----:B------:R-:W-:-:S02]  /*b060*/  IMAD.MOV.U32 R2, RZ, RZ, R9 ;  /* 0x000000ffff027224 */ /* 0x000fc400078e0009 */
[----:B------:R-:W4:Y:S04]  /*b070*/  LDL.LU.64 R8, [R1+0x230] ;  /* 0x0002300001087983 */ /* 0x000f280000300a00 */
[----:B------:R-:W4:Y:S01]  /*b080*/  LDL.LU.64 R10, [R1+0x238] ;  /* 0x00023800010a7983 */ /* 0x000f220000300a00 */
[----:B---3--:R-:W-:Y:S11]  /*b090*/  HMMA.16816.F32 R4, R12, R20, R4 ;  /* 0x000000140c04723c */ /* 0x008ff60000001804 */
[----:B------:R-:W-:Y:S11]  /*b0a0*/  @!UPT UIADD3 URZ, URZ, URZ, URZ ;  /* 0x0000003f3f3ff290 */ /* 0x000ff6000fffe03f */
[----:B------:R-:W-:Y:S01]  /*b0b0*/  @!UPT UIADD3 URZ, URZ, URZ, URZ ;  /* 0x0000003f3f3ff290 */ /* 0x000fe2000fffe03f */
[----:B------:R0:W-:Y:S04]  /*b0c0*/  STL.64 [R1+0x270], R4 ;  /* 0x0002700401007387 */ /* 0x0001e80000100a00 */
[----:B------:R1:W-:Y:S04]  /*b0d0*/  STL.64 [R1+0x278], R6 ;  /* 0x0002780601007387 */ /* 0x0003e80000100a00 */
[----:B0-----:R-:W3:Y:S01]  /*b0e0*/  LDL.LU.64 R4, [R1+0xee0] ;  /* 0x000ee00001047983 */ /* 0x001ee20000300a00 */
[----:B-1----:R-:W-:Y:S02]  /*b0f0*/  IMAD.MOV.U32 R7, RZ, RZ, R20 ;  /* 0x000000ffff077224 */ /* 0x002fe400078e0014 */
[----:B------:R-:W-:-:S02]  /*b100*/  IMAD.MOV.U32 R6, RZ, RZ, R21 ;  /* 0x000000ffff067224 */ /* 0x000fc400078e0015 */
[----:B------:R-:W2:Y:S02]  /*b110*/  LDL.LU.64 R20, [R1+0xed8] ;  /* 0x000ed80001147983 */ /* 0x000ea40000300a00 */
[C---:B--2---:R-:W-:Y:S11]  /*b120*/  HMMA.16816.F32 R16, R12.reuse, R20, R16 ;  /* 0x000000140c10723c */ /* 0x044ff60000001810 */
[----:B------:R-:W-:Y:S11]  /*b130*/  @!UPT UIADD3 URZ, URZ, URZ, URZ ;  /* 0x0000003f3f3ff290 */ /* 0x000ff6000fffe03f */
[----:B------:R-:W-:Y:S01]  /*b140*/  @!UPT UIADD3 URZ, URZ, URZ, URZ ;  /* 0x0000003f3f3ff290 */ /* 0x000fe2000fffe03f */
[----:B------:R0:W-:Y:S04]  /*b150*/  STL.64 [R1+0x260], R16 ;  /* 0x0002601001007387 */ /* 0x0001e80000100a00 */
[----:B------:R1:W-:Y:S01]  /*b160*/  STL.64 [R1+0x268], R18 ;  /* 0x0002681201007387 */ /* 0x0003e20000100a00 */
[----:B0-----:R-:W-:Y:S02]  /*b170*/  IMAD.MOV.U32 R17, RZ, RZ, R20 ;  /* 0x000000ffff117224 */ /* 0x001fe400078e0014 */
[----:B------:R-:W-:Y:S02]  /*b180*/  IMAD.MOV.U32 R16, RZ, RZ, R21 ;  /* 0x000000ffff107224 */ /* 0x000fe400078e0015 */
[----:B------:R-:W2:Y:S02]  /*b190*/  LDL.LU.64 R20, [R1+0xed0] ;  /* 0x000ed00001147983 */ /* 0x000ea40000300a00 */
[----:B--2---:R-:W-:Y:S01]  /*b1a0*/  HMMA.16816.F32 R24, R12, R20, R24 ;  /* 0x000000140c18723c */ /* 0x004fe20000001818 */
[----:B-1----:R-:W-:-:S02]  /*b1b0*/  IMAD.MOV.U32 R19, RZ, RZ, R20 ;  /* 0x000000ffff137224 */ /* 0x002fc400078e0014 */
        /* <DEDUP_REMOVED lines=12> */
[----:B0-----:R-:W4:Y:S04]  /*b280*/  LDL.LU.64 R24, [R1+0xeb0] ;  /* 0x000eb00001187983 */ /* 0x001f280000300a00 */
        /* <DEDUP_REMOVED lines=10> */
[C---:B----4-:R-:W-:Y:S03]  /*b330*/  HMMA.16816.F32 R16, R12.reuse, R24, R8 ;  /* 0x000000180c10723c */ /* 0x050fe60000001808 */
[----:B------:R-:W3:Y:S04]  /*b340*/  LDL.LU.64 R8, [R1+0x220] ;  /* 0x0002200001087983 */ /* 0x000ee80000300a00 */
[----:B------:R-:W3:Y:S11]  /*b350*/  LDL.LU.64 R10, [R1+0x228] ;  /* 0x00022800010a7983 */ /* 0x000ef60000300a00 */
[----:B------:R-:W-:Y:S05]  /*b360*/  @!UPT UIADD3 URZ, URZ, URZ, URZ ;  /* 0x0000003f3f3ff290 */ /* 0x000fea000fffe03f */
[----:B------:R0:W-:Y:S04]  /*b370*/  STL.64 [R1+0x230], R16 ;  /* 0x0002301001007387 */ /* 0x0001e80000100a00 */
[----:B------:R1:W-:Y:S04]  /*b380*/  STL.64 [R1+0x238], R18 ;  /* 0x0002381201007387 */ /* 0x0003e80000100a00 */
[----:B0-----:R-:W2:Y:S04]  /*b390*/  LDL.LU.64 R16, [R1+0x180] ;  /* 0x0001800001107983 */ /* 0x001ea80000300a00 */
[----:B-1----:R-:W2:Y:S04]  /*b3a0*/  LDL.LU.64 R18, [R1+0x188] ;  /* 0x0001880001127983 */ /* 0x002ea80000300a00 */
        /* <DEDUP_REMOVED lines=11> */
[C---:B---3--:R-:W-:Y:S03]  /*b460*/  HMMA.16816.F32 R8, R12.reuse, R4, R8 ;  /* 0x000000040c08723c */ /* 0x048fe60000001808 */
[----:B----4-:R-:W-:Y:S04]  /*b470*/  STL.64 [R1+0xe78], R26 ;  /* 0x000e781a01007387 */ /* 0x010fe80000100a00 */
[----:B--2---:R0:W-:Y:S04]  /*b480*/  STL.64 [R1+0xe70], R24 ;  /* 0x000e701801007387 */ /* 0x0041e80000100a00 */
[----:B0-----:R-:W2:Y:S04]  /*b490*/  LDL.LU.64 R24, [R1+0x120] ;  /* 0x0001200001187983 */ /* 0x001ea80000300a00 */
[----:B------:R-:W3:Y:S04]  /*b4a0*/  LDL.LU.64 R26, [R1+0x128] ;  /* 0x00012800011a7983 */ /* 0x000ee80000300a00 */
[----:B---3--:R-:W-:Y:S04]  /*b4b0*/  STL.64 [R1+0xe90], R26 ;  /* 0x000e901a01007387 */ /* 0x008fe80000100a00 */
        /* <DEDUP_REMOVED lines=16> */
[----:B------:R-:W-:Y:S04]  /*b5c0*/  STL.64 [R1+0x188], R14 ;  /* 0x0001880e01007387 */ /* 0x000fe80000100a00 */
[----:B------:R-:W-:Y:S01]  /*b5d0*/  LDSM.16.MT88.4 R12, [R0+0x100] ;  /* 0x00010000000c783b */ /* 0x000fe20000004200 */
        /* <DEDUP_REMOVED lines=35> */
[----:B0-----:R-:W2:Y:S04]  /*b810*/  LDL.LU.64 R20, [R1+0x30] ;  /* 0x0000300001147983 */ /* 0x001ea80000300a00 */
[----:B--2---:R0:W-:Y:S04]  /*b820*/  STL.64 [R1+0xdf8], R20 ;  /* 0x000df81401007387 */ /* 0x0041e80000100a00 */
[----:B0-----:R-:W2:Y:S01]  /*b830*/  LDL.LU.64 R20, [R1+0x40] ;  /* 0x0000400001147983 */ /* 0x001ea20000300a00 */
[C---:B----4-:R-:W-:Y:S03]  /*b840*/  HMMA.16816.F32 R4, R16.reuse, R24, R4 ;  /* 0x000000181004723c */ /* 0x050fe60000001804 */
[----:B--2---:R0:W-:Y:S04]  /*b850*/  STL.64 [R1+0xe10], R20 ;  /* 0x000e101401007387 */ /* 0x0041e80000100a00 */
[----:B0-----:R-:W2:Y:S04]  /*b860*/  LDL.LU.64 R20, [R1+0x50] ;  /* 0x0000500001147983 */ /* 0x001ea80000300a00 */
        /* <DEDUP_REMOVED lines=9> */
[C---:B--2---:R-:W-:Y:S11]  /*b900*/  HMMA.16816.F32 R20, R16.reuse, R4, R20 ;  /* 0x000000041014723c */ /* 0x044ff60000001814 */
[----:B------:R-:W-:Y:S11]  /*b910*/  @!UPT UIADD3 URZ, URZ, URZ, URZ ;  /* 0x0000003f3f3ff290 */ /* 0x000ff6000fffe03f */
[----:B------:R-:W-:Y:S01]  /*b920*/  @!UPT UIADD3 URZ, URZ, URZ, URZ ;  /* 0x0000003f3f3ff290 */ /* 0x000fe2000fffe03f */
[----:B------:R0:W-:Y:S04]  /*b930*/  STL.64 [R1+0x1f0], R20 ;  /* 0x0001f01401007387 */ /* 0x0001e80000100a00 */
[----:B------:R1:W-:Y:S04]  /*b940*/  STL.64 [R1+0x1f8], R22 ;  /* 0x0001f81601007387 */ /* 0x0003e80000100a00 */
[----:B0-----:R-:W2:Y:S04]  /*b950*/  LDL.LU.64 R20, [R1+0xd0] ;  /* 0x0000d00001147983 */ /* 0x001ea80000300a00 */
[----:B-1----:R-:W2:Y:S04]  /*b960*/  LDL.LU.64 R22, [R1+0xd8] ;  /* 0x0000d80001167983 */ /* 0x002ea80000300a00 */
[----:B------:R3:W-:Y:S02]  /*b970*/  STL.64 [R1+0xde0], R4 ;  /* 0x000de00401007387 */ /* 0x0007e40000100a00 */
[----:B---3--:R-:W-:Y:S02]  /*b980*/  HMMA.16816.F32 R4, R16, R8, R24 ;  /* 0x000000081004723c */ /* 0x008fe40000001818 */
[----:B------:R-:W3:Y:S04]  /*b990*/  LDL.LU.64 R24, [R1+0xc0] ;  /* 0x0000c00001187983 */ /* 0x000ee80000300a00 */
[----:B------:R-:W3:Y:S04]  /*b9a0*/  LDL.LU.64 R26, [R1+0xc8] ;  /* 0x0000c800011a7983 */ /* 0x000ee80000300a00 */
[----:B------:R-:W0:Y:S11]  /*b9b0*/  LDSM.16.MT88.4 R16, [R0+0x180] ;  /* 0x000180000010783b */ /* 0x000e360000004200 */
[----:B------:R-:W-:Y:S02]  /*b9c0*/  @!UPT UIADD3 URZ, URZ, URZ, URZ ;  /* 0x0000003f3f3ff290 */ /* 0x000fe4000fffe03f */
[----:B------:R-:W-:Y:S04]  /*b9d0*/  STL.64 [R1+0xe0], R4 ;  /* 0x0000e00401007387 */ /* 0x000fe80000100a00 */
[----:B------:R-:W-:Y:S04]  /*b9e0*/  STL.64 [R1+0xe8], R6 ;  /* 0x0000e80601007387 */ /* 0x000fe80000100a00 */
[----:B------:R1:W-:Y:S04]  /*b9f0*/  STL.64 [R1+0xdf0], R8 ;  /* 0x000df00801007387 */ /* 0x0003e80000100a00 */
[----:B-1----:R-:W4:Y:S04]  /*ba00*/  LDL.LU.64 R8, [R1+0x90] ;  /* 0x0000900001087983 */ /* 0x002f280000300a00 */
[----:B------:R-:W2:Y:S04]  /*ba10*/  LDL.LU.64 R10, [R1+0x98] ;  /* 0x00009800010a7983 */ /* 0x000ea80000300a00 */
[----:B--2---:R-:W-:Y:S04]  /*ba20*/  STL.64 [R1+0xe08], R10 ;  /* 0x000e080a01007387 */ /* 0x004fe80000100a00 */
[----:B----4-:R1:W-:Y:S04]  /*ba30*/  STL.64 [R1+0xe00], R8 ;  /* 0x000e000801007387 */ /* 0x0103e80000100a00 */
[----:B-1----:R-:W2:Y:S04]  /*ba40*/  LDL.LU.64 R8, [R1+0xa0] ;  /* 0x0000a00001087983 */ /* 0x002ea80000300a00 */
[----:B------:R-:W2:Y:S04]  /*ba50*/  LDL.LU.64 R10, [R1+0xa8] ;  /* 0x0000a800010a7983 */ /* 0x000ea80000300a00 */
[----:B------:R-:W4:Y:S04]  /*ba60*/  LDL.LU.64 R4, [R1+0x80] ;  /* 0x0000800001047983 */ /* 0x000f280000300a00 */
[----:B------:R-:W4:Y:S04]  /*ba70*/  LDL.LU.64 R6, [R1+0x88] ;  /* 0x0000880001067983 */ /* 0x000f280000300a00 */
[----:B0-----:R-:W-:Y:S04]  /*ba80*/  STL.64 [R1+0xdd8], R18 ;  /* 0x000dd81201007387 */ /* 0x001fe80000100a00 */
[----:B------:R0:W-:Y:S04]  /*ba90*/  STL.64 [R1+0xdd0], R16 ;  /* 0x000dd01001007387 */ /* 0x0001e80000100a00 */
[----:B0-----:R-:W2:Y:S02]  /*baa0*/  LDL.LU.64 R16, [R1+0x60] ;  /* 0x0000600001107983 */ /* 0x001ea40000300a00 */
[----:B--2---:R-:W-:Y:S11]  /*bab0*/  HMMA.16816.F32 R20, R12, R16, R20 ;  /* 0x000000100c14723c */ /* 0x004ff60000001814 */
[----:B------:R-:W-:Y:S11]  /*bac0*/  @!UPT UIADD3 URZ, URZ, URZ, URZ ;  /* 0x0000003f3f3ff290 */ /* 0x000ff6000fffe03f */
[----:B------:R-:W-:Y:S01]  /*bad0*/  @!UPT UIADD3 URZ, URZ, URZ, URZ ;  /* 0x0000003f3f3ff290 */ /* 0x000fe2000fffe03f */
[----:B------:R0:W-:Y:S04]  /*bae0*/  STL.64 [R1+0xd0], R20 ;  /* 0x0000d01401007387 */ /* 0x0001e80000100a00 */
[----:B------:R-:W-:Y:S04]  /*baf0*/  STL.64 [R1+0xd8], R22 ;  /* 0x0000d81601007387 */ /* 0x000fe80000100a00 */
[----:B0-----:R-:W3:Y:S01]  /*bb00*/  LDL.LU.64 R20, [R1+0xe20] ;  /* 0x000e200001147983 */ /* 0x001ee20000300a00 */
[----:B------:R-:W-:Y:S02]  /*bb10*/  IMAD.MOV.U32 R2, RZ, RZ, R16 ;  /* 0x000000ffff027224 */ /* 0x000fe400078e0010 */
[----:B------:R-:W-:-:S02]  /*bb20*/  IMAD.MOV.U32 R0, RZ, RZ, R17 ;  /* 0x000000ffff007224 */ /* 0x000fc400078e0011 */
[----:B------:R-:W2:Y:S04]  /*bb30*/  LDL.LU.64 R16, [R1+0x70] ;  /* 0x0000700001107983 */ /* 0x000ea80000300a00 */
[----:B------:R-:W2:Y:S01]  /*bb40*/  LDL.LU.64 R18, [R1+0x78] ;  /* 0x0000780001127983 */ /* 0x000ea20000300a00 */
[----:B---3--:R-:W-:Y:S01]  /*bb50*/  HMMA.16816.F32 R24, R12, R20, R24 ;  /* 0x000000140c18723c */ /* 0x008fe20000001818 */
[----:B------:R-:W-:Y:S11]  /*bb60*/  IMAD.MOV.U32 R3, RZ, RZ, R21 ;  /* 0x000000ffff037224 */ /* 0x000ff600078e0015 */
[----:B------:R-:W-:Y:S11]  /*bb70*/  @!UPT UIADD3 URZ, URZ, URZ, URZ ;  /* 0x0000003f3f3ff290 */ /* 0x000ff6000fffe03f */
[----:B------:R0:W-:Y:S04]  /*bb80*/  STL.64 [R1+0xc0], R24 ;  /* 0x0000c01801007387 */ /* 0x0001e80000100a00 */
[----:B------:R1:W-:Y:S04]  /*bb90*/  STL.64 [R1+0xc8], R26 ;  /* 0x0000c81a01007387 */ /* 0x0003e80000100a00 */
[----:B0-----:R-:W2:Y:S01]  /*bba0*/  LDL.LU.64 R24, [R1+0xe18] ;  /* 0x000e180001187983 */ /* 0x001ea20000300a00 */
[----:B-1----:R-:W-:-:S03]  /*bbb0*/  IMAD.MOV.U32 R26, RZ, RZ, R20 ;  /* 0x000000ffff1a7224 */ /* 0x002fc600078e0014 */
[----:B------:R-:W3:Y:S02]  /*bbc0*/  LDL.LU.64 R20, [R1+0xe10] ;  /* 0x000e100001147983 */ /* 0x000ee40000300a00 */
[C---:B---3--:R-:W-:Y:S01]  /*bbd0*/  HMMA.16816.F32 R8, R12.reuse, R20, R8 ;  /* 0x000000140c08723c */ /* 0x048fe20000001808 */
[----:B------:R-:W-:Y:S02]  /*bbe0*/  IMAD.MOV.U32 R28, RZ, RZ, R20 ;  /* 0x000000ffff1c7224 */ /* 0x000fe400078e0014 */
[----:B------:R-:W-:Y:S11]  /*bbf0*/  IMAD.MOV.U32 R27, RZ, RZ, R21 ;  /* 0x000000ffff1b7224 */ /* 0x000ff600078e0015 */
[----:B------:R-:W-:Y:S09]  /*bc00*/  @!UPT UIADD3 URZ, URZ, URZ, URZ ;  /* 0x0000003f3f3ff290 */ /* 0x000ff2000fffe03f */
[----:B------:R-:W-:Y:S04]  /*bc10*/  STL.64 [R1+0xa0], R8 ;  /* 0x0000a00801007387 */ /* 0x000fe80000100a00 */
[----:B------:R0:W-:Y:S04]  /*bc20*/  STL.64 [R1+0xa8], R10 ;  /* 0x0000a80a01007387 */ /* 0x0001e80000100a00 */
[----:B0-----:R-:W3:Y:S04]  /*bc30*/  LDL.LU.64 R10, [R1+0xe08] ;  /* 0x000e0800010a7983 */ /* 0x001ee80000300a00 */
[----:B------:R-:W3:Y:S04]  /*bc40*/  LDL.LU.64 R8, [R1+0xe00] ;  /* 0x000e000001087983 */ /* 0x000ee80000300a00 */
[----:B------:R-:W3:Y:S02]  /*bc50*/  LDL.LU.64 R20, [R1+0xdf8] ;  /* 0x000df80001147983 */ /* 0x000ee40000300a00 */
        /* <DEDUP_REMOVED lines=8> */
[----:B------:R-:W4:Y:S01]  /*bce0*/  LDL.LU.64 R20, [R1+0xde8] ;  /* 0x000de80001147983 */ /* 0x000f220000300a00 */
[C---:B--2---:R-:W-:Y:S08]  /*bcf0*/  HMMA.16816.F32 R16, R12.reuse, R24, R16 ;  /* 0x000000180c10723c */ /* 0x044ff00000001810 */
[----:B----4-:R-:W-:Y:S11]  /*bd00*/  HMMA.16816.F32 R4, R12, R20, R4 ;  /* 0x000000140c04723c */ /* 0x010ff60000001804 */
[----:B------:R-:W-:Y:S11]  /*bd10*/  @!UPT UIADD3 URZ, URZ, URZ, URZ ;  /* 0x0000003f3f3ff290 */ /* 0x000ff6000fffe03f */
[----:B------:R-:W-:Y:S01]  /*bd20*/  @!UPT UIADD3 URZ, URZ, URZ, URZ ;  /* 0x0000003f3f3ff290 */ /* 0x000fe2000fffe03f */
[----:B------:R0:W-:Y:S04]  /*bd30*/  STL.64 [R1+0x80], R4 ;  /* 0x0000800401007387 */ /* 0x0001e80000100a00 */
[----:B------:R1:W-:Y:S04]  /*bd40*/  STL.64 [R1+0x88], R6 ;  /* 0x0000880601007387 */ /* 0x0003e80000100a00 */
[----:B0-----:R-:W2:Y:S01]  /*bd50*/  LDL.LU.64 R4, [R1+0xde0] ;  /* 0x000de00001047983 */ /* 0x001ea20000300a00 */
[----:B-1----:R-:W-:Y:S02]  /*bd60*/  IMAD.MOV.U32 R7, RZ, RZ, R20 ;  /* 0x000000ffff077224 */ /* 0x002fe400078e0014 */
[----:B------:R-:W-:-:S02]  /*bd70*/  IMAD.MOV.U32 R6, RZ, RZ, R21 ;  /* 0x000000ffff067224 */ /* 0x000fc400078e0015 */
[----:B------:R-:W2:Y:S04]  /*bd80*/  LDL.LU.64 R20, [R1+0x3c0] ;  /* 0x0003c00001147983 */ /* 0x000ea80000300a00 */
[----:B------:R-:W2:Y:S04]  /*bd90*/  LDL.LU.64 R22, [R1+0x3c8] ;  /* 0x0003c80001167983 */ /* 0x000ea80000300a00 */
[----:B------:R-:W-:Y:S04]  /*bda0*/  STL.64 [R1+0x70], R16 ;  /* 0x0000701001007387 */ /* 0x000fe80000100a00 */
[----:B------:R0:W-:Y:S04]  /*bdb0*/  STL.64 [R1+0x78], R18 ;  /* 0x0000781201007387 */ /* 0x0001e80000100a00 */
[----:B0-----:R-:W4:Y:S04]  /*bdc0*/  LDL.LU.64 R18, [R1+0xdd8] ;  /* 0x000dd80001127983 */ /* 0x001f280000300a00 */
[----:B------:R-:W4:Y:S04]  /*bdd0*/  LDL.LU.64 R16, [R1+0xdd0] ;  /* 0x000dd00001107983 */ /* 0x000f280000300a00 */
[----:B------:R0:W-:Y:S02]  /*bde0*/  STL.64 [R1+0xd48], R24 ;  /* 0x000d481801007387 */ /* 0x0001e40000100a00 */
[----:B0-----:R-:W-:-:S02]  /*bdf0*/  IMAD.MOV.U32 R24, RZ, RZ, R7 ;  /* 0x000000ffff187224 */ /* 0x001fc400078e0007 */
[----:B------:R-:W3:Y:S01]  /*be00*/  LDL.LU R7, [R1+0xdcc] ;  /* 0x000dcc0001077983 */ /* 0x000ee20000300800 */
[----:B------:R-:W-:-:S03]  /*be10*/  IMAD.MOV.U32 R25, RZ, RZ, R6 ;  /* 0x000000ffff197224 */ /* 0x000fc600078e0006 */
[----:B------:R-:W3:Y:S04]  /*be20*/  LDL.LU R6, [R1+0xdc8] ;  /* 0x000dc80001067983 */ /* 0x000ee80000300800 */
[----:B------:R0:W-:Y:S02]  /*be30*/  STL.64 [R1+0xd60], R24 ;  /* 0x000d601801007387 */ /* 0x0001e40000100a00 */
[----:B0-----:R-:W-:Y:S02]  /*be40*/  IMAD.MOV.U32 R24, RZ, RZ, R10 ;  /* 0x000000ffff187224 */ /* 0x001fe400078e000a */
[----:B------:R-:W-:Y:S01]  /*be50*/  IMAD.MOV.U32 R25, RZ, RZ, R11 ;  /* 0x000000ffff197224 */ /* 0x000fe200078e000b */
[----:B------:R-:W4:Y:S04]  /*be60*/  LDL.LU R10, [R1+0xdc4] ;  /* 0x000dc400010a7983 */ /* 0x000f280000300800 */
[----:B------:R-:W4:Y:S04]  /*be70*/  LDL.LU R11, [R1+0xdc0] ;  /* 0x000dc000010b7983 */ /* 0x000f280000300800 */
[----:B------:R0:W-:Y:S02]  /*be80*/  STL.64 [R1+0xd78], R24 ;  /* 0x000d781801007387 */ /* 0x0001e40000100a00 */
[----:B0-----:R-:W-:-:S02]  /*be90*/  IMAD.MOV.U32 R24, RZ, RZ, R28 ;  /* 0x000000ffff187224 */ /* 0x001fc400078e001c */
[----:B------:R-:W-:-:S05]  /*bea0*/  IMAD.MOV.U32 R25, RZ, RZ, R27 ;  /* 0x000000ffff197224 */ /* 0x000fca00078e001b */
[----:B------:R0:W-:Y:S02]  /*beb0*/  STL.64 [R1+0xd90], R24 ;  /* 0x000d901801007387 */ /* 0x0001e40000100a00 */
[----:B0-----:R-:W-:Y:S02]  /*bec0*/  IMAD.MOV.U32 R24, RZ, RZ, R26 ;  /* 0x000000ffff187224 */ /* 0x001fe400078e001a */
[----:B------:R-:W-:-:S05]  /*bed0*/  IMAD.MOV.U32 R25, RZ, RZ, R3 ;  /* 0x000000ffff197224 */ /* 0x000fca00078e0003 */
[----:B------:R-:W-:Y:S01]  /*bee0*/  STL.64 [R1+0xda8], R24 ;  /* 0x000da81801007387 */ /* 0x000fe20000100a00 */
[C---:B--2---:R-:W-:Y:S11]  /*bef0*/  HMMA.16816.F32 R20, R12.reuse, R4, R20 ;  /* 0x000000040c14723c */ /* 0x044ff60000001814 */
[----:B------:R-:W-:Y:S11]  /*bf00*/  @!UPT UIADD3 URZ, URZ, URZ, URZ ;  /* 0x0000003f3f3ff290 */ /* 0x000ff6000fffe03f */
[----:B------:R-:W-:Y:S01]  /*bf10*/  @!UPT UIADD3 URZ, URZ, URZ, URZ ;  /* 0x0000003f3f3ff290 */ /* 0x000fe2000fffe03f */
[----:B------:R0:W-:Y:S04]  /*bf20*/  STL.64 [R1+0x3c0], R20 ;  /* 0x0003c01401007387 */ /* 0x0001e80000100a00 */
[----:B------:R1:W-:Y:S04]  /*bf30*/  STL.64 [R1+0x3c8], R22 ;  /* 0x0003c81601007387 */ /* 0x0003e80000100a00 */
[----:B0-----:R-:W2:Y:S04]  /*bf40*/  LDL.LU.64 R20, [R1+0x3f0] ;  /* 0x0003f00001147983 */ /* 0x001ea80000300a00 */
[----:B-1----:R-:W2:Y:S04]  /*bf50*/  LDL.LU.64 R22, [R1+0x3f8] ;  /* 0x0003f80001167983 */ /* 0x002ea80000300a00 */
[----:B---3--:R-:W-:Y:S04]  /*bf60*/  STL.64 [R1+0xd40], R6 ;  /* 0x000d400601007387 */ /* 0x008fe80000100a00 */
        /* <DEDUP_REMOVED lines=10> */
[----:B------:R-:W3:Y:S04]  /*c010*/  LDL.LU.64 R6, [R1+0x448] ;  /* 0x0004480001067983 */ /* 0x000ee80000300a00 */
[----:B---3--:R-:W-:Y:S04]  /*c020*/  STL.64 [R1+0xd88], R6 ;  /* 0x000d880601007387 */ /* 0x008fe80000100a00 */
[----:B--2---:R0:W-:Y:S04]  /*c030*/  STL.64 [R1+0xd80], R4 ;  /* 0x000d800401007387 */ /* 0x0041e80000100a00 */
[----:B0-----:R-:W2:Y:S04]  /*c040*/  LDL.LU.64 R4, [R1+0x430] ;  /* 0x0004300001047983 */ /* 0x001ea80000300a00 */
[----:B------:R-:W3:Y:S01]  /*c050*/  LDL.LU.64 R6, [R1+0x438] ;  /* 0x0004380001067983 */ /* 0x000ee20000300a00 */
[----:B------:R-:W-:Y:S01]  /*c060*/  HMMA.16816.F32 R12, R12, R8, R20 ;  /* 0x000000080c0c723c */ /* 0x000fe20000001814 */
[----:B------:R-:W-:-:S02]  /*c070*/  IMAD.MOV.U32 R24, RZ, RZ, R2 ;  /* 0x000000ffff187224 */ /* 0x000fc400078e0002 */
[----:B---3--:R-:W-:Y:S04]  /*c080*/  STL.64 [R1+0xda0], R6 ;  /* 0x000da00601007387 */ /* 0x008fe80000100a00 */
[----:B--2---:R0:W-:Y:S04]  /*c090*/  STL.64 [R1+0xd98], R4 ;  /* 0x000d980401007387 */ /* 0x0041e80000100a00 */
[----:B0-----:R-:W2:Y:S04]  /*c0a0*/  LDL.LU.64 R4, [R1+0x420] ;  /* 0x0004200001047983 */ /* 0x001ea80000300a00 */
[----:B------:R-:W2:Y:S04]  /*c0b0*/  LDL.LU.64 R6, [R1+0x428] ;  /* 0x0004280001067983 */ /* 0x000ea80000300a00 */
[----:B------:R-:W4:Y:S04]  /*c0c0*/  LDL.LU.64 R22, [R1+0xdb8] ;  /* 0x000db80001167983 */ /* 0x000f280000300a00 */
[----:B------:R-:W4:Y:S01]  /*c0d0*/  LDL.LU.64 R20, [R1+0xdb0] ;  /* 0x000db00001147983 */ /* 0x000f220000300a00 */
[----:B------:R-:W-:-:S03]  /*c0e0*/  IMAD.MOV.U32 R25, RZ, RZ, R0 ;  /* 0x000000ffff197224 */ /* 0x000fc600078e0000 */
[----:B------:R-:W-:Y:S04]  /*c0f0*/  STL.64 [R1+0x3f0], R12 ;  /* 0x0003f00c01007387 */ /* 0x000fe80000100a00 */
[----:B------:R-:W-:Y:S04]  /*c100*/  STL.64 [R1+0x3f8], R14 ;  /* 0x0003f80e01007387 */ /* 0x000fe80000100a00 */
[----:B------:R-:W-:Y:S01]  /*c110*/  LDSM.16.MT88.4 R12, [R29+0x2000] ;  /* 0x002000001d0c783b */ /* 0x000fe20000004200 */
[C---:B----4-:R-:W-:Y:S03]  /*c120*/  HMMA.16816.F32 R20, R16.reuse, R24, R20 ;  /* 0x000000181014723c */ /* 0x050fe60000001814 */
[----:B------:R-:W2:Y:S11]  /*c130*/  LDL.LU.64 R24, [R1+0xda8] ;  /* 0x000da80001187983 */ /* 0x000eb60000300a00 */
[----:B------:R-:W-:Y:S09]  /*c140*/  @!UPT UIADD3 URZ, URZ, URZ, URZ ;  /* 0x0000003f3f3ff290 */ /* 0x000ff2000fffe03f */
[----:B------:R-:W-:Y:S04]  /*c150*/  STL.64 [R1+0x410], R20 ;  /* 0x0004101401007387 */ /* 0x000fe80000100a00 */
[----:B------:R-:W-:Y:S04]  /*c160*/  STL.64 [R1+0x418], R22 ;  /* 0x0004181601007387 */ /* 0x000fe80000100a00 */
[----:B------:R-:W0:Y:S04]  /*c170*/  LDSM.16.MT88.4 R20, [R29+0x2080] ;  /* 0x002080001d14783b */ /* 0x000e280000004200 */
[----:B0-----:R-:W-:Y:S04]  /*c180*/  STL.64 [R1+0xc98], R22 ;  /* 0x000c981601007387 */ /* 0x001fe80000100a00 */
[----:B------:R0:W-:Y:S04]  /*c190*/  STL.64 [R1+0xc90], R20 ;  /* 0x000c901401007387 */ /* 0x0001e80000100a00 */
[----:B0-----:R-:W3:Y:S04]  /*c1a0*/  LDL.LU.64 R20, [R1] ;  /* 0x0000000001147983 */ /* 0x001ee80000300a00 */
[----:B------:R-:W3:Y:S01]  /*c1b0*/  LDL.LU.64 R22, [R1+0x8] ;  /* 0x0000080001167983 */ /* 0x000ee20000300a00 */
        /* <DEDUP_REMOVED lines=30> */
[----:B------:R-:W3:Y:S11]  /*c3a0*/  LDL.LU.64 R4, [R1+0xd38] ;  /* 0x000d380001047983 */ /* 0x000ef60000300a00 */
[----:B------:R-:W-:Y:S07]  /*c3b0*/  @!UPT UIADD3 URZ, URZ, URZ, URZ ;  /* 0x0000003f3f3ff290 */ /* 0x000fee000fffe03f */
[----:B------:R-:W-:Y:S02]  /*c3c0*/  IMAD.MOV.U32 R28, RZ, RZ, R26 ;  /* 0x000000ffff1c7224 */ /* 0x000fe400078e001a */
[----:B------:R-:W-:Y:S02]  /*c3d0*/  IMAD.MOV.U32 R0, RZ, RZ, R27 ;  /* 0x000000ffff007224 */ /* 0x000fe400078e001b */
[----:B------:R-:W4:Y:S01]  /*c3e0*/  LDL.LU.64 R26, [R1+0xd30] ;  /* 0x000d3000011a7983 */ /* 0x000f220000300a00 */
[----:B------:R-:W-:Y:S02]  /*c3f0*/  IMAD.MOV.U32 R2, RZ, RZ, R24 ;  /* 0x000000ffff027224 */ /* 0x000fe400078e0018 */
[----:B------:R-:W-:Y:S02]  /*c400*/  IMAD.MOV.U32 R3, RZ, RZ, R25 ;  /* 0x000000ffff037224 */ /* 0x000fe400078e0019 */
[----:B------:R-:W4:Y:S04]  /*c410*/  LDL.LU.64 R24, [R1+0xd28] ;  /* 0x000d280001187983 */ /* 0x000f280000300a00 */
[----:B------:R-:W-:Y:S04]  /*c420*/  STL [R1+0x928], R2 ;  /* 0x0009280201007387 */ /* 0x000fe80000100800 */
[----:B------:R-:W-:Y:S04]  /*c430*/  STL [R1+0x900], R3 ;  /* 0x0009000301007387 */ /* 0x000fe80000100800 */
[----:B------:R-:W-:Y:S04]  /*c440*/  STL [R1+0x8fc], R28 ;  /* 0x0008fc1c01007387 */ /* 0x000fe80000100800 */
[----:B------:R-:W-:Y:S01]  /*c450*/  STL [R1+0x8f8], R0 ;  /* 0x0008f80001007387 */ /* 0x000fe20000100800 */
[----:B---3--:R-:W-:Y:S03]  /*c460*/  HMMA.16816.F32 R20, R16, R4, R20 ;  /* 0x000000041014723c */ /* 0x008fe60000001814 */
[----:B--2---:R-:W-:Y:S11]  /*c470*/  STL.64 [R1+0xcf0], R6 ;  /* 0x000cf00601007387 */ /* 0x004ff60000100a00 */
[----:B------:R-:W-:Y:S09]  /*c480*/  @!UPT UIADD3 URZ, URZ, URZ, URZ ;  /* 0x0000003f3f3ff290 */ /* 0x000ff2000fffe03f */
[----:B------:R4:W-:Y:S04]  /*c490*/  STL.64 [R1+0x450], R20 ;  /* 0x0004501401007387 */ /* 0x0009e80000100a00 */
[----:B------:R0:W-:Y:S01]  /*c4a0*/  STL.64 [R1+0x458], R22 ;  /* 0x0004581601007387 */ /* 0x0001e20000100a00 */
[----:B----4-:R-:W-:-:S03]  /*c4b0*/  IMAD.MOV.U32 R20, RZ, RZ, R26 ;  /* 0x000000ffff147224 */ /* 0x010fc600078e001a */
[----:B------:R-:W2:Y:S01]  /*c4c0*/  LDL.LU R26, [R1+0xd20] ;  /* 0x000d2000011a7983 */ /* 0x000ea20000300800 */
[----:B------:R-:W-:Y:S02]  /*c4d0*/  IMAD.MOV.U32 R21, RZ, RZ, R10 ;  /* 0x000000ffff157224 */ /* 0x000fe400078e000a */
[----:B0-----:R-:W-:Y:S01]  /*c4e0*/  IMAD.MOV.U32 R22, RZ, RZ, R27 ;  /* 0x000000ffff167224 */ /* 0x001fe200078e001b */
[----:B------:R-:W3:Y:S04]  /*c4f0*/  LDL.LU R10, [R1+0xd1c] ;  /* 0x000d1c00010a7983 */ /* 0x000ee80000300800 */
[----:B------:R-:W4:Y:S01]  /*c500*/  LDL.LU R27, [R1+0xd18] ;  /* 0x000d1800011b7983 */ /* 0x000f220000300800 */
[----:B------:R-:W-:-:S03]  /*c510*/  IMAD.MOV.U32 R23, RZ, RZ, R24 ;  /* 0x000000ffff177224 */ /* 0x000fc600078e0018 */
[----:B------:R-:W3:Y:S04]  /*c520*/  LDL.LU R24, [R1+0xd14] ;  /* 0x000d140001187983 */ /* 0x000ee80000300800 */
[----:B------:R-:W3:Y:S04]  /*c530*/  LDL.64 R6, [R1+0x68] ;  /* 0x0000680001067983 */ /* 0x000ee80000100a00 */
[----:B------:R0:W-:Y:S04]  /*c540*/  STL.64 [R1+0xcc8], R22 ;  /* 0x000cc81601007387 */ /* 0x0001e80000100a00 */
[----:B------:R-:W-:Y:S01]  /*c550*/  STL.64 [R1+0xcc0], R20 ;  /* 0x000cc01401007387 */ /* 0x000fe20000100a00 */
[----:B0-----:R-:W-:-:S03]  /*c560*/  IMAD.MOV.U32 R22, RZ, RZ, R25 ;  /* 0x000000ffff167224 */ /* 0x001fc600078e0019 */
[----:B------:R-:W3:Y:S01]  /*c570*/  LDL.LU R25, [R1+0xd10] ;  /* 0x000d100001197983 */ /* 0x000ee20000300800 */
[----:B--2---:R-:W-:-:S03]  /*c580*/  IMAD.MOV.U32 R23, RZ, RZ, R26 ;  /* 0x000000ffff177224 */ /* 0x004fc600078e001a */
[----:B------:R-:W3:Y:S04]  /*c590*/  LDL.LU R26, [R1+0xd0c] ;  /* 0x000d0c00011a7983 */ /* 0x000ee80000300800 */
[----:B------:R4:W-:Y:S02]  /*c5a0*/  STL.64 [R1+0xcd8], R22 ;  /* 0x000cd81601007387 */ /* 0x0009e40000100a00 */
[----:B----4-:R-:W-:Y:S02]  /*c5b0*/  IMAD.MOV.U32 R22, RZ, RZ, R27 ;  /* 0x000000ffff167224 */ /* 0x010fe400078e001b */
[----:B------:R-:W3:Y:S04]  /*c5c0*/  LDL.LU R27, [R1+0xd08] ;  /* 0x000d0800011b7983 */ /* 0x000ee80000300800 */
[----:B------:R-:W2:Y:S01]  /*c5d0*/  LDL R23, [R1+0x5c] ;  /* 0x00005c0001177983 */ /* 0x000ea20000100800 */
[----:B---3--:R-:W-:Y:S03]  /*c5e0*/  HMMA.16816.F32 R16, R16, R8, R24 ;  /* 0x000000081010723c */ /* 0x008fe60000001818 */
[----:B--2---:R0:W-:Y:S04]  /*c5f0*/  STL.64 [R1+0xcf8], R22 ;  /* 0x000cf81601007387 */ /* 0x0041e80000100a00 */
[----:B------:R-:W2:Y:S04]  /*c600*/  LDL.LU R20, [R1+0x1d0] ;  /* 0x0001d00001147983 */ /* 0x000ea80000300800 */
[----:B------:R-:W2:Y:S04]  /*c610*/  LDL.LU R21, [R1+0x1d4] ;  /* 0x0001d40001157983 */ /* 0x000ea80000300800 */
[----:B0-----:R-:W2:Y:S04]  /*c620*/  LDL.LU R22, [R1+0x1d8] ;  /* 0x0001d80001167983 */ /* 0x001ea80000300800 */
[----:B------:R-:W2:Y:S04]  /*c630*/  LDL.LU R23, [R1+0x1dc] ;  /* 0x0001dc0001177983 */ /* 0x000ea80000300800 */
[----:B------:R-:W-:Y:S04]  /*c640*/  STL [R1+0x468], R18 ;  /* 0x0004681201007387 */ /* 0x000fe80000100800 */
[----:B------:R-:W3:Y:S04]  /*c650*/  LDL.64 R26, [R1+0x38] ;  /* 0x00003800011a7983 */ /* 0x000ee80000100a00 */
[----:B---3--:R0:W-:Y:S04]  /*c660*/  STL.64 [R1+0xcd0], R26 ;  /* 0x000cd01a01007387 */ /* 0x0081e80000100a00 */
[----:B------:R-:W3:Y:S04]  /*c670*/  LDL.LU R24, [R1+0x1b0] ;  /* 0x0001b00001187983 */ /* 0x000ee80000300800 */
[----:B------:R-:W3:Y:S01]  /*c680*/  LDL.LU R25, [R1+0x1b4] ;  /* 0x0001b40001197983 */ /* 0x000ee20000300800 */
[----:B0-----:R-:W-:-:S03]  /*c690*/  IMAD.MOV.U32 R26, RZ, RZ, R10 ;  /* 0x000000ffff1a7224 */ /* 0x001fc600078e000a */
[----:B------:R-:W4:Y:S01]  /*c6a0*/  LDL.LU R10, [R1+0xd04] ;  /* 0x000d0400010a7983 */ /* 0x000f220000300800 */
[----:B------:R-:W-:-:S03]  /*c6b0*/  IMAD.MOV.U32 R27, RZ, RZ, R11 ;  /* 0x000000ffff1b7224 */ /* 0x000fc600078e000b */
[----:B------:R-:W4:Y:S01]  /*c6c0*/  LDL.LU R11, [R1+0xd00] ;  /* 0x000d0000010b7983 */ /* 0x000f220000300800 */
[----:B--2---:R-:W-:Y:S03]  /*c6d0*/  HMMA.16816.F32 R20, R12, R6, R20 ;  /* 0x000000060c14723c */ /* 0x004fe60000001814 */
[----:B------:R-:W-:Y:S01]  /*c6e0*/  STL.64 [R1+0xce8], R26 ;  /* 0x000ce81a01007387 */ /* 0x000fe20000100a00 */
[----:B------:R-:W-:Y:S02]  /*c6f0*/  IMAD.MOV.U32 R0, RZ, RZ, R19 ;  /* 0x000000ffff007224 */ /* 0x000fe400078e0013 */
[----:B------:R-:W-:Y:S02]  /*c700*/  IMAD.MOV.U32 R28, RZ, RZ, R17 ;  /* 0x000000ffff1c7224 */ /* 0x000fe400078e0011 */
[----:B------:R-:W-:Y:S01]  /*c710*/  IMAD.MOV.U32 R3, RZ, RZ, R16 ;  /* 0x000000ffff037224 */ /* 0x000fe200078e0010 */
[----:B---3--:R0:W-:Y:S04]  /*c720*/  STL.64 [R1+0xce0], R24 ;  /* 0x000ce01801007387 */ /* 0x0081e80000100a00 */
[----:B0-----:R-:W2:Y:S04]  /*c730*/  LDL.LU R24, [R1+0x1c0] ;  /* 0x0001c00001187983 */ /* 0x001ea80000300800 */
[----:B------:R-:W2:Y:S04]  /*c740*/  LDL.LU R25, [R1+0x1c4] ;  /* 0x0001c40001197983 */ /* 0x000ea80000300800 */
[----:B------:R-:W2:Y:S04]  /*c750*/  LDL.LU R26, [R1+0x1c8] ;  /* 0x0001c800011a7983 */ /* 0x000ea80000300800 */
[----:B------:R-:W2:Y:S04]  /*c760*/  LDL.LU R27, [R1+0x1cc] ;  /* 0x0001cc00011b7983 */ /* 0x000ea80000300800 */
[----:B----4-:R0:W-:Y:S04]  /*c770*/  STL.64 [R1+0xca0], R10 ;  /* 0x000ca00a01007387 */ /* 0x0101e80000100a00 */
[----:B------:R-:W3:Y:S04]  /*c780*/  LDL.LU R8, [R1+0x1a0] ;  /* 0x0001a00001087983 */ /* 0x000ee80000300800 */
[----:B------:R-:W3:Y:S04]  /*c790*/  LDL.LU R9, [R1+0x1a4] ;  /* 0x0001a40001097983 */ /* 0x000ee80000300800 */
[----:B0-----:R-:W3:Y:S04]  /*c7a0*/  LDL.LU R10, [R1+0x1a8] ;  /* 0x0001a800010a7983 */ /* 0x001ee80000300800 */
[----:B------:R-:W3:Y:S04]  /*c7b0*/  LDL.LU R11, [R1+0x1ac] ;  /* 0x0001ac00010b7983 */ /* 0x000ee80000300800 */
[----:B------:R-:W4:Y:S04]  /*c7c0*/  LDL R18, [R1+0x28] ;  /* 0x0000280001127983 */ /* 0x000f280000100800 */
[----:B------:R-:W4:Y:S04]  /*c7d0*/  LDL R19, [R1+0x2c] ;  /* 0x00002c0001137983 */ /* 0x000f280000100800 */
[----:B------:R-:W-:Y:S04]  /*c7e0*/  STL [R1+0x990], R0 ;  /* 0x0009900001007387 */ /* 0x000fe80000100800 */
[----:B------:R-:W-:Y:S04]  /*c7f0*/  STL [R1+0x930], R28 ;  /* 0x0009301c01007387 */ /* 0x000fe80000100800 */
[----:B------:R-:W-:Y:S04]  /*c800*/  STL [R1+0x92c], R3 ;  /* 0x00092c0301007387 */ /* 0x000fe80000100800 */
[----:B------:R-:W-:Y:S04]  /*c810*/  STL.64 [R1+0x1d0], R20 ;  /* 0x0001d01401007387 */ /* 0x000fe80000100a00 */
[----:B------:R0:W-:Y:S04]  /*c820*/  STL.64 [R1+0x1d8], R22 ;  /* 0x0001d81601007387 */ /* 0x0001e80000100a00 */
[----:B0-----:R-:W2:Y:S01]  /*c830*/  LDL.LU.64 R22, [R1+0xcf8] ;  /* 0x000cf80001167983 */ /* 0x001ea20000300a00 */
[----:B------:R-:W-:-:S02]  /*c840*/  IMAD.MOV.U32 R28, RZ, RZ, R6 ;  /* 0x000000ffff1c7224 */ /* 0x000fc400078e0006 */
[----:B------:R-:W-:Y:S02]  /*c850*/  IMAD.MOV.U32 R5, RZ, RZ, R7 ;  /* 0x000000ffff057224 */ /* 0x000fe400078e0007 */
[----:B------:R-:W3:Y:S01]  /*c860*/  LDL.LU.64 R6, [R1+0xcf0] ;  /* 0x000cf00001067983 */ /* 0x000ee20000300a00 */
[C---:B--2---:R-:W-:Y:S03]  /*c870*/  HMMA.16816.F32 R20, R12.reuse, R22, R24 ;  /* 0x000000160c14723c */ /* 0x044fe60000001818 */
[----:B------:R-:W2:Y:S04]  /*c880*/  LDL.LU.64 R26, [R1+0xce8] ;  /* 0x000ce800011a7983 */ /* 0x000ea80000300a00 */
[----:B------:R-:W2:Y:S11]  /*c890*/  LDL.LU.64 R24, [R1+0xce0] ;  /* 0x000ce00001187983 */ /* 0x000eb60000300a00 */
[----:B------:R-:W-:Y:S05]  /*c8a0*/  @!UPT UIADD3 URZ, URZ, URZ, URZ ;  /* 0x0000003f3f3ff290 */ /* 0x000fea000fffe03f */
[----:B------:R-:W-:Y:S04]  /*c8b0*/  STL.64 [R1+0x1c0], R20 ;  /* 0x0001c01401007387 */ /* 0x000fe80000100a00 */
[----:B------:R0:W-:Y:S04]  /*c8c0*/  STL.64 [R1+0x1c8], R22 ;  /* 0x0001c81601007387 */ /* 0x0001e80000100a00 */
[----:B0-----:R-:W2:Y:S02]  /*c8d0*/  LDL.LU.64 R22, [R1+0xcd8] ;  /* 0x000cd80001167983 */ /* 0x001ea40000300a00 */
[C---:B--2---:R-:W-:Y:S02]  /*c8e0*/  HMMA.16816.F32 R20, R12.reuse, R22, R24 ;  /* 0x000000160c14723c */ /* 0x044fe40000001818 */
[----:B------:R-:W3:Y:S11]  /*c8f0*/  LDL.LU.64 R26, [R1+0xcd0] ;  /* 0x000cd000011a7983 */ /* 0x000ef60000300a00 */
[----:B------:R-:W-:Y:S10]  /*c900*/  @!UPT UIADD3 URZ, URZ, URZ, URZ ;  /* 0x0000003f3f3ff290 */ /* 0x000ff4000fffe03f */
[----:B------:R-:W-:Y:S04]  /*c910*/  STL.64 [R1+0x1b0], R20 ;  /* 0x0001b01401007387 */ /* 0x000fe80000100a00 */
[----:B------:R0:W-:Y:S04]  /*c920*/  STL.64 [R1+0x1b8], R22 ;  /* 0x0001b81601007387 */ /* 0x0001e80000100a00 */
[----:B0-----:R-:W4:Y:S04]  /*c930*/  LDL.LU.64 R22, [R1+0xcc8] ;  /* 0x000cc80001167983 */ /* 0x001f280000300a00 */
[----:B------:R-:W4:Y:S01]  /*c940*/  LDL.LU.64 R20, [R1+0xcc0] ;  /* 0x000cc00001147983 */ /* 0x000f220000300a00 */
[----:B---3--:R-:W-:Y:S11]  /*c950*/  HMMA.16816.F32 R8, R12, R26, R8 ;  /* 0x0000001a0c08723c */ /* 0x008ff60000001808 */
[----:B------:R-:W-:Y:S11]  /*c960*/  @!UPT UIADD3 URZ, URZ, URZ, URZ ;  /* 0x0000003f3f3ff290 */ /* 0x000ff6000fffe03f */
[----:B------:R-:W-:Y:S01]  /*c970*/  @!UPT UIADD3 URZ, URZ, URZ, URZ ;  /* 0x0000003f3f3ff290 */ /* 0x000fe2000fffe03f */
[----:B------:R-:W-:Y:S04]  /*c980*/  STL.64 [R1+0x1a0], R8 ;  /* 0x0001a00801007387 */ /* 0x000fe80000100a00 */
[----:B------:R-:W-:Y:S04]  /*c990*/  STL.64 [R1+0x1a8], R10 ;  /* 0x0001a80a01007387 */ /* 0x000fe80000100a00 */
[----:B------:R-:W0:Y:S01]  /*c9a0*/  LDSM.16.MT88.4 R8, [R29+0x2100] ;  /* 0x002100001d08783b */ /* 0x000e220000004200 */
[----:B------:R-:W-:-:S03]  /*c9b0*/  IMAD.MOV.U32 R2, RZ, RZ, R26 ;  /* 0x000000ffff027224 */ /* 0x000fc600078e001a */
[----:B------:R-:W2:Y:S01]  /*c9c0*/  LDL.LU R24, [R1+0x2a0] ;  /* 0x0002a00001187983 */ /* 0x000ea20000300800 */
[----:B------:R-:W-:-:S03]  /*c9d0*/  IMAD.MOV.U32 R0, RZ, RZ, R27 ;  /* 0x000000ffff007224 */ /* 0x000fc600078e001b */
[----:B------:R-:W2:Y:S04]  /*c9e0*/  LDL.LU R25, [R1+0x2a4] ;  /* 0x0002a40001197983 */ /* 0x000ea80000300800 */
[----:B------:R-:W2:Y:S04]  /*c9f0*/  LDL.LU R26, [R1+0x2a8] ;  /* 0x0002a800011a7983 */ /* 0x000ea80000300800 */
[----:B------:R-:W2:Y:S04]  /*ca00*/  LDL.LU R27, [R1+0x2ac] ;  /* 0x0002ac00011b7983 */ /* 0x000ea80000300800 */
[----:B------:R1:W-:Y:S01]  /*ca10*/  STL.64 [R1+0xcb8], R6 ;  /* 0x000cb80601007387 */ /* 0x0003e20000100a00 */
[----:B0-----:R-:W-:-:S02]  /*ca20*/  IMAD.MOV.U32 R17, RZ, RZ, R8 ;  /* 0x000000ffff117224 */ /* 0x001fc400078e0008 */
[----:B------:R-:W-:Y:S02]  /*ca30*/  IMAD.MOV.U32 R16, RZ, RZ, R9 ;  /* 0x000000ffff107224 */ /* 0x000fe400078e0009 */
[----:B------:R-:W-:Y:S02]  /*ca40*/  IMAD.MOV.U32 R4, RZ, RZ, R10 ;  /* 0x000000ffff047224 */ /* 0x000fe400078e000a */
[----:B------:R-:W-:Y:S02]  /*ca50*/  IMAD.MOV.U32 R3, RZ, RZ, R11 ;  /* 0x000000ffff037224 */ /* 0x000fe400078e000b */
[C---:B----4-:R-:W-:Y:S01]  /*ca60*/  HMMA.16816.F32 R8, R12.reuse, R18, R20 ;  /* 0x000000120c08723c */ /* 0x050fe20000001814 */
[----:B------:R-:W-:Y:S04]  /*ca70*/  STL [R1+0xcb0], R4 ;  /* 0x000cb00401007387 */ /* 0x000fe80000100800 */
[----:B-1----:R-:W2:Y:S04]  /*ca80*/  LDL.64 R6, [R1+0x18] ;  /* 0x0000180001067983 */ /* 0x002ea80000100a00 */
[----:B------:R-:W-:Y:S04]  /*ca90*/  STL.64 [R1+0xc40], R18 ;  /* 0x000c401201007387 */ /* 0x000fe80000100a00 */
[----:B------:R0:W-:Y:S10]  /*caa0*/  STL.64 [R1+0xc38], R16 ;  /* 0x000c381001007387 */ /* 0x0001f40000100a00 */
[----:B------:R1:W-:Y:S04]  /*cab0*/  STL.64 [R1+0x2b0], R8 ;  /* 0x0002b00801007387 */ /* 0x0003e80000100a00 */
[----:B------:R3:W-:Y:S04]  /*cac0*/  STL.64 [R1+0x2b8], R10 ;  /* 0x0002b80a01007387 */ /* 0x0007e80000100a00 */
[----:B0-----:R-:W4:Y:S04]  /*cad0*/  LDL.LU R16, [R1+0x140] ;  /* 0x0001400001107983 */ /* 0x001f280000300800 */
[----:B------:R-:W4:Y:S04]  /*cae0*/  LDL.LU R17, [R1+0x144] ;  /* 0x0001440001117983 */ /* 0x000f280000300800 */
[----:B------:R-:W2:Y:S04]  /*caf0*/  LDL.LU R18, [R1+0x148] ;  /* 0x0001480001127983 */ /* 0x000ea80000300800 */
[----:B------:R-:W2:Y:S04]  /*cb00*/  LDL.LU R19, [R1+0x14c] ;  /* 0x00014c0001137983 */ /* 0x000ea80000300800 */
[----:B-1----:R-:W4:Y:S04]  /*cb10*/  LDL.LU R8, [R1+0x290] ;  /* 0x0002900001087983 */ /* 0x002f280000300800 */
[----:B------:R-:W4:Y:S04]  /*cb20*/  LDL.LU R9, [R1+0x294] ;  /* 0x0002940001097983 */ /* 0x000f280000300800 */
[----:B---3--:R-:W3:Y:S04]  /*cb30*/  LDL.LU R10, [R1+0x298] ;  /* 0x00029800010a7983 */ /* 0x008ee80000300800 */
[----:B------:R-:W3:Y:S04]  /*cb40*/  LDL.LU R11, [R1+0x29c] ;  /* 0x00029c00010b7983 */ /* 0x000ee80000300800 */
[----:B------:R-:W3:Y:S04]  /*cb50*/  LDL.LU R20, [R1+0x190] ;  /* 0x0001900001147983 */ /* 0x000ee80000300800 */
[----:B------:R-:W3:Y:S04]  /*cb60*/  LDL.LU R21, [R1+0x194] ;  /* 0x0001940001157983 */ /* 0x000ee80000300800 */
[----:B------:R-:W3:Y:S04]  /*cb70*/  LDL.LU R22, [R1+0x198] ;  /* 0x0001980001167983 */ /* 0x000ee80000300800 */
[----:B------:R-:W3:Y:S04]  /*cb80*/  LDL.LU R23, [R1+0x19c] ;  /* 0x00019c0001177983 */ /* 0x000ee80000300800 */
[----:B--2---:R0:W-:Y:S04]  /*cb90*/  STL.64 [R1+0xc50], R18 ;  /* 0x000c501201007387 */ /* 0x0041e80000100a00 */
[----:B----4-:R-:W-:Y:S04]  /*cba0*/  STL.64 [R1+0xc48], R16 ;  /* 0x000c481001007387 */ /* 0x010fe80000100a00 */
[----:B0-----:R-:W2:Y:S04]  /*cbb0*/  LDL R18, [R1+0x48] ;  /* 0x0000480001127983 */ /* 0x001ea80000100800 */
[----:B------:R-:W2:Y:S01]  /*cbc0*/  LDL R19, [R1+0x4c] ;  /* 0x00004c0001137983 */ /* 0x000ea20000100800 */
[----:B------:R-:W-:Y:S03]  /*cbd0*/  HMMA.16816.F32 R24, R12, R6, R24 ;  /* 0x000000060c18723c */ /* 0x000fe60000001818 */
[----:B--2---:R0:W-:Y:S04]  /*cbe0*/  STL.64 [R1+0xc60], R18 ;  /* 0x000c601201007387 */ /* 0x0041e80000100a00 */
[----:B0-----:R-:W2:Y:S04]  /*cbf0*/  LDL.64 R18, [R1+0x58] ;  /* 0x0000580001127983 */ /* 0x001ea80000100a00 */
[----:B--2---:R0:W-:Y:S11]  /*cc00*/  STL.64 [R1+0xc78], R18 ;  /* 0x000c781201007387 */ /* 0x0041f60000100a00 */
[----:B------:R-:W-:Y:S01]  /*cc10*/  @!UPT UIADD3 URZ, URZ, URZ, URZ ;  /* 0x0000003f3f3ff290 */ /* 0x000fe2000fffe03f */
[----:B------:R1:W-:Y:S04]  /*cc20*/  STL.64 [R1+0x2a0], R24 ;  /* 0x0002a01801007387 */ /* 0x0003e80000100a00 */
[----:B------:R-:W-:Y:S01]  /*cc30*/  STL.64 [R1+0x2a8], R26 ;  /* 0x0002a81a01007387 */ /* 0x000fe20000100a00 */
[----:B0-----:R-:W-:Y:S02]  /*cc40*/  IMAD.MOV.U32 R19, RZ, RZ, R5 ;  /* 0x000000ffff137224 */ /* 0x001fe400078e0005 */
[----:B------:R-:W-:Y:S02]  /*cc50*/  IMAD.MOV.U32 R5, RZ, RZ, R7 ;  /* 0x000000ffff057224 */ /* 0x000fe400078e0007 */
[----:B-1----:R-:W-:Y:S02]  /*cc60*/  IMAD.MOV.U32 R24, RZ, RZ, R6 ;  /* 0x000000ffff187224 */ /* 0x002fe400078e0006 */
[----:B------:R-:W2:Y:S04]  /*cc70*/  LDL.LU.64 R6, [R1+0xcb8] ;  /* 0x000cb80001067983 */ /* 0x000ea80000300a00 */
[----:B------:R-:W4:Y:S04]  /*cc80*/  LDL.LU R4, [R1+0xcb0] ;  /* 0x000cb00001047983 */ /* 0x000f280000300800 */
[----:B------:R0:W-:Y:S04]  /*cc90*/  STL [R1+0xc58], R24 ;  /* 0x000c581801007387 */ /* 0x0001e80000100800 */
[----:B0-----:R-:W2:Y:S04]  /*cca0*/  LDL.LU R24, [R1+0x150] ;  /* 0x0001500001187983 */ /* 0x001ea80000300800 */
[----:B------:R-:W2:Y:S04]  /*ccb0*/  LDL.LU R25, [R1+0x154] ;  /* 0x0001540001197983 */ /* 0x000ea80000300800 */
[----:B------:R-:W2:Y:S04]  /*ccc0*/  LDL.LU R26, [R1+0x158] ;  /* 0x00015800011a7983 */ /* 0x000ea80000300800 */
[----:B------:R-:W2:Y:S04]  /*ccd0*/  LDL.LU R27, [R1+0x15c] ;  /* 0x00015c00011b7983 */ /* 0x000ea80000300800 */
[----:B--2---:R0:W-:Y:S04]  /*cce0*/  STL.64 [R1+0xc70], R26 ;  /* 0x000c701a01007387 */ /* 0x0041e80000100a00 */
[----:B------:R1:W-:Y:S01]  /*ccf0*/  STL.64 [R1+0xc68], R24 ;  /* 0x000c681801007387 */ /* 0x0003e20000100a00 */
[----:B0-----:R-:W-:-:S02]  /*cd00*/  IMAD.MOV.U32 R26, RZ, RZ, R6 ;  /* 0x000000ffff1a7224 */ /* 0x001fc400078e0006 */
[----:B------:R-:W-:Y:S01]  /*cd10*/  IMAD.MOV.U32 R27, RZ, RZ, R7 ;  /* 0x000000ffff1b7224 */ /* 0x000fe200078e0007 */
[----:B-1----:R-:W2:Y:S04]  /*cd20*/  LDL.LU R24, [R1+0x160] ;  /* 0x0001600001187983 */ /* 0x002ea80000300800 */
[----:B------:R-:W2:Y:S04]  /*cd30*/  LDL.LU R25, [R1+0x164] ;  /* 0x0001640001197983 */ /* 0x000ea80000300800 */
[----:B------:R-:W3:Y:S04]  /*cd40*/  LDL.LU R6, [R1+0xcac] ;  /* 0x000cac0001067983 */ /* 0x000ee80000300800 */
[----:B------:R-:W3:Y:S04]  /*cd50*/  LDL.LU R7, [R1+0xca8] ;  /* 0x000ca80001077983 */ /* 0x000ee80000300800 */
[----:B------:R-:W-:Y:S01]  /*cd60*/  STL.64 [R1+0xc88], R26 ;  /* 0x000c881a01007387 */ /* 0x000fe20000100a00 */
[C---:B---3--:R-:W-:Y:S03]  /*cd70*/  HMMA.16816.F32 R8, R12.reuse, R6, R8 ;  /* 0x000000060c08723c */ /* 0x048fe60000001808 */
[----:B--2---:R0:W-:Y:S04]  /*cd80*/  STL.64 [R1+0xc80], R24 ;  /* 0x000c801801007387 */ /* 0x0041e80000100a00 */
[----:B0-----:R-:W2:Y:S04]  /*cd90*/  LDL.LU R24, [R1+0x170] ;  /* 0x0001700001187983 */ /* 0x001ea80000300800 */
[----:B------:R-:W2:Y:S04]  /*cda0*/  LDL.LU R25, [R1+0x174] ;  /* 0x0001740001197983 */ /* 0x000ea80000300800 */
[----:B------:R-:W2:Y:S04]  /*cdb0*/  LDL.LU R26, [R1+0x178] ;  /* 0x00017800011a7983 */ /* 0x000ea80000300800 */
[----:B------:R-:W2:Y:S04]  /*cdc0*/  LDL.LU R27, [R1+0x17c] ;  /* 0x00017c00011b7983 */ /* 0x000ea80000300800 */
[----:B------:R-:W-:Y:S04]  /*cdd0*/  STL.64 [R1+0x290], R8 ;  /* 0x0002900801007387 */ /* 0x000fe80000100a00 */
[----:B------:R0:W-:Y:S04]  /*cde0*/  STL.64 [R1+0x298], R10 ;  /* 0x0002980a01007387 */ /* 0x0001e80000100a00 */
[----:B0-----:R-:W3:Y:S01]  /*cdf0*/  LDL.LU.64 R10, [R1+0xca0] ;  /* 0x000ca000010a7983 */ /* 0x001ee20000300a00 */
[----:B------:R-:W-:Y:S01]  /*ce00*/  IMAD.MOV.U32 R18, RZ, RZ, R28 ;  /* 0x000000ffff127224 */ /* 0x000fe200078e001c */
[----:B---3--:R-:W-:Y:S02]  /*ce10*/  HMMA.16816.F32 R12, R12, R10, R20 ;  /* 0x0000000a0c0c723c */ /* 0x008fe40000001814 */
[----:B------:R-:W2:Y:S04]  /*ce20*/  LDL.LU.64 R22, [R1+0xc98] ;  /* 0x000c980001167983 */ /* 0x000ea80000300a00 */
[----:B------:R-:W2:Y:S11]  /*ce30*/  LDL.LU.64 R20, [R1+0xc90] ;  /* 0x000c900001147983 */ /* 0x000eb60000300a00 */
[----:B------:R-:W-:Y:S06]  /*ce40*/  @!UPT UIADD3 URZ, URZ, URZ, URZ ;  /* 0x0000003f3f3ff290 */ /* 0x000fec000fffe03f */
[----:B------:R-:W-:Y:S04]  /*ce50*/  STL.64 [R1+0x190], R12 ;  /* 0x0001900c01007387 */ /* 0x000fe80000100a00 */
[----:B------:R-:W-:Y:S04]  /*ce60*/  STL.64 [R1+0x198], R14 ;  /* 0x0001980e01007387 */ /* 0x000fe80000100a00 */
[----:B------:R0:W-:Y:S04]  /*ce70*/  STL.64 [R1+0xc20], R10 ;  /* 0x000c200a01007387 */ /* 0x0001e80000100a00 */
[----:B------:R-:W3:Y:S04]  /*ce80*/  LDL.LU R8, [R1+0x210] ;  /* 0x0002100001087983 */ /* 0x000ee80000300800 */
[----:B------:R-:W3:Y:S04]  /*ce90*/  LDL.LU R9, [R1+0x214] ;  /* 0x0002140001097983 */ /* 0x000ee80000300800 */
[----:B0-----:R-:W3:Y:S04]  /*cea0*/  LDL.LU R10, [R1+0x218] ;  /* 0x00021800010a7983 */ /* 0x001ee80000300800 */
[----:B------:R-:W3:Y:S01]  /*ceb0*/  LDL.LU R11, [R1+0x21c] ;  /* 0x00021c00010b7983 */ /* 0x000ee20000300800 */
[C---:B--2---:R-:W-:Y:S03]  /*cec0*/  HMMA.16816.F32 R16, R20.reuse, R18, R24 ;  /* 0x000000121410723c */ /* 0x044fe60000001818 */
[----:B------:R-:W2:Y:S04]  /*ced0*/  LDL.LU.64 R26, [R1+0xc88] ;  /* 0x000c8800011a7983 */ /* 0x000ea80000300a00 */
[----:B------:R-:W2:Y:S11]  /*cee0*/  LDL.LU.64 R24, [R1+0xc80] ;  /* 0x000c800001187983 */ /* 0x000eb60000300a00 */
[----:B------:R-:W-:Y:S05]  /*cef0*/  @!UPT UIADD3 URZ, URZ, URZ, URZ ;  /* 0x0000003f3f3ff290 */ /* 0x000fea000fffe03f */
[----:B------:R-:W-:Y:S04]  /*cf00*/  STL.64 [R1+0x170], R16 ;  /* 0x0001701001007387 */ /* 0x000fe80000100a00 */
[----:B------:R0:W-:Y:S04]  /*cf10*/  STL.64 [R1+0x178], R18 ;  /* 0x0001781201007387 */ /* 0x0001e80000100a00 */
[----:B0-----:R-:W2:Y:S01]  /*cf20*/  LDL.LU.64 R18, [R1+0xc78] ;  /* 0x000c780001127983 */ /* 0x001ea20000300a00 */
[----:B------:R-:W-:Y:S02]  /*cf30*/  IMAD.MOV.U32 R14, RZ, RZ, R2 ;  /* 0x000000ffff0e7224 */ /* 0x000fe400078e0002 */
[----:B------:R-:W-:Y:S01]  /*cf40*/  IMAD.MOV.U32 R15, RZ, RZ, R0 ;  /* 0x000000ffff0f7224 */ /* 0x000fe200078e0000 */
[----:B--2---:R-:W-:Y:S01]  /*cf50*/  HMMA.16816.F32 R24, R20, R18, R24 ;  /* 0x000000121418723c */ /* 0x004fe20000001818 */
[----:B------:R-:W-:-:S02]  /*cf60*/  IMAD.MOV.U32 R2, RZ, RZ, R18 ;  /* 0x000000ffff027224 */ /* 0x000fc400078e0012 */
[----:B------:R-:W-:Y:S11]  /*cf70*/  IMAD.MOV.U32 R0, RZ, RZ, R19 ;  /* 0x000000ffff007224 */ /* 0x000ff600078e0013 */
[----:B------:R-:W-:Y:S09]  /*cf80*/  @!UPT UIADD3 URZ, URZ, URZ, URZ ;  /* 0x0000003f3f3ff290 */ /* 0x000ff2000fffe03f */
[----:B------:R-:W-:Y:S04]  /*cf90*/  STL.64 [R1+0x160], R24 ;  /* 0x0001601801007387 */ /* 0x000fe80000100a00 */
[----:B------:R0:W-:Y:S04]  /*cfa0*/  STL.64 [R1+0x168], R26 ;  /* 0x0001681a01007387 */ /* 0x0001e80000100a00 */
[----:B0-----:R-:W2:Y:S04]  /*cfb0*/  LDL.LU.64 R26, [R1+0xc70] ;  /* 0x000c7000011a7983 */ /* 0x001ea80000300a00 */
[----:B------:R-:W2:Y:S04]  /*cfc0*/  LDL.LU.64 R24, [R1+0xc68] ;  /* 0x000c680001187983 */ /* 0x000ea80000300a00 */
[----:B------:R-:W2:Y:S02]  /*cfd0*/  LDL.LU.64 R18, [R1+0xc60] ;  /* 0x000c600001127983 */ /* 0x000ea40000300a00 */
[C---:B--2---:R-:W-:Y:S02]  /*cfe0*/  HMMA.16816.F32 R16, R20.reuse, R18, R24 ;  /* 0x000000121410723c */ /* 0x044fe40000001818 */
[----:B------:R-:W2:Y:S11]  /*cff0*/  LDL.LU R24, [R1+0xc58] ;  /* 0x000c580001187983 */ /* 0x000eb60000300800 */
[----:B------:R-:W-:Y:S10]  /*d000*/  @!UPT UIADD3 URZ, URZ, URZ, URZ ;  /* 0x0000003f3f3ff290 */ /* 0x000ff4000fffe03f */
[----:B------:R-:W-:Y:S04]  /*d010*/  STL.64 [R1+0x150], R16 ;  /* 0x0001501001007387 */ /* 0x000fe80000100a00 */
[----:B------:R0:W-:Y:S04]  /*d020*/  STL.64 [R1+0x158], R18 ;  /* 0x0001581201007387 */ /* 0x0001e80000100a00 */
[----:B0-----:R-:W2:Y:S04]  /*d030*/  LDL.LU.64 R18, [R1+0xc50] ;  /* 0x000c500001127983 */ /* 0x001ea80000300a00 */
[----:B------:R-:W2:Y:S02]  /*d040*/  LDL.LU.64 R16, [R1+0xc48] ;  /* 0x000c480001107983 */ /* 0x000ea40000300a00 */
[----:B--2---:R-:W-:Y:S02]  /*d050*/  HMMA.16816.F32 R12, R20, R14, R16 ;  /* 0x0000000e140c723c */ /* 0x004fe40000001810 */
[----:B------:R-:W3:Y:S04]  /*d060*/  LDL.LU.64 R18, [R1+0xc40] ;  /* 0x000c400001127983 */ /* 0x000ee80000300a00 */
[----:B------:R-:W2:Y:S11]  /*d070*/  LDL.LU.64 R16, [R1+0xc38] ;  /* 0x000c380001107983 */ /* 0x000eb60000300a00 */
[----:B------:R-:W-:Y:S06]  /*d080*/  @!UPT UIADD3 URZ, URZ, URZ, URZ ;  /* 0x0000003f3f3ff290 */ /* 0x000fec000fffe03f */
[----:B------:R-:W-:Y:S04]  /*d090*/  STL.64 [R1+0x140], R12 ;  /* 0x0001400c01007387 */ /* 0x000fe80000100a00 */
[----:B------:R0:W-:Y:S02]  /*d0a0*/  STL.64 [R1+0x148], R14 ;  /* 0x0001480e01007387 */ /* 0x0001e40000100a00 */
[----:B0-----:R-:W-:Y:S02]  /*d0b0*/  IMAD.MOV.U32 R14, RZ, RZ, R24 ;  /* 0x000000ffff0e7224 */ /* 0x001fe400078e0018 */
[----:B------:R-:W0:Y:S04]  /*d0c0*/  LDSM.16.MT88.4 R24, [R29+0x2180] ;  /* 0x002180001d18783b */ /* 0x000e280000004200 */
[----:B0-----:R4:W-:Y:S04]  /*d0d0*/  STL.64 [R1+0xbb0], R26 ;  /* 0x000bb01a01007387 */ /* 0x0019e80000100a00 */
[----:B------:R2:W-:Y:S01]  /*d0e0*/  STL.64 [R1+0xba8], R24 ;  /* 0x000ba81801007387 */ /* 0x0005e20000100a00 */
[----:B----4-:R-:W-:-:S02]  /*d0f0*/  IMAD.MOV.U32 R26, RZ, RZ, R4 ;  /* 0x000000ffff1a7224 */ /* 0x010fc400078e0004 */
[----:B------:R-:W-:-:S05]  /*d100*/  IMAD.MOV.U32 R27, RZ, RZ, R3 ;  /* 0x000000ffff1b7224 */ /* 0x000fca00078e0003 */
[----:B------:R-:W-:Y:S01]  /*d110*/  STL.64 [R1+0xc18], R26 ;  /* 0x000c181a01007387 */ /* 0x000fe20000100a00 */
[----:B---3--:R-:W-:Y:S01]  /*d120*/  HMMA.16816.F32 R8, R20, R18, R8 ;  /* 0x000000121408723c */ /* 0x008fe20000001808 */
[----:B--2---:R-:W-:Y:S02]  /*d130*/  IMAD.MOV.U32 R24, RZ, RZ, R17 ;  /* 0x000000ffff187224 */ /* 0x004fe400078e0011 */
[----:B------:R-:W-:-:S05]  /*d140*/  IMAD.MOV.U32 R25, RZ, RZ, R16 ;  /* 0x000000ffff197224 */ /* 0x000fca00078e0010 */
[----:B------:R0:W-:Y:S04]  /*d150*/  STL.64 [R1+0xc10], R24 ;  /* 0x000c101801007387 */ /* 0x0001e80000100a00 */
[----:B------:R-:W-:Y:S04]  /*d160*/  STL [R1+0x994], R29 ;  /* 0x0009941d01007387 */ /* 0x000fe80000100800 */
[----:B0-----:R-:W2:Y:S07]  /*d170*/  LDL.LU R24, [R1+0x3a0] ;  /* 0x0003a00001187983 */ /* 0x001eae0000300800 */
[----:B------:R-:W-:Y:S04]  /*d180*/  STL.64 [R1+0x210], R8 ;  /* 0x0002100801007387 */ /* 0x000fe80000100a00 */
[----:B------:R-:W-:Y:S04]  /*d190*/  STL.64 [R1+0x218], R10 ;  /* 0x0002180a01007387 */ /* 0x000fe80000100a00 */
[----:B------:R-:W2:Y:S04]  /*d1a0*/  LDL.LU R25, [R1+0x3a4] ;  /* 0x0003a40001197983 */ /* 0x000ea80000300800 */
[----:B------:R-:W3:Y:S04]  /*d1b0*/  LDL.LU R26, [R1+0x3a8] ;  /* 0x0003a800011a7983 */ /* 0x000ee80000300800 */
[----:B------:R-:W3:Y:S01]  /*d1c0*/  LDL.LU R27, [R1+0x3ac] ;  /* 0x0003ac00011b7983 */ /* 0x000ee20000300800 */
[----:B------:R-:W-:Y:S01]  /*d1d0*/  IMAD.MOV.U32 R15, RZ, RZ, R5 ;  /* 0x000000ffff0f7224 */ /* 0x000fe200078e0005 */
[----:B------:R-:W-:-:S05]  /*d1e0*/  LOP3.LUT R5, R29, 0x40, RZ, 0x3c, !PT ;  /* 0x000000401d057812 */ /* 0x000fca00078e3cff */
[----:B------:R-:W0:Y:S04]  /*d1f0*/  LDSM.16.MT88.4 R16, [R5+0x2000] ;  /* 0x002000000510783b */ /* 0x000e280000004200 */
[----:B---3--:R-:W-:Y:S04]  /*d200*/  STL.64 [R1+0xc30], R26 ;  /* 0x000c301a01007387 */ /* 0x008fe80000100a00 */
[----:B--2---:R1:W-:Y:S04]  /*d210*/  STL.64 [R1+0xc28], R24 ;  /* 0x000c281801007387 */ /* 0x0043e80000100a00 */
[----:B-1----:R-:W2:Y:S04]  /*d220*/  LDL.LU R24, [R1+0x3b0] ;  /* 0x0003b00001187983 */ /* 0x002ea80000300800 */
[----:B------:R-:W2:Y:S04]  /*d230*/  LDL.LU R25, [R1+0x3b4] ;  /* 0x0003b40001197983 */ /* 0x000ea80000300800 */
[----:B------:R-:W2:Y:S04]  /*d240*/  LDL.LU R26, [R1+0x3b8] ;  /* 0x0003b800011a7983 */ /* 0x000ea80000300800 */
[----:B------:R-:W2:Y:S04]  /*d250*/  LDL.LU R27, [R1+0x3bc] ;  /* 0x0003bc00011b7983 */ /* 0x000ea80000300800 */
[----:B------:R-:W3:Y:S04]  /*d260*/  LDL.LU R8, [R1+0x3e0] ;  /* 0x0003e00001087983 */ /* 0x000ee80000300800 */
[----:B------:R-:W3:Y:S04]  /*d270*/  LDL.LU R9, [R1+0x3e4] ;  /* 0x0003e40001097983 */ /* 0x000ee80000300800 */
[----:B------:R-:W3:Y:S04]  /*d280*/  LDL.LU R10, [R1+0x3e8] ;  /* 0x0003e800010a7983 */ /* 0x000ee80000300800 */
[----:B------:R-:W3:Y:S04]  /*d290*/  LDL.LU R11, [R1+0x3ec] ;  /* 0x0003ec00010b7983 */ /* 0x000ee80000300800 */
[----:B0-----:R0:W-:Y:S04]  /*d2a0*/  STL.64 [R1+0xb30], R18 ;  /* 0x000b301201007387 */ /* 0x0011e80000100a00 */
[----:B------:R1:W-:Y:S04]  /*d2b0*/  STL.64 [R1+0xb28], R16 ;  /* 0x000b281001007387 */ /* 0x0003e80000100a00 */
[----:B0-----:R-:W4:Y:S04]  /*d2c0*/  LDL.64 R18, [R1+0x28] ;  /* 0x0000280001127983 */ /* 0x001f280000100a00 */
[----:B----4-:R0:W-:Y:S04]  /*d2d0*/  STL.64 [R1+0xbc8], R18 ;  /* 0x000bc81201007387 */ /* 0x0101e80000100a00 */
[----:B-1----:R-:W4:Y:S04]  /*d2e0*/  LDL.LU R16, [R1+0x360] ;  /* 0x0003600001107983 */ /* 0x002f280000300800 */
[----:B------:R-:W4:Y:S04]  /*d2f0*/  LDL.LU R17, [R1+0x364] ;  /* 0x0003640001117983 */ /* 0x000f280000300800 */
[----:B0-----:R-:W3:Y:S04]  /*d300*/  LDL.LU R18, [R1+0x368] ;  /* 0x0003680001127983 */ /* 0x001ee80000300800 */
[----:B------:R-:W3:Y:S01]  /*d310*/  LDL.LU R19, [R1+0x36c] ;  /* 0x00036c0001137983 */ /* 0x000ee20000300800 */
[----:B--2---:R-:W-:Y:S03]  /*d320*/  HMMA.16816.F32 R12, R20, R14, R24 ;  /* 0x0000000e140c723c */ /* 0x004fe60000001818 */
[----:B---3--:R0:W-:Y:S04]  /*d330*/  STL.64 [R1+0xbd8], R18 ;  /* 0x000bd81201007387 */ /* 0x0081e80000100a00 */
[----:B----4-:R-:W-:Y:S04]  /*d340*/  STL.64 [R1+0xbd0], R16 ;  /* 0x000bd01001007387 */ /* 0x010fe80000100a00 */
[----:B0-----:R-:W2:Y:S04]  /*d350*/  LDL.64 R18, [R1+0x48] ;  /* 0x0000480001127983 */ /* 0x001ea80000100a00 */
[----:B--2---:R0:W-:Y:S02]  /*d360*/  STL.64 [R1+0xbf0], R18 ;  /* 0x000bf01201007387 */ /* 0x0041e40000100a00 */
[----:B0-----:R-:W-:-:S02]  /*d370*/  IMAD.MOV.U32 R18, RZ, RZ, R2 ;  /* 0x000000ffff127224 */ /* 0x001fc400078e0002 */
[----:B------:R-:W-:-:S05]  /*d380*/  IMAD.MOV.U32 R19, RZ, RZ, R0 ;  /* 0x000000ffff137224 */ /* 0x000fca00078e0000 */
[----:B------:R0:W-:Y:S04]  /*d390*/  STL.64 [R1+0xc08], R18 ;  /* 0x000c081201007387 */ /* 0x0001e80000100a00 */
[----:B0-----:R-:W2:Y:S04]  /*d3a0*/  LDL.64 R18, [R1+0x68] ;  /* 0x0000680001127983 */ /* 0x001ea80000100a00 */
[----:B------:R-:W3:Y:S04]  /*d3b0*/  LDL.LU.64 R26, [R1+0xc30] ;  /* 0x000c3000011a7983 */ /* 0x000ee80000300a00 */
[----:B------:R-:W3:Y:S04]  /*d3c0*/  LDL.LU.64 R24, [R1+0xc28] ;  /* 0x000c280001187983 */ /* 0x000ee80000300a00 */
[----:B------:R-:W-:Y:S04]  /*d3d0*/  STL.64 [R1+0x3b0], R12 ;  /* 0x0003b00c01007387 */ /* 0x000fe80000100a00 */
[----:B------:R-:W-:Y:S04]  /*d3e0*/  STL.64 [R1+0x3b8], R14 ;  /* 0x0003b80e01007387 */ /* 0x000fe80000100a00 */
[----:B------:R-:W0:Y:S04]  /*d3f0*/  LDSM.16.MT88.4 R12, [R5+0x2080] ;  /* 0x00208000050c783b */ /* 0x000e280000004200 */
[----:B0-----:R-:W-:Y:S04]  /*d400*/  STL.64 [R1+0xac0], R14 ;  /* 0x000ac00e01007387 */ /* 0x001fe80000100a00 */
[----:B------:R0:W-:Y:S04]  /*d410*/  STL.64 [R1+0xab8], R12 ;  /* 0x000ab80c01007387 */ /* 0x0001e80000100a00 */
[----:B0-----:R-:W4:Y:S04]  /*d420*/  LDL.LU R12, [R1+0x350] ;  /* 0x00035000010c7983 */ /* 0x001f280000300800 */
[----:B------:R-:W4:Y:S04]  /*d430*/  LDL.LU R13, [R1+0x354] ;  /* 0x00035400010d7983 */ /* 0x000f280000300800 */
[----:B------:R-:W2:Y:S04]  /*d440*/  LDL.LU R14, [R1+0x358] ;  /* 0x00035800010e7983 */ /* 0x000ea80000300800 */
[----:B------:R-:W2:Y:S01]  /*d450*/  LDL.LU R15, [R1+0x35c] ;  /* 0x00035c00010f7983 */ /* 0x000ea20000300800 */
[C---:B------:R-:W-:Y:S03]  /*d460*/  HMMA.16816.F32 R8, R20.reuse, R6, R8 ;  /* 0x000000061408723c */ /* 0x040fe60000001808 */
[----:B--2---:R-:W-:Y:S04]  /*d470*/  STL.64 [R1+0xbe8], R14 ;  /* 0x000be80e01007387 */ /* 0x004fe80000100a00 */
[----:B----4-:R0:W-:Y:S04]  /*d480*/  STL.64 [R1+0xbe0], R12 ;  /* 0x000be00c01007387 */ /* 0x0101e80000100a00 */
[----:B0-----:R-:W2:Y:S04]  /*d490*/  LDL.LU R12, [R1+0x370] ;  /* 0x00037000010c7983 */ /* 0x001ea80000300800 */
[----:B------:R-:W2:Y:S04]  /*d4a0*/  LDL.LU R13, [R1+0x374] ;  /* 0x00037400010d7983 */ /* 0x000ea80000300800 */
[----:B------:R-:W4:Y:S04]  /*d4b0*/  LDL.LU R14, [R1+0x378] ;  /* 0x00037800010e7983 */ /* 0x000f280000300800 */
[----:B------:R-:W4:Y:S04]  /*d4c0*/  LDL.LU R15, [R1+0x37c] ;  /* 0x00037c00010f7983 */ /* 0x000f280000300800 */
[----:B----4-:R-:W-:Y:S04]  /*d4d0*/  STL.64 [R1+0xc00], R14 ;  /* 0x000c000e01007387 */ /* 0x010fe80000100a00 */
[----:B--2---:R0:W-:Y:S04]  /*d4e0*/  STL.64 [R1+0xbf8], R12 ;  /* 0x000bf80c01007387 */ /* 0x0041e80000100a00 */
[----:B0-----:R-:W2:Y:S04]  /*d4f0*/  LDL.LU R12, [R1+0x380] ;  /* 0x00038000010c7983 */ /* 0x001ea80000300800 */
[----:B------:R-:W2:Y:S04]  /*d500*/  LDL.LU R13, [R1+0x384] ;  /* 0x00038400010d7983 */ /* 0x000ea80000300800 */
[----:B------:R-:W2:Y:S04]  /*d510*/  LDL.LU R14, [R1+0x388] ;  /* 0x00038800010e7983 */ /* 0x000ea80000300800 */
[----:B------:R-:W2:Y:S04]  /*d520*/  LDL.LU R15, [R1+0x38c] ;  /* 0x00038c00010f7983 */ /* 0x000ea80000300800 */
[----:B------:R-:W-:Y:S04]  /*d530*/  STL.64 [R1+0x3e0], R8 ;  /* 0x0003e00801007387 */ /* 0x000fe80000100a00 */
[----:B------:R0:W-:Y:S04]  /*d540*/  STL.64 [R1+0x3e8], R10 ;  /* 0x0003e80a01007387 */ /* 0x0001e80000100a00 */
[----:B0-----:R-:W3:Y:S02]  /*d550*/  LDL.LU.64 R10, [R1+0xc20] ;  /* 0x000c2000010a7983 */ /* 0x001ee40000300a00 */
[----:B---3--:R-:W-:Y:S02]  /*d560*/  HMMA.16816.F32 R20, R20, R10, R24 ;  /* 0x0000000a1414723c */ /* 0x008fe40000001818 */
[----:B------:R-:W3:Y:S04]  /*d570*/  LDL.LU.64 R26, [R1+0xc18] ;  /* 0x000c1800011a7983 */ /* 0x000ee80000300a00 */
[----:B------:R-:W3:Y:S11]  /*d580*/  LDL.LU.64 R24, [R1+0xc10] ;  /* 0x000c100001187983 */ /* 0x000ef60000300a00 */
[----:B------:R-:W-:Y:S06]  /*d590*/  @!UPT UIADD3 URZ, URZ, URZ, URZ ;  /* 0x0000003f3f3ff290 */ /* 0x000fec000fffe03f */
[----:B------:R0:W-:Y:S04]  /*d5a0*/  STL.64 [R1+0x3a0], R20 ;  /* 0x0003a01401007387 */ /* 0x0001e80000100a00 */
[----:B------:R1:W-:Y:S04]  /*d5b0*/  STL.64 [R1+0x3a8], R22 ;  /* 0x0003a81601007387 */ /* 0x0003e80000100a00 */
[----:B0-----:R-:W3:Y:S04]  /*d5c0*/  LDL.LU R20, [R1+0x390] ;  /* 0x0003900001147983 */ /* 0x001ee80000300800 */
[----:B------:R-:W3:Y:S04]  /*d5d0*/  LDL.LU R21, [R1+0x394] ;  /* 0x0003940001157983 */ /* 0x000ee80000300800 */
[----:B-1----:R-:W3:Y:S04]  /*d5e0*/  LDL.LU R22, [R1+0x398] ;  /* 0x0003980001167983 */ /* 0x002ee80000300800 */
[----:B------:R-:W3:Y:S04]  /*d5f0*/  LDL.LU R23, [R1+0x39c] ;  /* 0x00039c0001177983 */ /* 0x000ee80000300800 */
[----:B------:R0:W-:Y:S04]  /*d600*/  STL.64 [R1+0xbc0], R10 ;  /* 0x000bc00a01007387 */ /* 0x0001e80000100a00 */
[----:B0-----:R-:W4:Y:S01]  /*d610*/  LDL.64 R10, [R1+0x38] ;  /* 0x00003800010a7983 */ /* 0x001f220000100a00 */
[C---:B---3--:R-:W-:Y:S11]  /*d620*/  HMMA.16816.F32 R20, R24.reuse, R18, R20 ;  /* 0x000000121814723c */ /* 0x048ff60000001814 */
[----:B------:R-:W-:Y:S11]  /*d630*/  @!UPT UIADD3 URZ, URZ, URZ, URZ ;  /* 0x0000003f3f3ff290 */ /* 0x000ff6000fffe03f */
[----:B------:R-:W-:Y:S01]  /*d640*/  @!UPT UIADD3 URZ, URZ, URZ, URZ ;  /* 0x0000003f3f3ff290 */ /* 0x000fe2000fffe03f */
[----:B------:R0:W-:Y:S04]  /*d650*/  STL.64 [R1+0x390], R20 ;  /* 0x0003901401007387 */ /* 0x0001e80000100a00 */
[----:B------:R-:W-:Y:S01]  /*d660*/  STL.64 [R1+0x398], R22 ;  /* 0x0003981601007387 */ /* 0x000fe20000100a00 */
[----:B0-----:R-:W-:Y:S02]  /*d670*/  IMAD.MOV.U32 R21, RZ, RZ, R18 ;  /* 0x000000ffff157224 */ /* 0x001fe400078e0012 */
[----:B------:R-:W-:Y:S02]  /*d680*/  IMAD.MOV.U32 R20, RZ, RZ, R19 ;  /* 0x000000ffff147224 */ /* 0x000fe400078e0013 */
[----:B------:R-:W2:Y:S02]  /*d690*/  LDL.LU.64 R18, [R1+0xc08] ;  /* 0x000c080001127983 */ /* 0x000ea40000300a00 */
[C---:B--2---:R-:W-:Y:S02]  /*d6a0*/  HMMA.16816.F32 R16, R24.reuse, R18, R12 ;  /* 0x000000121810723c */ /* 0x044fe4000000180c */
[----:B------:R-:W2:Y:S04]  /*d6b0*/  LDL.LU.64 R14, [R1+0xc00] ;  /* 0x000c0000010e7983 */ /* 0x000ea80000300a00 */
[----:B------:R-:W2:Y:S11]  /*d6c0*/  LDL.LU.64 R12, [R1+0xbf8] ;  /* 0x000bf800010c7983 */ /* 0x000eb60000300a00 */
[----:B------:R-:W-:Y:S06]  /*d6d0*/  @!UPT UIADD3 URZ, URZ, URZ, URZ ;  /* 0x0000003f3f3ff290 */ /* 0x000fec000fffe03f */
[----:B------:R-:W-:Y:S04]  /*d6e0*/  STL.64 [R1+0x380], R16 ;  /* 0x0003801001007387 */ /* 0x000fe80000100a00 */
[----:B------:R0:W-:Y:S04]  /*d6f0*/  STL.64 [R1+0x388], R18 ;  /* 0x0003881201007387 */ /* 0x0001e80000100a00 */
[----:B0-----:R-:W2:Y:S02]  /*d700*/  LDL.LU.64 R18, [R1+0xbf0] ;  /* 0x000bf00001127983 */ /* 0x001ea40000300a00 */
        /* <DEDUP_REMOVED lines=8> */
[----:B------:R-:W4:Y:S04]  /*d790*/  LDL.LU.64 R18, [R1+0xbd8] ;  /* 0x000bd80001127983 */ /* 0x000f280000300a00 */
[----:B------:R-:W4:Y:S02]  /*d7a0*/  LDL.LU.64 R16, [R1+0xbd0] ;  /* 0x000bd00001107983 */ /* 0x000f240000300a00 */
[----:B----4-:R-:W-:Y:S11]  /*d7b0*/  HMMA.16816.F32 R16, R24, R10, R16 ;  /* 0x0000000a1810723c */ /* 0x010ff60000001810 */
[----:B------:R-:W-:Y:S11]  /*d7c0*/  @!UPT UIADD3 URZ, URZ, URZ, URZ ;  /* 0x0000003f3f3ff290 */ /* 0x000ff6000fffe03f */
[----:B------:R-:W-:Y:S01]  /*d7d0*/  @!UPT UIADD3 URZ, URZ, URZ, URZ ;  /* 0x0000003f3f3ff290 */ /* 0x000fe2000fffe03f */
[----:B------:R-:W-:Y:S04]  /*d7e0*/  STL.64 [R1+0x360], R16 ;  /* 0x0003601001007387 */ /* 0x000fe80000100a00 */
[----:B------:R0:W-:Y:S04]  /*d7f0*/  STL.64 [R1+0x368], R18 ;  /* 0x0003681201007387 */ /* 0x0001e80000100a00 */
[----:B0-----:R-:W2:Y:S01]  /*d800*/  LDL.LU.64 R18, [R1+0xbc8] ;  /* 0x000bc80001127983 */ /* 0x001ea20000300a00 */
[----:B------:R-:W-:Y:S02]  /*d810*/  IMAD.MOV.U32 R29, RZ, RZ, R10 ;  /* 0x000000ffff1d7224 */ /* 0x000fe400078e000a */
[----:B------:R-:W-:-:S02]  /*d820*/  IMAD.MOV.U32 R28, RZ, RZ, R11 ;  /* 0x000000ffff1c7224 */ /* 0x000fc400078e000b */
[----:B--2---:R-:W-:Y:S01]  /*d830*/  HMMA.16816.F32 R8, R24, R18, R12 ;  /* 0x000000121808723c */ /* 0x004fe2000000180c */
[----:B------:R-:W-:Y:S02]  /*d840*/  IMAD.MOV.U32 R4, RZ, RZ, R18 ;  /* 0x000000ffff047224 */ /* 0x000fe400078e0012 */
[----:B------:R-:W-:Y:S11]  /*d850*/  IMAD.MOV.U32 R3, RZ, RZ, R19 ;  /* 0x000000ffff037224 */ /* 0x000ff600078e0013 */
[----:B------:R-:W-:Y:S09]  /*d860*/  @!UPT UIADD3 URZ, URZ, URZ, URZ ;  /* 0x0000003f3f3ff290 */ /* 0x000ff2000fffe03f */
[----:B------:R0:W-:Y:S04]  /*d870*/  STL.64 [R1+0x350], R8 ;  /* 0x0003500801007387 */ /* 0x0001e80000100a00 */
[----:B------:R1:W-:Y:S04]  /*d880*/  STL.64 [R1+0x358], R10 ;  /* 0x0003580a01007387 */ /* 0x0003e80000100a00 */
[----:B------:R-:W2:Y:S04]  /*d890*/  LDL.LU R12, [R1+0x230] ;  /* 0x00023000010c7983 */ /* 0x000ea80000300800 */
[----:B------:R-:W2:Y:S04]  /*d8a0*/  LDL.LU R13, [R1+0x234] ;  /* 0x00023400010d7983 */ /* 0x000ea80000300800 */
[----:B------:R-:W3:Y:S04]  /*d8b0*/  LDL.LU R14, [R1+0x238] ;  /* 0x00023800010e7983 */ /* 0x000ee80000300800 */
[----:B------:R-:W3:Y:S04]  /*d8c0*/  LDL.LU R15, [R1+0x23c] ;  /* 0x00023c00010f7983 */ /* 0x000ee80000300800 */
[----:B------:R-:W4:Y:S04]  /*d8d0*/  LDL.LU R16, [R1+0x2f0] ;  /* 0x0002f00001107983 */ /* 0x000f280000300800 */
[----:B------:R-:W4:Y:S04]  /*d8e0*/  LDL.LU R17, [R1+0x2f4] ;  /* 0x0002f40001117983 */ /* 0x000f280000300800 */
[----:B------:R-:W2:Y:S04]  /*d8f0*/  LDL.LU R18, [R1+0x2f8] ;  /* 0x0002f80001127983 */ /* 0x000ea80000300800 */
[----:B------:R-:W2:Y:S04]  /*d900*/  LDL.LU R19, [R1+0x2fc] ;  /* 0x0002fc0001137983 */ /* 0x000ea80000300800 */
[----:B0-----:R-:W3:Y:S04]  /*d910*/  LDL.LU R8, [R1+0x340] ;  /* 0x0003400001087983 */ /* 0x001ee80000300800 */
[----:B------:R-:W3:Y:S04]  /*d920*/  LDL.LU R9, [R1+0x344] ;  /* 0x0003440001097983 */ /* 0x000ee80000300800 */
[----:B-1----:R-:W3:Y:S04]  /*d930*/  LDL.LU R10, [R1+0x348] ;  /* 0x00034800010a7983 */ /* 0x002ee80000300800 */
[----:B------:R-:W3:Y:S04]  /*d940*/  LDL.LU R11, [R1+0x34c] ;  /* 0x00034c00010b7983 */ /* 0x000ee80000300800 */
[----:B------:R-:W3:Y:S04]  /*d950*/  LDL.64 R22, [R1+0x18] ;  /* 0x0000180001167983 */ /* 0x000ee80000100a00 */
[----:B--2---:R-:W-:Y:S04]  /*d960*/  STL.64 [R1+0xb70], R18 ;  /* 0x000b701201007387 */ /* 0x004fe80000100a00 */
[----:B----4-:R-:W-:Y:S04]  /*d970*/  STL.64 [R1+0xb68], R16 ;  /* 0x000b681001007387 */ /* 0x010fe80000100a00 */
[----:B---3--:R0:W-:Y:S04]  /*d980*/  STL.64 [R1+0xad8], R14 ;  /* 0x000ad80e01007387 */ /* 0x0081e80000100a00 */
[----:B------:R-:W-:Y:S01]  /*d990*/  STL.64 [R1+0xad0], R12 ;  /* 0x000ad00c01007387 */ /* 0x000fe20000100a00 */
[----:B0-----:R-:W-:-:S02]  /*d9a0*/  IMAD.MOV.U32 R14, RZ, RZ, R29 ;  /* 0x000000ffff0e7224 */ /* 0x001fc400078e001d */
[----:B------:R-:W-:-:S05]  /*d9b0*/  IMAD.MOV.U32 R15, RZ, RZ, R28 ;  /* 0x000000ffff0f7224 */ /* 0x000fca00078e001c */
[----:B------:R0:W-:Y:S04]  /*d9c0*/  STL.64 [R1+0xb78], R14 ;  /* 0x000b780e01007387 */ /* 0x0001e80000100a00 */
[----:B0-----:R-:W2:Y:S04]  /*d9d0*/  LDL.64 R14, [R1+0x58] ;  /* 0x00005800010e7983 */ /* 0x001ea80000100a00 */
[----:B--2---:R0:W-:Y:S04]  /*d9e0*/  STL.64 [R1+0xb90], R14 ;  /* 0x000b900e01007387 */ /* 0x0041e80000100a00 */
[----:B------:R-:W2:Y:S04]  /*d9f0*/  LDL.LU R16, [R1+0x300] ;  /* 0x0003000001107983 */ /* 0x000ea80000300800 */
[----:B------:R-:W2:Y:S04]  /*da00*/  LDL.LU R17, [R1+0x304] ;  /* 0x0003040001117983 */ /* 0x000ea80000300800 */
[----:B------:R-:W3:Y:S04]  /*da10*/  LDL.LU R18, [R1+0x308] ;  /* 0x0003080001127983 */ /* 0x000ee80000300800 */
[----:B------:R-:W3:Y:S01]  /*da20*/  LDL.LU R19, [R1+0x30c] ;  /* 0x00030c0001137983 */ /* 0x000ee20000300800 */
[----:B0-----:R-:W-:-:S02]  /*da30*/  IMAD.MOV.U32 R14, RZ, RZ, R21 ;  /* 0x000000ffff0e7224 */ /* 0x001fc400078e0015 */
[----:B------:R-:W-:-:S05]  /*da40*/  IMAD.MOV.U32 R15, RZ, RZ, R20 ;  /* 0x000000ffff0f7224 */ /* 0x000fca00078e0014 */
[----:B------:R0:W-:Y:S04]  /*da50*/  STL.64 [R1+0xbb8], R14 ;  /* 0x000bb80e01007387 */ /* 0x0001e80000100a00 */
[----:B------:R-:W4:Y:S04]  /*da60*/  LDL.LU R12, [R1+0x330] ;  /* 0x00033000010c7983 */ /* 0x000f280000300800 */
[----:B------:R-:W4:Y:S04]  /*da70*/  LDL.LU R13, [R1+0x334] ;  /* 0x00033400010d7983 */ /* 0x000f280000300800 */
[----:B0-----:R-:W4:Y:S04]  /*da80*/  LDL.LU R14, [R1+0x338] ;  /* 0x00033800010e7983 */ /* 0x001f280000300800 */
[----:B------:R-:W4:Y:S04]  /*da90*/  LDL.LU R15, [R1+0x33c] ;  /* 0x00033c00010f7983 */ /* 0x000f280000300800 */
[----:B---3--:R-:W-:Y:S04]  /*daa0*/  STL.64 [R1+0xb88], R18 ;  /* 0x000b881201007387 */ /* 0x008fe80000100a00 */
[----:B--2---:R0:W-:Y:S04]  /*dab0*/  STL.64 [R1+0xb80], R16 ;  /* 0x000b801001007387 */ /* 0x0041e80000100a00 */
[----:B0-----:R-:W2:Y:S04]  /*dac0*/  LDL.LU R16, [R1+0x310] ;  /* 0x0003100001107983 */ /* 0x001ea80000300800 */
[----:B------:R-:W2:Y:S04]  /*dad0*/  LDL.LU R17, [R1+0x314] ;  /* 0x0003140001117983 */ /* 0x000ea80000300800 */
[----:B------:R-:W3:Y:S04]  /*dae0*/  LDL.LU R18, [R1+0x318] ;  /* 0x0003180001127983 */ /* 0x000ee80000300800 */
[----:B------:R-:W3:Y:S01]  /*daf0*/  LDL.LU R19, [R1+0x31c] ;  /* 0x00031c0001137983 */ /* 0x000ee20000300800 */
[----:B------:R-:W-:Y:S03]  /*db00*/  HMMA.16816.F32 R8, R24, R22, R8 ;  /* 0x000000161808723c */ /* 0x000fe60000001808 */
[----:B---3--:R-:W-:Y:S04]  /*db10*/  STL.64 [R1+0xba0], R18 ;  /* 0x000ba01201007387 */ /* 0x008fe80000100a00 */
[----:B--2---:R0:W-:Y:S04]  /*db20*/  STL.64 [R1+0xb98], R16 ;  /* 0x000b981001007387 */ /* 0x0041e80000100a00 */
[----:B0-----:R-:W2:Y:S04]  /*db30*/  LDL.LU R16, [R1+0x320] ;  /* 0x0003200001107983 */ /* 0x001ea80000300800 */
[----:B------:R-:W2:Y:S04]  /*db40*/  LDL.LU R17, [R1+0x324] ;  /* 0x0003240001117983 */ /* 0x000ea80000300800 */
[----:B------:R-:W2:Y:S04]  /*db50*/  LDL.LU R18, [R1+0x328] ;  /* 0x0003280001127983 */ /* 0x000ea80000300800 */
[----:B------:R-:W2:Y:S04]  /*db60*/  LDL.LU R19, [R1+0x32c] ;  /* 0x00032c0001137983 */ /* 0x000ea80000300800 */
[----:B------:R0:W-:Y:S02]  /*db70*/  STL.64 [R1+0x340], R8 ;  /* 0x0003400801007387 */ /* 0x0001e40000100a00 */
[----:B0-----:R-:W-:-:S02]  /*db80*/  IMAD.MOV.U32 R9, RZ, RZ, R22 ;  /* 0x000000ffff097224 */ /* 0x001fc400078e0016 */
[----:B------:R-:W-:Y:S02]  /*db90*/  IMAD.MOV.U32 R8, RZ, RZ, R23 ;  /* 0x000000ffff087224 */ /* 0x000fe400078e0017 */
[----:B------:R-:W0:Y:S04]  /*dba0*/  LDSM.16.MT88.4 R20, [R5+0x2100] ;  /* 0x002100000514783b */ /* 0x000e280000004200 */
[----:B------:R1:W-:Y:S04]  /*dbb0*/  STL.64 [R1+0x348], R10 ;  /* 0x0003480a01007387 */ /* 0x0003e80000100a00 */
[----:B-1----:R-:W4:Y:S04]  /*dbc0*/  LDL.LU.64 R10, [R1+0xbc0] ;  /* 0x000bc000010a7983 */ /* 0x002f280000300a00 */
[----:B0-----:R0:W-:Y:S04]  /*dbd0*/  STL.64 [R1+0xa48], R22 ;  /* 0x000a481601007387 */ /* 0x0011e80000100a00 */
[----:B------:R1:W-:Y:S01]  /*dbe0*/  STL.64 [R1+0xa40], R20 ;  /* 0x000a401401007387 */ /* 0x0003e20000100a00 */
[----:B0-----:R-:W-:-:S02]  /*dbf0*/  IMAD.MOV.U32 R22, RZ, RZ, R9 ;  /* 0x000000ffff167224 */ /* 0x001fc400078e0009 */
[----:B------:R-:W-:-:S05]  /*dc00*/  IMAD.MOV.U32 R23, RZ, RZ, R8 ;  /* 0x000000ffff177224 */ /* 0x000fca00078e0008 */
[----:B------:R0:W-:Y:S04]  /*dc10*/  STL.64 [R1+0xb50], R22 ;  /* 0x000b501601007387 */ /* 0x0001e80000100a00 */
[----:B-1----:R-:W3:Y:S04]  /*dc20*/  LDL.LU R20, [R1+0x3d0] ;  /* 0x0003d00001147983 */ /* 0x002ee80000300800 */
[----:B------:R-:W3:Y:S04]  /*dc30*/  LDL.LU R21, [R1+0x3d4] ;  /* 0x0003d40001157983 */ /* 0x000ee80000300800 */
[----:B0-----:R-:W3:Y:S04]  /*dc40*/  LDL.LU R22, [R1+0x3d8] ;  /* 0x0003d80001167983 */ /* 0x001ee80000300800 */
[----:B------:R-:W3:Y:S02]  /*dc50*/  LDL.LU R23, [R1+0x3dc] ;  /* 0x0003dc0001177983 */ /* 0x000ee40000300800 */
[----:B---3--:R-:W-:Y:S11]  /*dc60*/  HMMA.16816.F32 R20, R24, R6, R20 ;  /* 0x000000061814723c */ /* 0x008ff60000001814 */
[----:B------:R-:W-:Y:S11]  /*dc70*/  @!UPT UIADD3 URZ, URZ, URZ, URZ ;  /* 0x0000003f3f3ff290 */ /* 0x000ff6000fffe03f */
[----:B------:R-:W-:Y:S01]  /*dc80*/  @!UPT UIADD3 URZ, URZ, URZ, URZ ;  /* 0x0000003f3f3ff290 */ /* 0x000fe2000fffe03f */
[----:B------:R-:W-:Y:S04]  /*dc90*/  STL.64 [R1+0x3d0], R20 ;  /* 0x0003d01401007387 */ /* 0x000fe80000100a00 */
[----:B------:R0:W-:Y:S04]  /*dca0*/  STL.64 [R1+0x3d8], R22 ;  /* 0x0003d81601007387 */ /* 0x0001e80000100a00 */
[----:B------:R-:W-:Y:S04]  /*dcb0*/  STL.64 [R1+0xb48], R6 ;  /* 0x000b480601007387 */ /* 0x000fe80000100a00 */
[----:B------:R1:W-:Y:S01]  /*dcc0*/  STL [R1+0xb40], R5 ;  /* 0x000b400501007387 */ /* 0x0003e20000100800 */
[----:B0-----:R-:W-:-:S03]  /*dcd0*/  IMAD.MOV.U32 R22, RZ, RZ, R4 ;  /* 0x000000ffff167224 */ /* 0x001fc600078e0004 */
[----:B------:R-:W3:Y:S04]  /*dce0*/  LDL.LU R4, [R1+0x2d0] ;  /* 0x0002d00001047983 */ /* 0x000ee80000300800 */
[----:B-1----:R-:W3:Y:S04]  /*dcf0*/  LDL.LU R5, [R1+0x2d4] ;  /* 0x0002d40001057983 */ /* 0x002ee80000300800 */
[----:B------:R-:W2:Y:S04]  /*dd00*/  LDL.LU R6, [R1+0x2d8] ;  /* 0x0002d80001067983 */ /* 0x000ea80000300800 */
[----:B------:R-:W2:Y:S01]  /*dd10*/  LDL.LU R7, [R1+0x2dc] ;  /* 0x0002dc0001077983 */ /* 0x000ea20000300800 */
[----:B----4-:R-:W-:Y:S03]  /*dd20*/  HMMA.16816.F32 R24, R24, R10, R12 ;  /* 0x0000000a1818723c */ /* 0x010fe6000000180c */
[----:B--2---:R-:W-:Y:S04]  /*dd30*/  STL.64 [R1+0xb60], R6 ;  /* 0x000b600601007387 */ /* 0x004fe80000100a00 */
[----:B---3--:R0:W-:Y:S04]  /*dd40*/  STL.64 [R1+0xb58], R4 ;  /* 0x000b580401007387 */ /* 0x0081e80000100a00 */
[----:B0-----:R-:W2:Y:S04]  /*dd50*/  LDL.LU R4, [R1+0x2e0] ;  /* 0x0002e00001047983 */ /* 0x001ea80000300800 */
[----:B------:R-:W2:Y:S04]  /*dd60*/  LDL.LU R5, [R1+0x2e4] ;  /* 0x0002e40001057983 */ /* 0x000ea80000300800 */
[----:B------:R-:W2:Y:S04]  /*dd70*/  LDL.LU R6, [R1+0x2e8] ;  /* 0x0002e80001067983 */ /* 0x000ea80000300800 */
[----:B------:R-:W2:Y:S04]  /*dd80*/  LDL.LU R7, [R1+0x2ec] ;  /* 0x0002ec0001077983 */ /* 0x000ea80000300800 */
[----:B------:R-:W3:Y:S04]  /*dd90*/  LDL.LU.64 R14, [R1+0xbb8] ;  /* 0x000bb800010e7983 */ /* 0x000ee80000300a00 */
[----:B------:R-:W-:Y:S04]  /*dda0*/  STL.64 [R1+0x330], R24 ;  /* 0x0003301801007387 */ /* 0x000fe80000100a00 */
[----:B------:R0:W-:Y:S04]  /*ddb0*/  STL.64 [R1+0x338], R26 ;  /* 0x0003381a01007387 */ /* 0x0001e80000100a00 */
[----:B0-----:R-:W3:Y:S04]  /*ddc0*/  LDL.LU.64 R26, [R1+0xbb0] ;  /* 0x000bb000011a7983 */ /* 0x001ee80000300a00 */
[----:B------:R-:W3:Y:S04]  /*ddd0*/  LDL.LU.64 R24, [R1+0xba8] ;  /* 0x000ba80001187983 */ /* 0x000ee80000300a00 */
[----:B------:R-:W-:Y:S01]  /*dde0*/  STL.64 [R1+0xb38], R10 ;  /* 0x000b380a01007387 */ /* 0x000fe20000100a00 */
[C---:B---3--:R-:W-:Y:S03]  /*ddf0*/  HMMA.16816.F32 R12, R24.reuse, R14, R16 ;  /* 0x0000000e180c723c */ /* 0x048fe60000001810 */
[----:B------:R-:W3:Y:S04]  /*de00*/  LDL.LU.64 R18, [R1+0xba0] ;  /* 0x000ba00001127983 */ /* 0x000ee80000300a00 */
[----:B------:R-:W3:Y:S11]  /*de10*/  LDL.LU.64 R16, [R1+0xb98] ;  /* 0x000b980001107983 */ /* 0x000ef60000300a00 */
[----:B------:R-:W-:Y:S05]  /*de20*/  @!UPT UIADD3 URZ, URZ, URZ, URZ ;  /* 0x0000003f3f3ff290 */ /* 0x000fea000fffe03f */
[----:B------:R-:W-:Y:S04]  /*de30*/  STL.64 [R1+0x320], R12 ;  /* 0x0003200c01007387 */ /* 0x000fe80000100a00 */
[----:B------:R0:W-:Y:S04]  /*de40*/  STL.64 [R1+0x328], R14 ;  /* 0x0003280e01007387 */ /* 0x0001e80000100a00 */
[----:B0-----:R-:W3:Y:S02]  /*de50*/  LDL.LU.64 R14, [R1+0xb90] ;  /* 0x000b9000010e7983 */ /* 0x001ee40000300a00 */
[----:B---3--:R-:W-:Y:S11]  /*de60*/  HMMA.16816.F32 R16, R24, R14, R16 ;  /* 0x0000000e1810723c */ /* 0x008ff60000001810 */
[----:B------:R-:W-:Y:S11]  /*de70*/  @!UPT UIADD3 URZ, URZ, URZ, URZ ;  /* 0x0000003f3f3ff290 */ /* 0x000ff6000fffe03f */
[----:B------:R-:W-:Y:S01]  /*de80*/  @!UPT UIADD3 URZ, URZ, URZ, URZ ;  /* 0x0000003f3f3ff290 */ /* 0x000fe2000fffe03f */
[----:B------:R-:W-:Y:S04]  /*de90*/  STL.64 [R1+0x310], R16 ;  /* 0x0003101001007387 */ /* 0x000fe80000100a00 */
[----:B------:R0:W-:Y:S04]  /*dea0*/  STL.64 [R1+0x318], R18 ;  /* 0x0003181201007387 */ /* 0x0001e80000100a00 */
[----:B0-----:R-:W3:Y:S04]  /*deb0*/  LDL.LU.64 R18, [R1+0xb88] ;  /* 0x000b880001127983 */ /* 0x001ee80000300a00 */
[----:B------:R-:W3:Y:S01]  /*dec0*/  LDL.LU.64 R16, [R1+0xb80] ;  /* 0x000b800001107983 */ /* 0x000ee20000300a00 */
[----:B------:R-:W-:-:S02]  /*ded0*/  IMAD.MOV.U32 R10, RZ, RZ, R2 ;  /* 0x000000ffff0a7224 */ /* 0x000fc400078e0002 */
[----:B------:R-:W-:Y:S02]  /*dee0*/  IMAD.MOV.U32 R11, RZ, RZ, R0 ;  /* 0x000000ffff0b7224 */ /* 0x000fe400078e0000 */
[----:B------:R-:W-:Y:S02]  /*def0*/  IMAD.MOV.U32 R2, RZ, RZ, R14 ;  /* 0x000000ffff027224 */ /* 0x000fe400078e000e */
[----:B------:R-:W-:Y:S02]  /*df00*/  IMAD.MOV.U32 R0, RZ, RZ, R15 ;  /* 0x000000ffff007224 */ /* 0x000fe400078e000f */
[----:B------:R-:W4:Y:S01]  /*df10*/  LDL.LU.64 R14, [R1+0xb78] ;  /* 0x000b7800010e7983 */ /* 0x000f220000300a00 */
[C---:B---3--:R-:W-:Y:S03]  /*df20*/  HMMA.16816.F32 R8, R24.reuse, R10, R16 ;  /* 0x0000000a1808723c */ /* 0x048fe60000001810 */
[----:B------:R-:W4:Y:S04]  /*df30*/  LDL.LU.64 R18, [R1+0xb70] ;  /* 0x000b700001127983 */ /* 0x000f280000300a00 */
[----:B------:R-:W4:Y:S11]  /*df40*/  LDL.LU.64 R16, [R1+0xb68] ;  /* 0x000b680001107983 */ /* 0x000f360000300a00 */
[----:B------:R-:W-:Y:S05]  /*df50*/  @!UPT UIADD3 URZ, URZ, URZ, URZ ;  /* 0x0000003f3f3ff290 */ /* 0x000fea000fffe03f */
[----:B------:R-:W-:Y:S04]  /*df60*/  STL.64 [R1+0x300], R8 ;  /* 0x0003000801007387 */ /* 0x000fe80000100a00 */
[----:B------:R4:W-:Y:S02]  /*df70*/  STL.64 [R1+0x308], R10 ;  /* 0x0003080a01007387 */ /* 0x0009e40000100a00 */
[----:B----4-:R-:W-:Y:S02]  /*df80*/  HMMA.16816.F32 R8, R24, R14, R16 ;  /* 0x0000000e1808723c */ /* 0x010fe40000001810 */
[----:B------:R-:W3:Y:S11]  /*df90*/  LDL.LU R16, [R1+0x1e0] ;  /* 0x0001e00001107983 */ /* 0x000ef60000300800 */
[----:B------:R-:W-:Y:S10]  /*dfa0*/  @!UPT UIADD3 URZ, URZ, URZ, URZ ;  /* 0x0000003f3f3ff290 */ /* 0x000ff4000fffe03f */
[----:B------:R0:W-:Y:S04]  /*dfb0*/  STL.64 [R1+0x2f0], R8 ;  /* 0x0002f00801007387 */ /* 0x0001e80000100a00 */
[----:B------:R1:W-:Y:S04]  /*dfc0*/  STL.64 [R1+0x2f8], R10 ;  /* 0x0002f80a01007387 */ /* 0x0003e80000100a00 */
[----:B------:R-:W3:Y:S04]  /*dfd0*/  LDL.LU R17, [R1+0x1e4] ;  /* 0x0001e40001117983 */ /* 0x000ee80000300800 */
[----:B------:R-:W3:Y:S04]  /*dfe0*/  LDL.LU R18, [R1+0x1e8] ;  /* 0x0001e80001127983 */ /* 0x000ee80000300800 */
[----:B------:R-:W3:Y:S04]  /*dff0*/  LDL.LU R19, [R1+0x1ec] ;  /* 0x0001ec0001137983 */ /* 0x000ee80000300800 */
[----:B0-----:R-:W4:Y:S04]  /*e000*/  LDL.LU R8, [R1+0x2c0] ;  /* 0x0002c00001087983 */ /* 0x001f280000300800 */
[----:B------:R-:W4:Y:S04]  /*e010*/  LDL.LU R9, [R1+0x2c4] ;  /* 0x0002c40001097983 */ /* 0x000f280000300800 */
[----:B-1----:R-:W4:Y:S04]  /*e020*/  LDL.LU R10, [R1+0x2c8] ;  /* 0x0002c800010a7983 */ /* 0x002f280000300800 */
[----:B------:R-:W4:Y:S04]  /*e030*/  LDL.LU R11, [R1+0x2cc] ;  /* 0x0002cc00010b7983 */ /* 0x000f280000300800 */
[----:B------:R0:W-:Y:S04]  /*e040*/  STL.64 [R1+0xae8], R14 ;  /* 0x000ae80e01007387 */ /* 0x0001e80000100a00 */
[----:B------:R-:W3:Y:S04]  /*e050*/  LDL.LU R12, [R1+0x260] ;  /* 0x00026000010c7983 */ /* 0x000ee80000300800 */
[----:B------:R-:W3:Y:S04]  /*e060*/  LDL.LU R13, [R1+0x264] ;  /* 0x00026400010d7983 */ /* 0x000ee80000300800 */
[----:B0-----:R-:W3:Y:S04]  /*e070*/  LDL.LU R14, [R1+0x268] ;  /* 0x00026800010e7983 */ /* 0x001ee80000300800 */
[----:B------:R-:W3:Y:S01]  /*e080*/  LDL.LU R15, [R1+0x26c] ;  /* 0x00026c00010f7983 */ /* 0x000ee20000300800 */
[----:B------:R-:W-:-:S07]  /*e090*/  IMAD.MOV.U32 R23, RZ, RZ, R3 ;  /* 0x000000ffff177224 */ /* 0x000fce00078e0003 */
[----:B--2---:R-:W-:Y:S01]  /*e0a0*/  HMMA.16816.F32 R20, R24, R22, R4 ;  /* 0x000000161814723c */ /* 0x004fe20000001804 */
[----:B---3--:R0:W-:Y:S04]  /*e0b0*/  STL.64 [R1+0xaf8], R14 ;  /* 0x000af80e01007387 */ /* 0x0081e80000100a00 */
[----:B------:R-:W-:Y:S01]  /*e0c0*/  STL.64 [R1+0xaf0], R12 ;  /* 0x000af00c01007387 */ /* 0x000fe20000100a00 */
[----:B0-----:R-:W-:Y:S02]  /*e0d0*/  IMAD.MOV.U32 R14, RZ, RZ, R2 ;  /* 0x000000ffff0e7224 */ /* 0x001fe400078e0002 */
[----:B------:R-:W-:-:S05]  /*e0e0*/  IMAD.MOV.U32 R15, RZ, RZ, R0 ;  /* 0x000000ffff0f7224 */ /* 0x000fca00078e0000 */
[----:B------:R0:W-:Y:S04]  /*e0f0*/  STL.64 [R1+0xb10], R14 ;  /* 0x000b100e01007387 */ /* 0x0001e80000100a00 */
[----:B0-----:R-:W2:Y:S04]  /*e100*/  LDL.64 R14, [R1+0x68] ;  /* 0x00006800010e7983 */ /* 0x001ea80000100a00 */
[----:B------:R-:W3:Y:S04]  /*e110*/  LDL.LU.64 R6, [R1+0xb60] ;  /* 0x000b600001067983 */ /* 0x000ee80000300a00 */
[----:B------:R-:W3:Y:S04]  /*e120*/  LDL.LU.64 R4, [R1+0xb58] ;  /* 0x000b580001047983 */ /* 0x000ee80000300a00 */
[----:B------:R-:W-:Y:S04]  /*e130*/  STL.64 [R1+0x2e0], R20 ;  /* 0x0002e01401007387 */ /* 0x000fe80000100a00 */
[----:B------:R0:W-:Y:S04]  /*e140*/  STL.64 [R1+0x2e8], R22 ;  /* 0x0002e81601007387 */ /* 0x0001e80000100a00 */
[----:B0-----:R-:W3:Y:S02]  /*e150*/  LDL.LU.64 R22, [R1+0xb50] ;  /* 0x000b500001167983 */ /* 0x001ee40000300a00 */
[C---:B---3--:R-:W-:Y:S11]  /*e160*/  HMMA.16816.F32 R4, R24.reuse, R22, R4 ;  /* 0x000000161804723c */ /* 0x048ff60000001804 */
[----:B------:R-:W-:Y:S11]  /*e170*/  @!UPT UIADD3 URZ, URZ, URZ, URZ ;  /* 0x0000003f3f3ff290 */ /* 0x000ff6000fffe03f */
[----:B------:R-:W-:Y:S01]  /*e180*/  @!UPT UIADD3 URZ, URZ, URZ, URZ ;  /* 0x0000003f3f3ff290 */ /* 0x000fe2000fffe03f */
[----:B------:R-:W-:Y:S04]  /*e190*/  STL.64 [R1+0x2d0], R4 ;  /* 0x0002d00401007387 */ /* 0x000fe80000100a00 */
[----:B------:R0:W-:Y:S04]  /*e1a0*/  STL.64 [R1+0x2d8], R6 ;  /* 0x0002d80601007387 */ /* 0x0001e80000100a00 */
[----:B0-----:R-:W4:Y:S04]  /*e1b0*/  LDL.LU.64 R6, [R1+0xb48] ;  /* 0x000b480001067983 */ /* 0x001f280000300a00 */
[----:B------:R-:W3:Y:S04]  /*e1c0*/  LDL.LU R5, [R1+0xb40] ;  /* 0x000b400001057983 */ /* 0x000ee80000300800 */
[----:B------:R0:W-:Y:S04]  /*e1d0*/  STL.64 [R1+0xae0], R22 ;  /* 0x000ae01601007387 */ /* 0x0001e80000100a00 */
[----:B------:R-:W2:Y:S04]  /*e1e0*/  LDL.LU R20, [R1+0x250] ;  /* 0x0002500001147983 */ /* 0x000ea80000300800 */
[----:B------:R-:W2:Y:S04]  /*e1f0*/  LDL.LU R21, [R1+0x254] ;  /* 0x0002540001157983 */ /* 0x000ea80000300800 */
[----:B0-----:R-:W2:Y:S04]  /*e200*/  LDL.LU R22, [R1+0x258] ;  /* 0x0002580001167983 */ /* 0x001ea80000300800 */
[----:B------:R-:W2:Y:S04]  /*e210*/  LDL.LU R23, [R1+0x25c] ;  /* 0x00025c0001177983 */ /* 0x000ea80000300800 */
[----:B--2---:R-:W-:Y:S04]  /*e220*/  STL.64 [R1+0xb08], R22 ;  /* 0x000b081601007387 */ /* 0x004fe80000100a00 */
[----:B------:R0:W-:Y:S04]  /*e230*/  STL.64 [R1+0xb00], R20 ;  /* 0x000b001401007387 */ /* 0x0001e80000100a00 */
[----:B0-----:R-:W2:Y:S04]  /*e240*/  LDL.LU R20, [R1+0x270] ;  /* 0x0002700001147983 */ /* 0x001ea80000300800 */
[----:B------:R-:W2:Y:S04]  /*e250*/  LDL.LU R21, [R1+0x274] ;  /* 0x0002740001157983 */ /* 0x000ea80000300800 */
[----:B------:R-:W2:Y:S04]  /*e260*/  LDL.LU R22, [R1+0x278] ;  /* 0x0002780001167983 */ /* 0x000ea80000300800 */
[----:B------:R-:W2:Y:S01]  /*e270*/  LDL.LU R23, [R1+0x27c] ;  /* 0x00027c0001177983 */ /* 0x000ea20000300800 */
[C---:B----4-:R-:W-:Y:S03]  /*e280*/  HMMA.16816.F32 R8, R24.reuse, R6, R8 ;  /* 0x000000061808723c */ /* 0x050fe60000001808 */
[----:B--2---:R-:W-:Y:S04]  /*e290*/  STL.64 [R1+0xb20], R22 ;  /* 0x000b201601007387 */ /* 0x004fe80000100a00 */
[----:B------:R0:W-:Y:S04]  /*e2a0*/  STL.64 [R1+0xb18], R20 ;  /* 0x000b181401007387 */ /* 0x0001e80000100a00 */
[----:B0-----:R-:W2:Y:S04]  /*e2b0*/  LDL.LU R20, [R1+0x280] ;  /* 0x0002800001147983 */ /* 0x001ea80000300800 */
[----:B------:R-:W2:Y:S04]  /*e2c0*/  LDL.LU R21, [R1+0x284] ;  /* 0x0002840001157983 */ /* 0x000ea80000300800 */
[----:B------:R-:W2:Y:S04]  /*e2d0*/  LDL.LU R22, [R1+0x288] ;  /* 0x0002880001167983 */ /* 0x000ea80000300800 */
[----:B------:R-:W2:Y:S04]  /*e2e0*/  LDL.LU R23, [R1+0x28c] ;  /* 0x00028c0001177983 */ /* 0x000ea80000300800 */
[----:B------:R-:W-:Y:S04]  /*e2f0*/  STL.64 [R1+0x2c0], R8 ;  /* 0x0002c00801007387 */ /* 0x000fe80000100a00 */
[----:B------:R0:W-:Y:S04]  /*e300*/  STL.64 [R1+0x2c8], R10 ;  /* 0x0002c80a01007387 */ /* 0x0001e80000100a00 */
[----:B0-----:R-:W4:Y:S02]  /*e310*/  LDL.LU.64 R10, [R1+0xb38] ;  /* 0x000b3800010a7983 */ /* 0x001f240000300a00 */
[----:B----4-:R-:W-:Y:S02]  /*e320*/  HMMA.16816.F32 R24, R24, R10, R16 ;  /* 0x0000000a1818723c */ /* 0x010fe40000001810 */
[----:B------:R-:W2:Y:S04]  /*e330*/  LDL.LU.64 R18, [R1+0xb30] ;  /* 0x000b300001127983 */ /* 0x000ea80000300a00 */
[----:B------:R-:W2:Y:S04]  /*e340*/  LDL.LU.64 R16, [R1+0xb28] ;  /* 0x000b280001107983 */ /* 0x000ea80000300a00 */
[----:B------:R0:W-:Y:S01]  /*e350*/  STL.64 [R1+0xac8], R10 ;  /* 0x000ac80a01007387 */ /* 0x0001e20000100a00 */
[----:B------:R-:W-:-:S02]  /*e360*/  IMAD.MOV.U32 R4, RZ, RZ, R14 ;  /* 0x000000ffff047224 */ /* 0x000fc400078e000e */
[----:B------:R-:W-:Y:S01]  /*e370*/  IMAD.MOV.U32 R3, RZ, RZ, R15 ;  /* 0x000000ffff037224 */ /* 0x000fe200078e000f */
[----:B0-----:R-:W4:Y:S09]  /*e380*/  LDL.64 R10, [R1+0x28] ;  /* 0x00002800010a7983 */ /* 0x001f320000100a00 */
[----:B------:R-:W-:Y:S04]  /*e390*/  STL.64 [R1+0x1e0], R24 ;  /* 0x0001e01801007387 */ /* 0x000fe80000100a00 */
[----:B------:R0:W-:Y:S04]  /*e3a0*/  STL.64 [R1+0x1e8], R26 ;  /* 0x0001e81a01007387 */ /* 0x0001e80000100a00 */
[----:B0-----:R-:W3:Y:S01]  /*e3b0*/  LDL.LU.64 R26, [R1+0x48] ;  /* 0x00004800011a7983 */ /* 0x001ee20000300a00 */
[C---:B--2---:R-:W-:Y:S11]  /*e3c0*/  HMMA.16816.F32 R20, R16.reuse, R14, R20 ;  /* 0x0000000e1014723c */ /* 0x044ff60000001814 */
[----:B------:R-:W-:Y:S11]  /*e3d0*/  @!UPT UIADD3 URZ, URZ, URZ, URZ ;  /* 0x0000003f3f3ff290 */ /* 0x000ff6000fffe03f */
[----:B------:R-:W-:Y:S01]  /*e3e0*/  @!UPT UIADD3 URZ, URZ, URZ, URZ ;  /* 0x0000003f3f3ff290 */ /* 0x000fe2000fffe03f */
[----:B------:R-:W-:Y:S04]  /*e3f0*/  STL.64 [R1+0x280], R20 ;  /* 0x0002801401007387 */ /* 0x000fe80000100a00 */
[----:B------:R0:W-:Y:S04]  /*e400*/  STL.64 [R1+0x288], R22 ;  /* 0x0002881601007387 */ /* 0x0001e80000100a00 */
[----:B0-----:R-:W2:Y:S04]  /*e410*/  LDL.LU.64 R22, [R1+0xb20] ;  /* 0x000b200001167983 */ /* 0x001ea80000300a00 */
[----:B------:R-:W2:Y:S04]  /*e420*/  LDL.LU.64 R20, [R1+0xb18] ;  /* 0x000b180001147983 */ /* 0x000ea80000300a00 */
[----:B------:R-:W2:Y:S02]  /*e430*/  LDL.LU.64 R14, [R1+0xb10] ;  /* 0x000b1000010e7983 */ /* 0x000ea40000300a00 */
[C---:B--2---:R-:W-:Y:S02]  /*e440*/  HMMA.16816.F32 R12, R16.reuse, R14, R20 ;  /* 0x0000000e100c723c */ /* 0x044fe40000001814 */
[----:B------:R-:W2:Y:S04]  /*e450*/  LDL.LU.64 R22, [R1+0xb08] ;  /* 0x000b080001167983 */ /* 0x000ea80000300a00 */
[----:B------:R-:W2:Y:S11]  /*e460*/  LDL.LU.64 R20, [R1+0xb00] ;  /* 0x000b000001147983 */ /* 0x000eb60000300a00 */
[----:B------:R-:W-:Y:S06]  /*e470*/  @!UPT UIADD3 URZ, URZ, URZ, URZ ;  /* 0x0000003f3f3ff290 */ /* 0x000fec000fffe03f */
[----:B------:R-:W-:Y:S04]  /*e480*/  STL.64 [R1+0x270], R12 ;  /* 0x0002700c01007387 */ /* 0x000fe80000100a00 */
[----:B------:R0:W-:Y:S04]  /*e490*/  STL.64 [R1+0x278], R14 ;  /* 0x0002780e01007387 */ /* 0x0001e80000100a00 */
[----:B0-----:R-:W3:Y:S04]  /*e4a0*/  LDL.LU.64 R14, [R1+0xaf8] ;  /* 0x000af800010e7983 */ /* 0x001ee80000300a00 */
[----:B------:R-:W3:Y:S02]  /*e4b0*/  LDL.LU.64 R12, [R1+0xaf0] ;  /* 0x000af000010c7983 */ /* 0x000ee40000300a00 */
[C---:B---3--:R-:W-:Y:S11]  /*e4c0*/  HMMA.16816.F32 R12, R16.reuse, R26, R12 ;  /* 0x0000001a100c723c */ /* 0x048ff6000000180c */
[----:B------:R-:W-:Y:S11]  /*e4d0*/  @!UPT UIADD3 URZ, URZ, URZ, URZ ;  /* 0x0000003f3f3ff290 */ /* 0x000ff6000fffe03f */
[----:B------:R-:W-:Y:S01]  /*e4e0*/  @!UPT UIADD3 URZ, URZ, URZ, URZ ;  /* 0x0000003f3f3ff290 */ /* 0x000fe2000fffe03f */
[----:B------:R-:W-:Y:S04]  /*e4f0*/  STL.64 [R1+0x260], R12 ;  /* 0x0002600c01007387 */ /* 0x000fe80000100a00 */
[----:B------:R0:W-:Y:S04]  /*e500*/  STL.64 [R1+0x268], R14 ;  /* 0x0002680e01007387 */ /* 0x0001e80000100a00 */
[----:B0-----:R-:W2:Y:S04]  /*e510*/  LDL.LU.64 R14, [R1+0xae8] ;  /* 0x000ae800010e7983 */ /* 0x001ea80000300a00 */
[----:B------:R0:W-:Y:S04]  /*e520*/  STL.64 [R1+0xa88], R26 ;  /* 0x000a881a01007387 */ /* 0x0001e80000100a00 */
[----:B------:R-:W4:Y:S04]  /*e530*/  LDL.LU R24, [R1+0x240] ;  /* 0x0002400001187983 */ /* 0x000f280000300800 */
[----:B------:R-:W4:Y:S04]  /*e540*/  LDL.LU R25, [R1+0x244] ;  /* 0x0002440001197983 */ /* 0x000f280000300800 */
[----:B0-----:R-:W4:Y:S04]  /*e550*/  LDL.LU R26, [R1+0x248] ;  /* 0x00024800011a7983 */ /* 0x001f280000300800 */
[----:B------:R-:W4:Y:S01]  /*e560*/  LDL.LU R27, [R1+0x24c] ;  /* 0x00024c00011b7983 */ /* 0x000f220000300800 */
[C---:B--2---:R-:W-:Y:S03]  /*e570*/  HMMA.16816.F32 R12, R16.reuse, R14, R20 ;  /* 0x0000000e100c723c */ /* 0x044fe60000001814 */
[----:B------:R-:W2:Y:S05]  /*e580*/  LDL.LU.64 R22, [R1+0xae0] ;  /* 0x000ae00001167983 */ /* 0x000eaa0000300a00 */
[----:B----4-:R-:W-:Y:S11]  /*e590*/  HMMA.16816.F32 R24, R16, R10, R24 ;  /* 0x0000000a1018723c */ /* 0x010ff60000001818 */
[----:B------:R-:W-:Y:S04]  /*e5a0*/  @!UPT UIADD3 URZ, URZ, URZ, URZ ;  /* 0x0000003f3f3ff290 */ /* 0x000fe8000fffe03f */
[----:B------:R-:W-:Y:S04]  /*e5b0*/  STL.64 [R1+0x250], R12 ;  /* 0x0002500c01007387 */ /* 0x000fe80000100a00 */
[----:B------:R0:W-:Y:S04]  /*e5c0*/  STL.64 [R1+0x258], R14 ;  /* 0x0002580e01007387 */ /* 0x0001e80000100a00 */
[----:B0-----:R-:W2:Y:S04]  /*e5d0*/  LDL.LU.64 R14, [R1+0xad8] ;  /* 0x000ad800010e7983 */ /* 0x001ea80000300a00 */
[----:B------:R-:W2:Y:S04]  /*e5e0*/  LDL.LU.64 R12, [R1+0xad0] ;  /* 0x000ad000010c7983 */ /* 0x000ea80000300a00 */
[----:B------:R-:W-:Y:S04]  /*e5f0*/  STL.64 [R1+0x240], R24 ;  /* 0x0002401801007387 */ /* 0x000fe80000100a00 */
[----:B------:R0:W-:Y:S04]  /*e600*/  STL.64 [R1+0x248], R26 ;  /* 0x0002481a01007387 */ /* 0x0001e80000100a00 */
[----:B0-----:R-:W3:Y:S01]  /*e610*/  LDL.64 R26, [R1+0x58] ;  /* 0x00005800011a7983 */ /* 0x001ee20000100a00 */
[----:B------:R-:W-:-:S02]  /*e620*/  IMAD.MOV.U32 R2, RZ, RZ, R10 ;  /* 0x000000ffff027224 */ /* 0x000fc400078e000a */
[----:B------:R-:W-:Y:S01]  /*e630*/  IMAD.MOV.U32 R0, RZ, RZ, R11 ;  /* 0x000000ffff007224 */ /* 0x000fe200078e000b */
[C---:B--2---:R-:W-:Y:S01]  /*e640*/  HMMA.16816.F32 R12, R16.reuse, R22, R12 ;  /* 0x00000016100c723c */ /* 0x044fe2000000180c */
[----:B---3--:R-:W-:Y:S04]  /*e650*/  STL.64 [R1+0xaa0], R26 ;  /* 0x000aa01a01007387 */ /* 0x008fe80000100a00 */
[----:B------:R-:W2:Y:S11]  /*e660*/  LDL.LU R8, [R1+0x220] ;  /* 0x0002200001087983 */ /* 0x000eb60000300800 */
[----:B------:R-:W-:Y:S07]  /*e670*/  @!UPT UIADD3 URZ, URZ, URZ, URZ ;  /* 0x0000003f3f3ff290 */ /* 0x000fee000fffe03f */
[----:B------:R0:W-:Y:S04]  /*e680*/  STL.64 [R1+0x230], R12 ;  /* 0x0002300c01007387 */ /* 0x0001e80000100a00 */
[----:B------:R1:W-:Y:S04]  /*e690*/  STL.64 [R1+0x238], R14 ;  /* 0x0002380e01007387 */ /* 0x0003e80000100a00 */
[----:B------:R-:W2:Y:S04]  /*e6a0*/  LDL.LU R9, [R1+0x224] ;  /* 0x0002240001097983 */ /* 0x000ea80000300800 */
[----:B------:R-:W2:Y:S04]  /*e6b0*/  LDL.LU R10, [R1+0x228] ;  /* 0x00022800010a7983 */ /* 0x000ea80000300800 */
[----:B------:R-:W2:Y:S04]  /*e6c0*/  LDL.LU R11, [R1+0x22c] ;  /* 0x00022c00010b7983 */ /* 0x000ea80000300800 */
[----:B0-----:R-:W3:Y:S04]  /*e6d0*/  LDL.LU R12, [R1+0x180] ;  /* 0x00018000010c7983 */ /* 0x001ee80000300800 */
[----:B------:R-:W3:Y:S04]  /*e6e0*/  LDL.LU R13, [R1+0x184] ;  /* 0x00018400010d7983 */ /* 0x000ee80000300800 */
[----:B-1----:R-:W3:Y:S04]  /*e6f0*/  LDL.LU R14, [R1+0x188] ;  /* 0x00018800010e7983 */ /* 0x002ee80000300800 */
[----:B------:R-:W3:Y:S04]  /*e700*/  LDL.LU R15, [R1+0x18c] ;  /* 0x00018c00010f7983 */ /* 0x000ee80000300800 */
[----:B------:R0:W-:Y:S04]  /*e710*/  STL.64 [R1+0xa58], R22 ;  /* 0x000a581601007387 */ /* 0x0001e80000100a00 */
[----:B------:R-:W4:Y:S04]  /*e720*/  LDL.LU R20, [R1+0xf0] ;  /* 0x0000f00001147983 */ /* 0x000f280000300800 */
[----:B------:R-:W4:Y:S04]  /*e730*/  LDL.LU R21, [R1+0xf4] ;  /* 0x0000f40001157983 */ /* 0x000f280000300800 */
[----:B0-----:R-:W2:Y:S04]  /*e740*/  LDL.LU R22, [R1+0xf8] ;  /* 0x0000f80001167983 */ /* 0x001ea80000300800 */
[----:B------:R-:W2:Y:S04]  /*e750*/  LDL.LU R23, [R1+0xfc] ;  /* 0x0000fc0001177983 */ /* 0x000ea80000300800 */
[----:B--2---:R0:W-:Y:S04]  /*e760*/  STL.64 [R1+0xa68], R22 ;  /* 0x000a681601007387 */ /* 0x0041e80000100a00 */
[----:B----4-:R1:W-:Y:S04]  /*e770*/  STL.64 [R1+0xa60], R20 ;  /* 0x000a601401007387 */ /* 0x0103e80000100a00 */
[----:B0-----:R-:W2:Y:S04]  /*e780*/  LDL.64 R22, [R1+0x38] ;  /* 0x0000380001167983 */ /* 0x001ea80000100a00 */
[----:B--2---:R0:W-:Y:S04]  /*e790*/  STL.64 [R1+0xa80], R22 ;  /* 0x000a801601007387 */ /* 0x0041e80000100a00 */
[----:B-1----:R-:W2:Y:S04]  /*e7a0*/  LDL.LU R20, [R1+0x110] ;  /* 0x0001100001147983 */ /* 0x002ea80000300800 */
[----:B------:R-:W2:Y:S04]  /*e7b0*/  LDL.LU R21, [R1+0x114] ;  /* 0x0001140001157983 */ /* 0x000ea80000300800 */
[----:B0-----:R-:W4:Y:S04]  /*e7c0*/  LDL.LU R22, [R1+0x118] ;  /* 0x0001180001167983 */ /* 0x001f280000300800 */
[----:B------:R-:W4:Y:S01]  /*e7d0*/  LDL.LU R23, [R1+0x11c] ;  /* 0x00011c0001177983 */ /* 0x000f220000300800 */
[----:B------:R-:W-:Y:S03]  /*e7e0*/  HMMA.16816.F32 R8, R16, R6, R8 ;  /* 0x000000061008723c */ /* 0x000fe60000001808 */
[----:B----4-:R-:W-:Y:S04]  /*e7f0*/  STL.64 [R1+0xa98], R22 ;  /* 0x000a981601007387 */ /* 0x010fe80000100a00 */
[----:B--2---:R0:W-:Y:S04]  /*e800*/  STL.64 [R1+0xa90], R20 ;  /* 0x000a901401007387 */ /* 0x0041e80000100a00 */
        /* <DEDUP_REMOVED lines=13> */
[----:B------:R-:W-:-:S03]  /*e8e0*/  IMAD.MOV.U32 R26, RZ, RZ, R4 ;  /* 0x000000ffff1a7224 */ /* 0x000fc600078e0004 */
[----:B------:R-:W-:Y:S04]  /*e8f0*/  STL.64 [R1+0xa78], R6 ;  /* 0x000a780601007387 */ /* 0x000fe80000100a00 */
[----:B------:R0:W-:Y:S04]  /*e900*/  STL [R1+0xa70], R5 ;  /* 0x000a700501007387 */ /* 0x0001e80000100800 */
[----:B------:R-:W4:Y:S04]  /*e910*/  LDL.LU R4, [R1+0x100] ;  /* 0x0001000001047983 */ /* 0x000f280000300800 */
[----:B0-----:R-:W4:Y:S04]  /*e920*/  LDL.LU R5, [R1+0x104] ;  /* 0x0001040001057983 */ /* 0x001f280000300800 */
[----:B------:R-:W4:Y:S04]  /*e930*/  LDL.LU R6, [R1+0x108] ;  /* 0x0001080001067983 */ /* 0x000f280000300800 */
[----:B------:R-:W4:Y:S01]  /*e940*/  LDL.LU R7, [R1+0x10c] ;  /* 0x00010c0001077983 */ /* 0x000f220000300800 */
[----:B---3--:R-:W-:Y:S03]  /*e950*/  HMMA.16816.F32 R16, R16, R10, R12 ;  /* 0x0000000a1010723c */ /* 0x008fe6000000180c */
[----:B------:R-:W2:Y:S04]  /*e960*/  LDL.LU.64 R14, [R1+0xac0] ;  /* 0x000ac000010e7983 */ /* 0x000ea80000300a00 */
[----:B------:R-:W2:Y:S01]  /*e970*/  LDL.LU.64 R12, [R1+0xab8] ;  /* 0x000ab800010c7983 */ /* 0x000ea20000300a00 */
[----:B------:R-:W-:Y:S11]  /*e980*/  IMAD.MOV.U32 R27, RZ, RZ, R3 ;  /* 0x000000ffff1b7224 */ /* 0x000ff600078e0003 */
[----:B------:R-:W-:Y:S04]  /*e990*/  @!UPT UIADD3 URZ, URZ, URZ, URZ ;  /* 0x0000003f3f3ff290 */ /* 0x000fe8000fffe03f */
        /* <DEDUP_REMOVED lines=25> */
[C---:B--2---:R-:W-:Y:S11]  /*eb30*/  HMMA.16816.F32 R20, R12.reuse, R26, R20 ;  /* 0x0000001a0c14723c */ /* 0x044ff60000001814 */
[----:B------:R-:W-:Y:S11]  /*eb40*/  @!UPT UIADD3 URZ, URZ, URZ, URZ ;  /* 0x0000003f3f3ff290 */ /* 0x000ff6000fffe03f */
[----:B------:R-:W-:Y:S01]  /*eb50*/  @!UPT UIADD3 URZ, URZ, URZ, URZ ;  /* 0x0000003f3f3ff290 */ /* 0x000fe2000fffe03f */
[----:B------:R-:W-:Y:S04]  /*eb60*/  STL.64 [R1+0x110], R20 ;  /* 0x0001101401007387 */ /* 0x000fe80000100a00 */
[----:B------:R0:W-:Y:S04]  /*eb70*/  STL.64 [R1+0x118], R22 ;  /* 0x0001181601007387 */ /* 0x0001e80000100a00 */
[----:B0-----:R-:W4:Y:S04]  /*eb80*/  LDL.LU.64 R22, [R1+0xa80] ;  /* 0x000a800001167983 */ /* 0x001f280000300a00 */
[----:B------:R0:W-:Y:S04]  /*eb90*/  STL.64 [R1+0xa18], R26 ;  /* 0x000a181a01007387 */ /* 0x0001e80000100a00 */
[----:B------:R-:W2:Y:S04]  /*eba0*/  LDL.LU R24, [R1+0xe0] ;  /* 0x0000e00001187983 */ /* 0x000ea80000300800 */
[----:B------:R-:W2:Y:S04]  /*ebb0*/  LDL.LU R25, [R1+0xe4] ;  /* 0x0000e40001197983 */ /* 0x000ea80000300800 */
[----:B0-----:R-:W2:Y:S04]  /*ebc0*/  LDL.LU R26, [R1+0xe8] ;  /* 0x0000e800011a7983 */ /* 0x001ea80000300800 */
[----:B------:R-:W2:Y:S01]  /*ebd0*/  LDL.LU R27, [R1+0xec] ;  /* 0x0000ec00011b7983 */ /* 0x000ea20000300800 */
[----:B----4-:R-:W-:Y:S01]  /*ebe0*/  HMMA.16816.F32 R4, R12, R22, R4 ;  /* 0x000000160c04723c */ /* 0x010fe20000001804 */
[----:B------:R-:W-:Y:S11]  /*ebf0*/  IMAD.MOV.U32 R3, RZ, RZ, R23 ;  /* 0x000000ffff037224 */ /* 0x000ff600078e0017 */
[----:B------:R-:W-:Y:S11]  /*ec00*/  @!UPT UIADD3 URZ, URZ, URZ, URZ ;  /* 0x0000003f3f3ff290 */ /* 0x000ff6000fffe03f */
[----:B------:R0:W-:Y:S04]  /*ec10*/  STL.64 [R1+0x100], R4 ;  /* 0x0001000401007387 */ /* 0x0001e80000100a00 */
[----:B------:R1:W-:Y:S01]  /*ec20*/  STL.64 [R1+0x108], R6 ;  /* 0x0001080601007387 */ /* 0x0003e20000100a00 */
[----:B0-----:R-:W-:-:S03]  /*ec30*/  IMAD.MOV.U32 R4, RZ, RZ, R22 ;  /* 0x000000ffff047224 */ /* 0x001fc600078e0016 */
[----:B-1----:R-:W4:Y:S04]  /*ec40*/  LDL.LU.64 R6, [R1+0xa78] ;  /* 0x000a780001067983 */ /* 0x002f280000300a00 */
[----:B------:R-:W2:Y:S04]  /*ec50*/  LDL.LU R5, [R1+0xa70] ;  /* 0x000a700001057983 */ /* 0x000ea80000300800 */
[----:B------:R-:W2:Y:S04]  /*ec60*/  LDL.LU.64 R22, [R1+0xa68] ;  /* 0x000a680001167983 */ /* 0x000ea80000300a00 */
[----:B------:R-:W2:Y:S02]  /*ec70*/  LDL.LU.64 R20, [R1+0xa60] ;  /* 0x000a600001147983 */ /* 0x000ea40000300a00 */
[C---:B--2---:R-:W-:Y:S02]  /*ec80*/  HMMA.16816.F32 R16, R12.reuse, R18, R20 ;  /* 0x000000120c10723c */ /* 0x044fe40000001814 */
[----:B------:R-:W3:Y:S11]  /*ec90*/  LDL.LU.64 R22, [R1+0xa58] ;  /* 0x000a580001167983 */ /* 0x000ef60000300a00 */
[----:B------:R-:W-:Y:S10]  /*eca0*/  @!UPT UIADD3 URZ, URZ, URZ, URZ ;  /* 0x0000003f3f3ff290 */ /* 0x000ff4000fffe03f */
[----:B------:R-:W-:Y:S04]  /*ecb0*/  STL.64 [R1+0xf0], R16 ;  /* 0x0000f01001007387 */ /* 0x000fe80000100a00 */
[----:B------:R-:W-:Y:S04]  /*ecc0*/  STL.64 [R1+0xf8], R18 ;  /* 0x0000f81201007387 */ /* 0x000fe80000100a00 */
[----:B------:R-:W0:Y:S04]  /*ecd0*/  LDSM.16.MT88.4 R16, [R5+0x2180] ;  /* 0x002180000510783b */ /* 0x000e280000004200 */
[----:B0-----:R-:W-:Y:S04]  /*ece0*/  STL [R1+0x99c], R18 ;  /* 0x00099c1201007387 */ /* 0x001fe80000100800 */
[----:B------:R-:W-:Y:S04]  /*ecf0*/  STL [R1+0x998], R19 ;  /* 0x0009981301007387 */ /* 0x000fe80000100800 */
[----:B------:R0:W-:Y:S04]  /*ed00*/  STL.64 [R1+0xa38], R16 ;  /* 0x000a381001007387 */ /* 0x0001e80000100a00 */
[----:B0-----:R-:W4:Y:S04]  /*ed10*/  LDL.LU R16, [R1+0x1f0] ;  /* 0x0001f00001107983 */ /* 0x001f280000300800 */
[----:B------:R-:W4:Y:S04]  /*ed20*/  LDL.LU R17, [R1+0x1f4] ;  /* 0x0001f40001117983 */ /* 0x000f280000300800 */
[----:B------:R-:W4:Y:S04]  /*ed30*/  LDL.LU R18, [R1+0x1f8] ;  /* 0x0001f80001127983 */ /* 0x000f280000300800 */
[----:B------:R-:W4:Y:S01]  /*ed40*/  LDL.LU R19, [R1+0x1fc] ;  /* 0x0001fc0001137983 */ /* 0x000f220000300800 */
[C---:B---3--:R-:W-:Y:S03]  /*ed50*/  HMMA.16816.F32 R20, R12.reuse, R22, R8 ;  /* 0x000000160c14723c */ /* 0x048fe60000001808 */
[----:B------:R-:W2:Y:S11]  /*ed60*/  LDL.LU.64 R10, [R1+0xa50] ;  /* 0x000a5000010a7983 */ /* 0x000eb60000300a00 */
[----:B------:R-:W-:Y:S09]  /*ed70*/  @!UPT UIADD3 URZ, URZ, URZ, URZ ;  /* 0x0000003f3f3ff290 */ /* 0x000ff2000fffe03f */
[----:B------:R-:W-:Y:S04]  /*ed80*/  STL.64 [R1+0x200], R20 ;  /* 0x0002001401007387 */ /* 0x000fe80000100a00 */
[----:B------:R0:W-:Y:S04]  /*ed90*/  STL.64 [R1+0x208], R22 ;  /* 0x0002081601007387 */ /* 0x0001e80000100a00 */
[----:B0-----:R-:W3:Y:S04]  /*eda0*/  LDL.LU.64 R22, [R1+0xa48] ;  /* 0x000a480001167983 */ /* 0x001ee80000300a00 */
[----:B------:R-:W3:Y:S04]  /*edb0*/  LDL.LU.64 R20, [R1+0xa40] ;  /* 0x000a400001147983 */ /* 0x000ee80000300a00 */
[----:B------:R-:W3:Y:S01]  /*edc0*/  LDL.LU.64 R8, [R1+0x480] ;  /* 0x0004800001087983 */ /* 0x000ee20000300a00 */
[C---:B----4-:R-:W-:Y:S11]  /*edd0*/  HMMA.16816.F32 R16, R12.reuse, R6, R16 ;  /* 0x000000060c10723c */ /* 0x050ff60000001810 */
[----:B------:R-:W-:Y:S11]  /*ede0*/  @!UPT UIADD3 URZ, URZ, URZ, URZ ;  /* 0x0000003f3f3ff290 */ /* 0x000ff6000fffe03f */
[----:B------:R-:W-:Y:S01]  /*edf0*/  @!UPT UIADD3 URZ, URZ, URZ, URZ ;  /* 0x0000003f3f3ff290 */ /* 0x000fe2000fffe03f */
[----:B------:R-:W-:Y:S04]  /*ee00*/  STL.64 [R1+0x1f0], R16 ;  /* 0x0001f01001007387 */ /* 0x000fe80000100a00 */
[----:B------:R-:W-:Y:S01]  /*ee10*/  STL.64 [R1+0x1f8], R18 ;  /* 0x0001f81201007387 */ /* 0x000fe20000100a00 */
[----:B--2---:R-:W-:Y:S03]  /*ee20*/  HMMA.16816.F32 R12, R12, R10, R24 ;  /* 0x0000000a0c0c723c */ /* 0x004fe60000001818 */
[----:B------:R0:W-:Y:S11]  /*ee30*/  STL.64 [R1+0x9c8], R10 ;  /* 0x0009c80a01007387 */ /* 0x0001f60000100a00 */
[----:B------:R-:W-:Y:S09]  /*ee40*/  @!UPT UIADD3 URZ, URZ, URZ, URZ ;  /* 0x0000003f3f3ff290 */ /* 0x000ff2000fffe03f */
[----:B------:R-:W-:Y:S04]  /*ee50*/  STL.64 [R1+0xe0], R12 ;  /* 0x0000e00c01007387 */ /* 0x000fe80000100a00 */
[----:B------:R-:W-:Y:S04]  /*ee60*/  STL.64 [R1+0xe8], R14 ;  /* 0x0000e80e01007387 */ /* 0x000fe80000100a00 */
[----:B---3--:R-:W-:Y:S04]  /*ee70*/  STL.64 [R1+0x9c0], R8 ;  /* 0x0009c00801007387 */ /* 0x008fe80000100a00 */
[----:B0-----:R-:W2:Y:S04]  /*ee80*/  LDL.LU.64 R10, [R1+0x18] ;  /* 0x00001800010a7983 */ /* 0x001ea80000300a00 */
[----:B--2---:R0:W-:Y:S04]  /*ee90*/  STL.64 [R1+0x9e0], R10 ;  /* 0x0009e00a01007387 */ /* 0x0041e80000100a00 */
[----:B0-----:R-:W2:Y:S04]  /*eea0*/  LDL.LU.64 R10, [R1+0x28] ;  /* 0x00002800010a7983 */ /* 0x001ea80000300a00 */
[----:B--2---:R0:W-:Y:S04]  /*eeb0*/  STL.64 [R1+0x9f8], R10 ;  /* 0x0009f80a01007387 */ /* 0x0041e80000100a00 */
[----:B------:R-:W2:Y:S04]  /*eec0*/  LDL.LU R16, [R1+0xd0] ;  /* 0x0000d00001107983 */ /* 0x000ea80000300800 */
[----:B------:R-:W2:Y:S01]  /*eed0*/  LDL.LU R17, [R1+0xd4] ;  /* 0x0000d40001117983 */ /* 0x000ea20000300800 */
[----:B0-----:R-:W-:-:S03]  /*eee0*/  IMAD.MOV.U32 R10, RZ, RZ, R4 ;  /* 0x000000ffff0a7224 */ /* 0x001fc600078e0004 */
[----:B------:R-:W2:Y:S01]  /*eef0*/  LDL.LU R18, [R1+0xd8] ;  /* 0x0000d80001127983 */ /* 0x000ea20000300800 */
[----:B------:R-:W-:-:S03]  /*ef00*/  IMAD.MOV.U32 R11, RZ, RZ, R3 ;  /* 0x000000ffff0b7224 */ /* 0x000fc600078e0003 */
[----:B------:R-:W2:Y:S04]  /*ef10*/  LDL.LU R19, [R1+0xdc] ;  /* 0x0000dc0001137983 */ /* 0x000ea80000300800 */
[----:B------:R-:W-:Y:S04]  /*ef20*/  STL.64 [R1+0xa10], R10 ;  /* 0x000a100a01007387 */ /* 0x000fe80000100a00 */
[----:B------:R-:W3:Y:S01]  /*ef30*/  LDL.LU.64 R4, [R1+0x488] ;  /* 0x0004880001047983 */ /* 0x000ee20000300a00 */
[----:B------:R-:W-:Y:S02]  /*ef40*/  IMAD.MOV.U32 R26, RZ, RZ, R2 ;  /* 0x000000ffff1a7224 */ /* 0x000fe400078e0002 */
[----:B------:R-:W-:Y:S01]  /*ef50*/  IMAD.MOV.U32 R27, RZ, RZ, R0 ;  /* 0x000000ffff1b7224 */ /* 0x000fe200078e0000 */
[----:B------:R-:W-:Y:S04]  /*ef60*/  STL.64 [R1+0x9d8], R6 ;  /* 0x0009d80601007387 */ /* 0x000fe80000100a00 */
[----:B---3--:R0:W-:Y:S04]  /*ef70*/  STL.64 [R1+0x9d0], R4 ;  /* 0x0009d00401007387 */ /* 0x0081e80000100a00 */
[----:B0-----:R-:W3:Y:S04]  /*ef80*/  LDL.LU R4, [R1+0x70] ;  /* 0x0000700001047983 */ /* 0x001ee80000300800 */
[----:B------:R-:W3:Y:S04]  /*ef90*/  LDL.LU R5, [R1+0x74] ;  /* 0x0000740001057983 */ /* 0x000ee80000300800 */
[----:B------:R-:W4:Y:S04]  /*efa0*/  LDL.LU R6, [R1+0x78] ;  /* 0x0000780001067983 */ /* 0x000f280000300800 */
[----:B------:R-:W4:Y:S04]  /*efb0*/  LDL.LU R7, [R1+0x7c] ;  /* 0x00007c0001077983 */ /* 0x000f280000300800 */
[----:B------:R0:W-:Y:S04]  /*efc0*/  STL.64 [R1+0xa30], R26 ;  /* 0x000a301a01007387 */ /* 0x0001e80000100a00 */
[----:B0-----:R-:W2:Y:S04]  /*efd0*/  LDL.LU.64 R26, [R1+0x68] ;  /* 0x00006800011a7983 */ /* 0x001ea80000300a00 */
[----:B------:R-:W2:Y:S04]  /*efe0*/  LDL.LU R8, [R1+0xa0] ;  /* 0x0000a00001087983 */ /* 0x000ea80000300800 */
[----:B------:R-:W2:Y:S04]  /*eff0*/  LDL.LU R9, [R1+0xa4] ;  /* 0x0000a40001097983 */ /* 0x000ea80000300800 */
[----:B------:R-:W2:Y:S04]  /*f000*/  LDL.LU R10, [R1+0xa8] ;  /* 0x0000a800010a7983 */ /* 0x000ea80000300800 */
[----:B------:R-:W2:Y:S04]  /*f010*/  LDL.LU R11, [R1+0xac] ;  /* 0x0000ac00010b7983 */ /* 0x000ea80000300800 */
[----:B--2---:R-:W-:Y:S04]  /*f020*/  STL.64 [R1+0xa28], R10 ;  /* 0x000a280a01007387 */ /* 0x004fe80000100a00 */
[----:B------:R0:W-:Y:S04]  /*f030*/  STL.64 [R1+0xa20], R8 ;  /* 0x000a200801007387 */ /* 0x0001e80000100a00 */
[----:B0-----:R-:W2:Y:S04]  /*f040*/  LDL.LU R8, [R1+0xc0] ;  /* 0x0000c00001087983 */ /* 0x001ea80000300800 */
[----:B------:R-:W2:Y:S04]  /*f050*/  LDL.LU R9, [R1+0xc4] ;  /* 0x0000c40001097983 */ /* 0x000ea80000300800 */
[----:B------:R-:W2:Y:S04]  /*f060*/  LDL.LU R10, [R1+0xc8] ;  /* 0x0000c800010a7983 */ /* 0x000ea80000300800 */
[----:B------:R-:W2:Y:S04]  /*f070*/  LDL.LU R11, [R1+0xcc] ;  /* 0x0000cc00010b7983 */ /* 0x000ea80000300800 */
[----:B----4-:R-:W-:Y:S04]  /*f080*/  STL.64 [R1+0x9f0], R6 ;  /* 0x0009f00601007387 */ /* 0x010fe80000100a00 */
[----:B---3--:R0:W-:Y:S04]  /*f090*/  STL.64 [R1+0x9e8], R4 ;  /* 0x0009e80401007387 */ /* 0x0081e80000100a00 */
[----:B0-----:R-:W3:Y:S04]  /*f0a0*/  LDL.LU R4, [R1+0x80] ;  /* 0x0000800001047983 */ /* 0x001ee80000300800 */
[----:B------:R-:W3:Y:S04]  /*f0b0*/  LDL.LU R5, [R1+0x84] ;  /* 0x0000840001057983 */ /* 0x000ee80000300800 */
[----:B------:R-:W4:Y:S04]  /*f0c0*/  LDL.LU R6, [R1+0x88] ;  /* 0x0000880001067983 */ /* 0x000f280000300800 */
[----:B------:R-:W4:Y:S01]  /*f0d0*/  LDL.LU R7, [R1+0x8c] ;  /* 0x00008c0001077983 */ /* 0x000f220000300800 */
[----:B------:R-:W-:Y:S03]  /*f0e0*/  HMMA.16816.F32 R16, R20, R26, R16 ;  /* 0x0000001a1410723c */ /* 0x000fe60000001810 */
[----:B----4-:R-:W-:Y:S04]  /*f0f0*/  STL.64 [R1+0xa08], R6 ;  /* 0x000a080601007387 */ /* 0x010fe80000100a00 */
[----:B---3--:R0:W-:Y:S04]  /*f100*/  STL.64 [R1+0xa00], R4 ;  /* 0x000a000401007387 */ /* 0x0081e80000100a00 */
[----:B0-----:R-:W3:Y:S04]  /*f110*/  LDL.LU R4, [R1+0x90] ;  /* 0x0000900001047983 */ /* 0x001ee80000300800 */
[----:B------:R-:W3:Y:S04]  /*f120*/  LDL.LU R5, [R1+0x94] ;  /* 0x0000940001057983 */ /* 0x000ee80000300800 */
[----:B------:R-:W3:Y:S04]  /*f130*/  LDL.LU R6, [R1+0x98] ;  /* 0x0000980001067983 */ /* 0x000ee80000300800 */
[----:B------:R-:W3:Y:S04]  /*f140*/  LDL.LU R7, [R1+0x9c] ;  /* 0x00009c0001077983 */ /* 0x000ee80000300800 */
[----:B------:R-:W4:Y:S04]  /*f150*/  LDL.LU.64 R14, [R1+0x490] ;  /* 0x00049000010e7983 */ /* 0x000f280000300a00 */
[----:B------:R0:W-:Y:S04]  /*f160*/  STL.64 [R1+0xd0], R16 ;  /* 0x0000d01001007387 */ /* 0x0001e80000100a00 */
[----:B------:R1:W-:Y:S04]  /*f170*/  STL.64 [R1+0xd8], R18 ;  /* 0x0000d81201007387 */ /* 0x0003e80000100a00 */
[----:B0-----:R-:W2:Y:S01]  /*f180*/  LDL.LU.64 R16, [R1+0xa38] ;  /* 0x000a380001107983 */ /* 0x001ea20000300a00 */
[----:B-1----:R-:W-:-:S02]  /*f190*/  IMAD.MOV.U32 R18, RZ, RZ, R26 ;  /* 0x000000ffff127224 */ /* 0x002fc400078e001a */
[----:B------:R-:W-:Y:S02]  /*f1a0*/  IMAD.MOV.U32 R19, RZ, RZ, R27 ;  /* 0x000000ffff137224 */ /* 0x000fe400078e001b */
[----:B------:R-:W3:Y:S04]  /*f1b0*/  LDL.LU.64 R26, [R1+0xa30] ;  /* 0x000a3000011a7983 */ /* 0x000ee80000300a00 */
[----:B------:R-:W3:Y:S04]  /*f1c0*/  LDL.LU.64 R12, [R1+0x498] ;  /* 0x00049800010c7983 */ /* 0x000ee80000300a00 */
[----:B------:R-:W-:Y:S04]  /*f1d0*/  STL.64 [R1+0x9a8], R18 ;  /* 0x0009a81201007387 */ /* 0x000fe80000100a00 */
[----:B--2---:R0:W-:Y:S04]  /*f1e0*/  STL.64 [R1+0x9a0], R16 ;  /* 0x0009a01001007387 */ /* 0x0041e80000100a00 */
[----:B0-----:R-:W2:Y:S04]  /*f1f0*/  LDL.LU R16, [R1+0x3f0] ;  /* 0x0003f00001107983 */ /* 0x001ea80000300800 */
[----:B------:R-:W2:Y:S04]  /*f200*/  LDL.LU R17, [R1+0x3f4] ;  /* 0x0003f40001117983 */ /* 0x000ea80000300800 */
[----:B------:R-:W2:Y:S04]  /*f210*/  LDL.LU R18, [R1+0x3f8] ;  /* 0x0003f80001127983 */ /* 0x000ea80000300800 */
[----:B------:R-:W2:Y:S01]  /*f220*/  LDL.LU R19, [R1+0x3fc] ;  /* 0x0003fc0001137983 */ /* 0x000ea20000300800 */
[C---:B---3--:R-:W-:Y:S03]  /*f230*/  HMMA.16816.F32 R24, R20.reuse, R26, R8 ;  /* 0x0000001a1418723c */ /* 0x048fe60000001808 */
[----:B--2---:R-:W-:Y:S04]  /*f240*/  STL.64 [R1+0x9b8], R18 ;  /* 0x0009b81201007387 */ /* 0x004fe80000100a00 */
[----:B------:R0:W-:Y:S04]  /*f250*/  STL.64 [R1+0x9b0], R16 ;  /* 0x0009b01001007387 */ /* 0x0001e80000100a00 */
[----:B0-----:R-:W2:Y:S04]  /*f260*/  LDL.LU R16, [R1+0x3c0] ;  /* 0x0003c00001107983 */ /* 0x001ea80000300800 */
[----:B------:R-:W2:Y:S04]  /*f270*/  LDL.LU R17, [R1+0x3c4] ;  /* 0x0003c40001117983 */ /* 0x000ea80000300800 */
[----:B------:R-:W2:Y:S04]  /*f280*/  LDL.LU R18, [R1+0x3c8] ;  /* 0x0003c80001127983 */ /* 0x000ea80000300800 */
[----:B------:R-:W2:Y:S04]  /*f290*/  LDL.LU R19, [R1+0x3cc] ;  /* 0x0003cc0001137983 */ /* 0x000ea80000300800 */
        /* <DEDUP_REMOVED lines=10> */
[----:B0-----:R-:W3:Y:S02]  /*f340*/  LDL.LU.64 R10, [R1+0xa10] ;  /* 0x000a1000010a7983 */ /* 0x001ee40000300a00 */
[C---:B---3--:R-:W-:Y:S02]  /*f350*/  HMMA.16816.F32 R8, R20.reuse, R10, R4 ;  /* 0x0000000a1408723c */ /* 0x048fe40000001804 */
[----:B------:R-:W3:Y:S04]  /*f360*/  LDL.LU.64 R6, [R1+0xa08] ;  /* 0x000a080001067983 */ /* 0x000ee80000300a00 */
[----:B------:R-:W3:Y:S11]  /*f370*/  LDL.LU.64 R4, [R1+0xa00] ;  /* 0x000a000001047983 */ /* 0x000ef60000300a00 */
[----:B------:R-:W-:Y:S06]  /*f380*/  @!UPT UIADD3 URZ, URZ, URZ, URZ ;  /* 0x0000003f3f3ff290 */ /* 0x000fec000fffe03f */
[----:B------:R-:W-:Y:S04]  /*f390*/  STL.64 [R1+0x90], R8 ;  /* 0x0000900801007387 */ /* 0x000fe80000100a00 */
[----:B------:R0:W-:Y:S04]  /*f3a0*/  STL.64 [R1+0x98], R10 ;  /* 0x0000980a01007387 */ /* 0x0001e80000100a00 */
[----:B0-----:R-:W3:Y:S02]  /*f3b0*/  LDL.LU.64 R10, [R1+0x9f8] ;  /* 0x0009f800010a7983 */ /* 0x001ee40000300a00 */
[----:B---3--:R-:W-:Y:S01]  /*f3c0*/  HMMA.16816.F32 R4, R20, R10, R4 ;  /* 0x0000000a1404723c */ /* 0x008fe20000001804 */
[----:B------:R-:W-:-:S02]  /*f3d0*/  IMAD.MOV.U32 R2, RZ, RZ, R10 ;  /* 0x000000ffff027224 */ /* 0x000fc400078e000a */
[----:B------:R-:W-:Y:S11]  /*f3e0*/  IMAD.MOV.U32 R25, RZ, RZ, R11 ;  /* 0x000000ffff197224 */ /* 0x000ff600078e000b */
[----:B------:R-:W-:Y:S09]  /*f3f0*/  @!UPT UIADD3 URZ, URZ, URZ, URZ ;  /* 0x0000003f3f3ff290 */ /* 0x000ff2000fffe03f */
[----:B------:R-:W-:Y:S04]  /*f400*/  STL.64 [R1+0x80], R4 ;  /* 0x0000800401007387 */ /* 0x000fe80000100a00 */
[----:B------:R0:W-:Y:S04]  /*f410*/  STL.64 [R1+0x88], R6 ;  /* 0x0000880601007387 */ /* 0x0001e80000100a00 */
[----:B0-----:R-:W3:Y:S04]  /*f420*/  LDL.LU.64 R6, [R1+0x9f0] ;  /* 0x0009f00001067983 */ /* 0x001ee80000300a00 */
[----:B------:R-:W3:Y:S04]  /*f430*/  LDL.LU.64 R4, [R1+0x9e8] ;  /* 0x0009e80001047983 */ /* 0x000ee80000300a00 */
[----:B------:R-:W3:Y:S01]  /*f440*/  LDL.LU.64 R10, [R1+0x9e0] ;  /* 0x0009e000010a7983 */ /* 0x000ee20000300a00 */
[----:B------:R-:W-:-:S02]  /*f450*/  IMAD.MOV.U32 R29, RZ, RZ, R26 ;  /* 0x000000ffff1d7224 */ /* 0x000fc400078e001a */
[----:B------:R-:W-:Y:S02]  /*f460*/  IMAD.MOV.U32 R0, RZ, RZ, R27 ;  /* 0x000000ffff007224 */ /* 0x000fe400078e001b */
[----:B------:R-:W2:Y:S01]  /*f470*/  LDL.LU.64 R26, [R1+0x4d0] ;  /* 0x0004d000011a7983 */ /* 0x000ea20000300a00 */
[----:B---3--:R-:W-:Y:S01]  /*f480*/  HMMA.16816.F32 R4, R20, R10, R4 ;  /* 0x0000000a1404723c */ /* 0x008fe20000001804 */
[----:B------:R-:W-:Y:S02]  /*f490*/  IMAD.MOV.U32 R28, RZ, RZ, R10 ;  /* 0x000000ffff1c7224 */ /* 0x000fe400078e000a */
[----:B------:R-:W-:Y:S11]  /*f4a0*/  IMAD.MOV.U32 R3, RZ, RZ, R11 ;  /* 0x000000ffff037224 */ /* 0x000ff600078e000b */
[----:B------:R-:W-:Y:S09]  /*f4b0*/  @!UPT UIADD3 URZ, URZ, URZ, URZ ;  /* 0x0000003f3f3ff290 */ /* 0x000ff2000fffe03f */
[----:B------:R-:W-:Y:S04]  /*f4c0*/  STL.64 [R1+0x70], R4 ;  /* 0x0000700401007387 */ /* 0x000fe80000100a00 */
[----:B------:R0:W-:Y:S04]  /*f4d0*/  STL.64 [R1+0x78], R6 ;  /* 0x0000780601007387 */ /* 0x0001e80000100a00 */
[----:B0-----:R-:W2:Y:S04]  /*f4e0*/  LDL.LU.64 R6, [R1+0x9d8] ;  /* 0x0009d80001067983 */ /* 0x001ea80000300a00 */
[----:B------:R-:W3:Y:S04]  /*f4f0*/  LDL.LU.64 R4, [R1+0x9d0] ;  /* 0x0009d00001047983 */ /* 0x000ee80000300a00 */
[----:B------:R-:W3:Y:S04]  /*f500*/  LDL.LU.64 R10, [R1+0x9c8] ;  /* 0x0009c800010a7983 */ /* 0x000ee80000300a00 */
[----:B------:R-:W3:Y:S01]  /*f510*/  LDL.LU.64 R8, [R1+0x9c0] ;  /* 0x0009c00001087983 */ /* 0x000ee20000300a00 */
[----:B------:R-:W-:-:S04]  /*f520*/  IMAD.MOV.U32 R24, RZ, RZ, c[0x0][0x18c] ;  /* 0x00006300ff187624 */ /* 0x000fc800078e00ff */
[----:B------:R-:W-:Y:S01]  /*f530*/  IMAD.SHL.U32 R24, R24, 0x20, RZ ;  /* 0x0000002018187824 */ /* 0x000fe200078e00ff */
[----:B--2---:R-:W-:Y:S03]  /*f540*/  HMMA.16816.F32 R16, R20, R6, R16 ;  /* 0x000000061410723c */ /* 0x004fe60000001810 */
[----:B---3--:R-:W-:-:S05]  /*f550*/  IMAD.WIDE R8, R24, 0x2, R8 ;  /* 0x0000000218087825 */ /* 0x008fca00078e0208 */
[----:B------:R-:W-:Y:S11]  /*f560*/  STL [R1+0x85c], R8 ;  /* 0x00085c0801007387 */ /* 0x000ff60000100800 */
[----:B------:R-:W-:Y:S04]  /*f570*/  @!UPT UIADD3 URZ, URZ, URZ, URZ ;  /* 0x0000003f3f3ff290 */ /* 0x000fe8000fffe03f */
[----:B------:R-:W-:Y:S04]  /*f580*/  STL.64 [R1+0x3c0], R16 ;  /* 0x0003c01001007387 */ /* 0x000fe80000100a00 */
[----:B------:R0:W-:Y:S04]  /*f590*/  STL.64 [R1+0x3c8], R18 ;  /* 0x0003c81201007387 */ /* 0x0001e80000100a00 */
[----:B0-----:R-:W2:Y:S04]  /*f5a0*/  LDL.LU.64 R18, [R1+0x9b8] ;  /* 0x0009b80001127983 */ /* 0x001ea80000300a00 */
[----:B------:R-:W2:Y:S01]  /*f5b0*/  LDL.LU.64 R16, [R1+0x9b0] ;  /* 0x0009b00001107983 */ /* 0x000ea20000300a00 */
[----:B------:R-:W-:-:S03]  /*f5c0*/  IMAD.WIDE R4, R24, 0x2, R4 ;  /* 0x0000000218047825 */ /* 0x000fc600078e0204 */
[----:B------:R0:W-:Y:S01]  /*f5d0*/  STL [R1+0x858], R9 ;  /* 0x0008580901007387 */ /* 0x0001e20000100800 */
[----:B----4-:R-:W-:-:S03]  /*f5e0*/  IMAD.WIDE R14, R24, 0x2, R14 ;  /* 0x00000002180e7825 */ /* 0x010fc600078e020e */
[----:B0-----:R-:W3:Y:S04]  /*f5f0*/  LDL.LU.64 R8, [R1+0x4b8] ;  /* 0x0004b80001087983 */ /* 0x001ee80000300a00 */
[----:B------:R-:W-:Y:S04]  /*f600*/  STL [R1+0x854], R4 ;  /* 0x0008540401007387 */ /* 0x000fe80000100800 */
[----:B------:R0:W-:Y:S04]  /*f610*/  STL [R1+0x850], R5 ;  /* 0x0008500501007387 */ /* 0x0001e80000100800 */
[----:B0-----:R-:W4:Y:S04]  /*f620*/  LDL.LU.64 R4, [R1+0x4b0] ;  /* 0x0004b00001047983 */ /* 0x001f280000300a00 */
[----:B------:R-:W-:Y:S04]  /*f630*/  STL [R1+0x84c], R14 ;  /* 0x00084c0e01007387 */ /* 0x000fe80000100800 */
[----:B------:R-:W-:Y:S01]  /*f640*/  STL [R1+0x848], R15 ;  /* 0x0008480f01007387 */ /* 0x000fe20000100800 */
[----:B--2---:R-:W-:Y:S03]  /*f650*/  HMMA.16816.F32 R20, R20, R10, R16 ;  /* 0x0000000a1414723c */ /* 0x004fe60000001810 */
[----:B------:R-:W2:Y:S01]  /*f660*/  LDL.LU.64 R18, [R1+0x9a8] ;  /* 0x0009a80001127983 */ /* 0x000ea20000300a00 */
[----:B------:R-:W-:-:S03]  /*f670*/  IMAD.WIDE R12, R24, 0x2, R12 ;  /* 0x00000002180c7825 */ /* 0x000fc600078e020c */
[----:B------:R-:W3:Y:S11]  /*f680*/  LDL.LU.64 R16, [R1+0x9a0] ;  /* 0x0009a00001107983 */ /* 0x000ef60000300a00 */
[----:B------:R-:W-:Y:S05]  /*f690*/  @!UPT UIADD3 URZ, URZ, URZ, URZ ;  /* 0x0000003f3f3ff290 */ /* 0x000fea000fffe03f */
[----:B------:R0:W-:Y:S04]  /*f6a0*/  STL.64 [R1+0x3f0], R20 ;  /* 0x0003f01401007387 */ /* 0x0001e80000100a00 */
[----:B------:R2:W-:Y:S04]  /*f6b0*/  STL.64 [R1+0x3f8], R22 ;  /* 0x0003f81601007387 */ /* 0x0005e80000100a00 */
[----:B0-----:R-:W3:Y:S01]  /*f6c0*/  LDL.LU.64 R20, [R1+0x4c8] ;  /* 0x0004c80001147983 */ /* 0x001ee20000300a00 */
[----:B----4-:R-:W-:-:S04]  /*f6d0*/  IMAD.WIDE R4, R24, 0x2, R4 ;  /* 0x0000000218047825 */ /* 0x010fc800078e0204 */
[----:B--2---:R-:W-:Y:S02]  /*f6e0*/  IMAD.MOV.U32 R22, RZ, RZ, R18 ;  /* 0x000000ffff167224 */ /* 0x004fe400078e0012 */
[----:B------:R-:W2:Y:S01]  /*f6f0*/  LDL.LU R18, [R1+0x99c] ;  /* 0x00099c0001127983 */ /* 0x000ea20000300800 */
[----:B------:R-:W-:-:S03]  /*f700*/  IMAD.MOV.U32 R23, RZ, RZ, R19 ;  /* 0x000000ffff177224 */ /* 0x000fc600078e0013 */
[----:B------:R-:W2:Y:S04]  /*f710*/  LDL.LU R19, [R1+0x998] ;  /* 0x0009980001137983 */ /* 0x000ea80000300800 */
[----:B------:R0:W-:Y:S04]  /*f720*/  STL [R1+0x844], R12 ;  /* 0x0008440c01007387 */ /* 0x0001e80000100800 */
[----:B------:R1:W-:Y:S04]  /*f730*/  STL [R1+0x840], R13 ;  /* 0x0008400d01007387 */ /* 0x0003e80000100800 */
[----:B0-----:R-:W2:Y:S04]  /*f740*/  LDL.LU R12, [R1+0x410] ;  /* 0x00041000010c7983 */ /* 0x001ea80000300800 */
[----:B-1----:R-:W2:Y:S04]  /*f750*/  LDL.LU R13, [R1+0x414] ;  /* 0x00041400010d7983 */ /* 0x002ea80000300800 */
[----:B------:R-:W2:Y:S04]  /*f760*/  LDL.LU R14, [R1+0x418] ;  /* 0x00041800010e7983 */ /* 0x000ea80000300800 */
[----:B------:R-:W2:Y:S04]  /*f770*/  LDL.LU R15, [R1+0x41c] ;  /* 0x00041c00010f7983 */ /* 0x000ea80000300800 */
[----:B------:R-:W-:Y:S04]  /*f780*/  STL [R1+0x83c], R4 ;  /* 0x00083c0401007387 */ /* 0x000fe80000100800 */
[----:B------:R0:W-:Y:S04]  /*f790*/  STL [R1+0x838], R5 ;  /* 0x0008380501007387 */ /* 0x0001e80000100800 */
[----:B0-----:R-:W4:Y:S01]  /*f7a0*/  LDL.LU.64 R4, [R1+0x4c0] ;  /* 0x0004c00001047983 */ /* 0x001f220000300a00 */
[----:B---3--:R-:W-:-:S05]  /*f7b0*/  IMAD.WIDE R8, R24, 0x2, R8 ;  /* 0x0000000218087825 */ /* 0x008fca00078e0208 */
[----:B------:R-:W-:Y:S04]  /*f7c0*/  STL [R1+0x834], R8 ;  /* 0x0008340801007387 */ /* 0x000fe80000100800 */
[----:B------:R0:W-:Y:S02]  /*f7d0*/  STL [R1+0x830], R9 ;  /* 0x0008300901007387 */ /* 0x0001e40000100800 */
[C---:B0-----:R-:W-:Y:S02]  /*f7e0*/  IMAD.WIDE R8, R24.reuse, 0x2, R20 ;  /* 0x0000000218087825 */ /* 0x041fe400078e0214 */
[----:B--2---:R-:W-:Y:S01]  /*f7f0*/  HMMA.16816.F32 R20, R16, R22, R12 ;  /* 0x000000161014723c */ /* 0x004fe2000000180c */
[----:B------:R-:W2:Y:S06]  /*f800*/  LDL.LU.64 R14, [R1+0x4e0] ;  /* 0x0004e000010e7983 */ /* 0x000eac0000300a00 */
[----:B------:R-:W-:-:S04]  /*f810*/  IMAD.WIDE R12, R24, 0x2, R26 ;  /* 0x00000002180c7825 */ /* 0x000fc800078e021a */
[C---:B----4-:R-:W-:Y:S11]  /*f820*/  IMAD.WIDE R4, R24.reuse, 0x2, R4 ;  /* 0x0000000218047825 */ /* 0x050ff600078e0204 */
[----:B------:R-:W-:Y:S01]  /*f830*/  @!UPT UIADD3 URZ, URZ, URZ, URZ ;  /* 0x0000003f3f3ff290 */ /* 0x000fe2000fffe03f */
[----:B------:R-:W-:Y:S04]  /*f840*/  STL.64 [R1+0x8a8], R22 ;  /* 0x0008a81601007387 */ /* 0x000fe80000100a00 */
[----:B------:R0:W-:Y:S04]  /*f850*/  STL.64 [R1+0x8a0], R20 ;  /* 0x0008a01401007387 */ /* 0x0001e80000100a00 */
[----:B0-----:R-:W3:Y:S04]  /*f860*/  LDL.LU.64 R20, [R1+0x4d8] ;  /* 0x0004d80001147983 */ /* 0x001ee80000300a00 */
[----:B------:R-:W-:Y:S04]  /*f870*/  STL [R1+0x82c], R4 ;  /* 0x00082c0401007387 */ /* 0x000fe80000100800 */
[----:B------:R3:W-:Y:S04]  /*f880*/  STL [R1+0x828], R5 ;  /* 0x0008280501007387 */ /* 0x0007e80000100800 */
[----:B------:R-:W4:Y:S04]  /*f890*/  LDL.LU.64 R26, [R1+0x4f8] ;  /* 0x0004f800011a7983 */ /* 0x000f280000300a00 */
[----:B------:R-:W2:Y:S01]  /*f8a0*/  LDL.LU.64 R22, [R1+0x518] ;  /* 0x0005180001167983 */ /* 0x000ea20000300a00 */
[----:B---3--:R-:W-:-:S03]  /*f8b0*/  IMAD.WIDE R4, R24, 0x2, R20 ;  /* 0x0000000218047825 */ /* 0x008fc600078e0214 */
[----:B--2---:R0:W-:Y:S04]  /*f8c0*/  STL.64 [R1+0x938], R22 ;  /* 0x0009381601007387 */ /* 0x0041e80000100a00 */
[----:B0-----:R-:W2:Y:S04]  /*f8d0*/  LDL.LU R22, [R1+0x38] ;  /* 0x0000380001167983 */ /* 0x001ea80000300800 */
[----:B------:R-:W2:Y:S04]  /*f8e0*/  LDL.LU R23, [R1+0x3c] ;  /* 0x00003c0001177983 */ /* 0x000ea80000300800 */
[----:B------:R-:W-:Y:S04]  /*f8f0*/  STL [R1+0x824], R8 ;  /* 0x0008240801007387 */ /* 0x000fe80000100800 */
[----:B------:R-:W-:Y:S04]  /*f900*/  STL [R1+0x820], R9 ;  /* 0x0008200901007387 */ /* 0x000fe80000100800 */
[----:B------:R0:W-:Y:S04]  /*f910*/  STL.64 [R1+0x978], R6 ;  /* 0x0009780601007387 */ /* 0x0001e80000100a00 */
[----:B------:R-:W-:Y:S04]  /*f920*/  STL.64 [R1+0x970], R4 ;  /* 0x0009700401007387 */ /* 0x000fe80000100a00 */
[----:B0-----:R-:W3:Y:S04]  /*f930*/  LDL.LU R6, [R1+0x58] ;  /* 0x0000580001067983 */ /* 0x001ee80000300800 */
[----:B------:R-:W3:Y:S04]  /*f940*/  LDL.LU R7, [R1+0x5c] ;  /* 0x00005c0001077983 */ /* 0x000ee80000300800 */
[----:B------:R-:W-:Y:S04]  /*f950*/  STL [R1+0x81c], R12 ;  /* 0x00081c0c01007387 */ /* 0x000fe80000100800 */
[----:B------:R-:W3:Y:S04]  /*f960*/  LDL.LU.64 R20, [R1+0x510] ;  /* 0x0005100001147983 */ /* 0x000ee80000300a00 */
[----:B--2---:R-:W-:Y:S04]  /*f970*/  STL.64 [R1+0x958], R22 ;  /* 0x0009581601007387 */ /* 0x004fe80000100a00 */
[----:B---3--:R0:W-:Y:S04]  /*f980*/  STL.64 [R1+0x950], R20 ;  /* 0x0009501401007387 */ /* 0x0081e80000100a00 */
[----:B0-----:R-:W2:Y:S01]  /*f990*/  LDL.LU.64 R20, [R1+0x4f0] ;  /* 0x0004f00001147983 */ /* 0x001ea20000300a00 */
[----:B------:R-:W-:-:S02]  /*f9a0*/  IMAD.MOV.U32 R22, RZ, RZ, R29 ;  /* 0x000000ffff167224 */ /* 0x000fc400078e001d */
[----:B------:R-:W-:Y:S01]  /*f9b0*/  IMAD.MOV.U32 R23, RZ, RZ, R0 ;  /* 0x000000ffff177224 */ /* 0x000fe200078e0000 */
[----:B------:R0:W5:Y:S04]  /*f9c0*/  LDL.LU R29, [R1+0x994] ;  /* 0x00099400011d7983 */ /* 0x0001680000300800 */
[----:B------:R-:W3:Y:S04]  /*f9d0*/  LDL.LU R0, [R1+0x990] ;  /* 0x0009900001007983 */ /* 0x000ee80000300800 */
[----:B------:R-:W-:Y:S04]  /*f9e0*/  STL.64 [R1+0x988], R22 ;  /* 0x0009881601007387 */ /* 0x000fe80000100a00 */
[----:B--2---:R1:W-:Y:S04]  /*f9f0*/  STL.64 [R1+0x980], R20 ;  /* 0x0009801401007387 */ /* 0x0043e80000100a00 */
[----:B-1----:R-:W2:Y:S04]  /*fa00*/  LDL.LU R20, [R1+0x420] ;  /* 0x0004200001147983 */ /* 0x002ea80000300800 */
[----:B------:R-:W2:Y:S04]  /*fa10*/  LDL.LU R21, [R1+0x424] ;  /* 0x0004240001157983 */ /* 0x000ea80000300800 */
[----:B------:R-:W2:Y:S04]  /*fa20*/  LDL.LU R22, [R1+0x428] ;  /* 0x0004280001167983 */ /* 0x000ea80000300800 */
[----:B------:R-:W2:Y:S04]  /*fa30*/  LDL.LU R23, [R1+0x42c] ;  /* 0x00042c0001177983 */ /* 0x000ea80000300800 */
[----:B------:R1:W-:Y:S01]  /*fa40*/  STL [R1+0x818], R13 ;  /* 0x0008180d01007387 */ /* 0x0003e20000100800 */
[----:B------:R-:W-:-:S03]  /*fa50*/  IMAD.WIDE R8, R24, 0x2, R14 ;  /* 0x0000000218087825 */ /* 0x000fc600078e020e */
[----:B-1----:R-:W3:Y:S01]  /*fa60*/  LDL.LU.64 R12, [R1+0x4e8] ;  /* 0x0004e800010c7983 */ /* 0x002ee20000300a00 */
[----:B--2---:R-:W-:Y:S03]  /*fa70*/  HMMA.16816.F32 R4, R16, R6, R20 ;  /* 0x000000061004723c */ /* 0x004fe60000001814 */
[----:B------:R-:W2:Y:S04]  /*fa80*/  LDL.LU.64 R22, [R1+0x988] ;  /* 0x0009880001167983 */ /* 0x000ea80000300a00 */
[----:B------:R-:W2:Y:S11]  /*fa90*/  LDL.LU.64 R20, [R1+0x980] ;  /* 0x0009800001147983 */ /* 0x000eb60000300a00 */
[----:B------:R-:W-:Y:S05]  /*faa0*/  @!UPT UIADD3 URZ, URZ, URZ, URZ ;  /* 0x0000003f3f3ff290 */ /* 0x000fea000fffe03f */
[----:B------:R-:W-:Y:S01]  /*fab0*/  STL.64 [R1+0x420], R4 ;  /* 0x0004200401007387 */ /* 0x000fe20000100a00 */
[----:B------:R-:W-:Y:S02]  /*fac0*/  IMAD.MOV.U32 R15, RZ, RZ, R7 ;  /* 0x000000ffff0f7224 */ /* 0x000fe400078e0007 */
[----:B------:R-:W-:Y:S01]  /*fad0*/  IMAD.MOV.U32 R14, RZ, RZ, R6 ;  /* 0x000000ffff0e7224 */ /* 0x000fe200078e0006 */
[----:B------:R1:W-:Y:S04]  /*fae0*/  STL.64 [R1+0x428], R6 ;  /* 0x0004280601007387 */ /* 0x0003e80000100a00 */
[----:B-1----:R-:W2:Y:S04]  /*faf0*/  LDL.LU.64 R6, [R1+0x978] ;  /* 0x0009780001067983 */ /* 0x002ea80000300a00 */
[----:B------:R-:W2:Y:S04]  /*fb00*/  LDL.LU.64 R4, [R1+0x970] ;  /* 0x0009700001047983 */ /* 0x000ea80000300a00 */
[----:B--2---:R-:W-:Y:S04]  /*fb10*/  STL [R1+0x814], R4 ;  /* 0x0008140401007387 */ /* 0x004fe80000100800 */
[----:B------:R1:W-:Y:S04]  /*fb20*/  STL [R1+0x810], R5 ;  /* 0x0008100501007387 */ /* 0x0003e80000100800 */
[----:B------:R-:W-:Y:S01]  /*fb30*/  STL [R1+0x80c], R8 ;  /* 0x00080c0801007387 */ /* 0x000fe20000100800 */
[----:B-1----:R-:W-:-:S03]  /*fb40*/  IMAD.WIDE R4, R24, 0x2, R20 ;  /* 0x0000000218047825 */ /* 0x002fc600078e0214 */
[----:B------:R-:W-:Y:S04]  /*fb50*/  STL [R1+0x808], R9 ;  /* 0x0008080901007387 */ /* 0x000fe80000100800 */
[----:B------:R-:W-:Y:S04]  /*fb60*/  STL.64 [R1+0x968], R6 ;  /* 0x0009680601007387 */ /* 0x000fe80000100a00 */
[----:B------:R1:W-:Y:S04]  /*fb70*/  STL.64 [R1+0x960], R4 ;  /* 0x0009600401007387 */ /* 0x0003e80000100a00 */
[----:B-1----:R-:W2:Y:S04]  /*fb80*/  LDL.LU R4, [R1+0x430] ;  /* 0x0004300001047983 */ /* 0x002ea80000300800 */
[----:B------:R-:W2:Y:S04]  /*fb90*/  LDL.LU R5, [R1+0x434] ;  /* 0x0004340001057983 */ /* 0x000ea80000300800 */
[----:B------:R-:W2:Y:S04]  /*fba0*/  LDL.LU R6, [R1+0x438] ;  /* 0x0004380001067983 */ /* 0x000ea80000300800 */
[----:B------:R-:W2:Y:S01]  /*fbb0*/  LDL.LU R7, [R1+0x43c] ;  /* 0x00043c0001077983 */ /* 0x000ea20000300800 */
[----:B---3--:R-:W-:-:S05]  /*fbc0*/  IMAD.WIDE R12, R24, 0x2, R12 ;  /* 0x00000002180c7825 */ /* 0x008fca00078e020c */
[----:B------:R-:W-:Y:S01]  /*fbd0*/  STL [R1+0x804], R12 ;  /* 0x0008040c01007387 */ /* 0x000fe20000100800 */
[----:B----4-:R-:W-:-:S03]  /*fbe0*/  IMAD.WIDE R8, R24, 0x2, R26 ;  /* 0x0000000218087825 */ /* 0x010fc600078e021a */
[----:B------:R1:W-:Y:S04]  /*fbf0*/  STL [R1+0x800], R13 ;  /* 0x0008000d01007387 */ /* 0x0003e80000100800 */
[----:B-1----:R-:W3:Y:S04]  /*fc00*/  LDL.LU.64 R12, [R1+0x500] ;  /* 0x00050000010c7983 */ /* 0x002ee80000300a00 */
[----:B------:R-:W4:Y:S01]  /*fc10*/  LDL.LU.64 R26, [R1+0x530] ;  /* 0x00053000011a7983 */ /* 0x000f220000300a00 */
[----:B--2---:R-:W-:Y:S03]  /*fc20*/  HMMA.16816.F32 R20, R16, R22, R4 ;  /* 0x000000161014723c */ /* 0x004fe60000001804 */
[----:B------:R-:W2:Y:S04]  /*fc30*/  LDL.LU.64 R6, [R1+0x968] ;  /* 0x0009680001067983 */ /* 0x000ea80000300a00 */
[----:B------:R-:W2:Y:S11]  /*fc40*/  LDL.LU.64 R4, [R1+0x960] ;  /* 0x0009600001047983 */ /* 0x000eb60000300a00 */
[----:B------:R-:W-:Y:S05]  /*fc50*/  @!UPT UIADD3 URZ, URZ, URZ, URZ ;  /* 0x0000003f3f3ff290 */ /* 0x000fea000fffe03f */
[----:B------:R-:W-:Y:S04]  /*fc60*/  STL.64 [R1+0x430], R20 ;  /* 0x0004301401007387 */ /* 0x000fe80000100a00 */
[----:B------:R1:W-:Y:S04]  /*fc70*/  STL.64 [R1+0x438], R22 ;  /* 0x0004381601007387 */ /* 0x0003e80000100a00 */
[----:B-1----:R-:W3:Y:S04]  /*fc80*/  LDL.LU.64 R22, [R1+0x958] ;  /* 0x0009580001167983 */ /* 0x002ee80000300a00 */
[----:B------:R-:W3:Y:S04]  /*fc90*/  LDL.LU.64 R20, [R1+0x950] ;  /* 0x0009500001147983 */ /* 0x000ee80000300a00 */
[----:B--2---:R-:W-:Y:S04]  /*fca0*/  STL [R1+0x7fc], R4 ;  /* 0x0007fc0401007387 */ /* 0x004fe80000100800 */
[----:B------:R1:W-:Y:S04]  /*fcb0*/  STL [R1+0x7f8], R5 ;  /* 0x0007f80501007387 */ /* 0x0003e80000100800 */
[----:B-1----:R-:W2:Y:S04]  /*fcc0*/  LDL.LU.64 R4, [R1+0x508] ;  /* 0x0005080001047983 */ /* 0x002ea80000300a00 */
[----:B------:R-:W-:Y:S04]  /*fcd0*/  STL [R1+0x7f0], R8 ;  /* 0x0007f00801007387 */ /* 0x000fe80000100800 */
[----:B------:R-:W-:Y:S04]  /*fce0*/  STL [R1+0x7ec], R9 ;  /* 0x0007ec0901007387 */ /* 0x000fe80000100800 */
[----:B------:R-:W-:Y:S01]  /*fcf0*/  STL.64 [R1+0x948], R6 ;  /* 0x0009480601007387 */ /* 0x000fe20000100a00 */
[----:B--2---:R-:W-:-:S05]  /*fd00*/  IMAD.WIDE R4, R24, 0x2, R4 ;  /* 0x0000000218047825 */ /* 0x004fca00078e0204 */
[----:B------:R1:W-:Y:S04]  /*fd10*/  STL.64 [R1+0x940], R4 ;  /* 0x0009400401007387 */ /* 0x0003e80000100a00 */
[----:B-1----:R-:W2:Y:S04]  /*fd20*/  LDL.LU R4, [R1+0x440] ;  /* 0x0004400001047983 */ /* 0x002ea80000300800 */
[----:B------:R-:W2:Y:S04]  /*fd30*/  LDL.LU R5, [R1+0x444] ;  /* 0x0004440001057983 */ /* 0x000ea80000300800 */
[----:B------:R-:W2:Y:S04]  /*fd40*/  LDL.LU R6, [R1+0x448] ;  /* 0x0004480001067983 */ /* 0x000ea80000300800 */
[----:B------:R-:W2:Y:S01]  /*fd50*/  LDL.LU R7, [R1+0x44c] ;  /* 0x00044c0001077983 */ /* 0x000ea20000300800 */
[----:B---3--:R-:W-:-:S04]  /*fd60*/  IMAD.WIDE R8, R24, 0x2, R20 ;  /* 0x0000000218087825 */ /* 0x008fc800078e0214 */
[----:B------:R-:W-:-:S05]  /*fd70*/  IMAD.WIDE R12, R24, 0x2, R12 ;  /* 0x00000002180c7825 */ /* 0x000fca00078e020c */
[----:B------:R-:W-:Y:S04]  /*fd80*/  STL [R1+0x504], R12 ;  /* 0x0005040c01007387 */ /* 0x000fe80000100800 */
[----:B------:R-:W-:Y:S01]  /*fd90*/  STL [R1+0x500], R13 ;  /* 0x0005000d01007387 */ /* 0x000fe20000100800 */
[----:B--2---:R-:W-:Y:S03]  /*fda0*/  HMMA.16816.F32 R20, R16, R22, R4 ;  /* 0x000000161014723c */ /* 0x004fe60000001804 */
[----:B------:R-:W2:Y:S04]  /*fdb0*/  LDL.LU.64 R6, [R1+0x948] ;  /* 0x0009480001067983 */ /* 0x000ea80000300a00 */
[----:B------:R-:W3:Y:S11]  /*fdc0*/  LDL.LU.64 R4, [R1+0x940] ;  /* 0x0009400001047983 */ /* 0x000ef60000300a00 */
[----:B------:R-:W-:Y:S05]  /*fdd0*/  @!UPT UIADD3 URZ, URZ, URZ, URZ ;  /* 0x0000003f3f3ff290 */ /* 0x000fea000fffe03f */
[----:B------:R-:W-:Y:S04]  /*fde0*/  STL.64 [R1+0x440], R20 ;  /* 0x0004401401007387 */ /* 0x000fe80000100a00 */
[----:B------:R1:W-:Y:S04]  /*fdf0*/  STL.64 [R1+0x448], R22 ;  /* 0x0004481601007387 */ /* 0x0003e80000100a00 */
[----:B-1----:R-:W2:Y:S04]  /*fe00*/  LDL.LU.64 R22, [R1+0x938] ;  /* 0x0009380001167983 */ /* 0x002ea80000300a00 */
[----:B---3--:R-:W-:Y:S04]  /*fe10*/  STL [R1+0x4fc], R4 ;  /* 0x0004fc0401007387 */ /* 0x008fe80000100800 */
[----:B------:R1:W-:Y:S04]  /*fe20*/  STL [R1+0x4f8], R5 ;  /* 0x0004f80501007387 */ /* 0x0003e80000100800 */
[----:B-1----:R-:W3:Y:S04]  /*fe30*/  LDL.LU.64 R4, [R1+0x520] ;  /* 0x0005200001047983 */ /* 0x002ee80000300a00 */
[----:B------:R-:W3:Y:S04]  /*fe40*/  LDL.LU R20, [R1+0x450] ;  /* 0x0004500001147983 */ /* 0x000ee80000300800 */
[----:B------:R-:W3:Y:S01]  /*fe50*/  LDL.LU R21, [R1+0x454] ;  /* 0x0004540001157983 */ /* 0x000ee20000300800 */
[----:B--2---:R-:W-:-:S03]  /*fe60*/  IMAD.WIDE R12, R24, 0x2, R22 ;  /* 0x00000002180c7825 */ /* 0x004fc600078e0216 */
[----:B------:R-:W2:Y:S04]  /*fe70*/  LDL.LU R22, [R1+0x458] ;  /* 0x0004580001167983 */ /* 0x000ea80000300800 */
[----:B------:R-:W2:Y:S04]  /*fe80*/  LDL.LU R23, [R1+0x45c] ;  /* 0x00045c0001177983 */ /* 0x000ea80000300800 */
[----:B--2---:R-:W-:Y:S04]  /*fe90*/  STL.64 [R1+0x8c8], R22 ;  /* 0x0008c81601007387 */ /* 0x004fe80000100a00 */
[----:B---3--:R1:W-:Y:S04]  /*fea0*/  STL.64 [R1+0x8c0], R20 ;  /* 0x0008c01401007387 */ /* 0x0083e80000100a00 */
[----:B-1----:R-:W2:Y:S01]  /*feb0*/  LDL.LU.64 R20, [R1+0x540] ;  /* 0x0005400001147983 */ /* 0x002ea20000300a00 */
[----:B------:R-:W-:-:S02]  /*fec0*/  IMAD.MOV.U32 R22, RZ, RZ, R28 ;  /* 0x000000ffff167224 */ /* 0x000fc400078e001c */
[----:B------:R-:W-:Y:S01]  /*fed0*/  IMAD.MOV.U32 R23, RZ, RZ, R3 ;  /* 0x000000ffff177224 */ /* 0x000fe200078e0003 */
[----:B------:R-:W3:Y:S01]  /*fee0*/  LDL.LU R28, [R1+0x930] ;  /* 0x00093000011c7983 */ /* 0x000ee20000300800 */
[----:B------:R-:W-:-:S03]  /*fef0*/  IMAD.WIDE R4, R24, 0x2, R4 ;  /* 0x0000000218047825 */ /* 0x000fc600078e0204 */
[----:B------:R-:W3:Y:S04]  /*ff00*/  LDL.LU R3, [R1+0x92c] ;  /* 0x00092c0001037983 */ /* 0x000ee80000300800 */
[----:B------:R1:W-:Y:S02]  /*ff10*/  STL.64 [R1+0x910], R22 ;  /* 0x0009101601007387 */ /* 0x0003e40000100a00 */
[----:B-1----:R-:W-:Y:S02]  /*ff20*/  IMAD.MOV.U32 R22, RZ, RZ, R2 ;  /* 0x000000ffff167224 */ /* 0x002fe400078e0002 */
[----:B--2---:R1:W-:Y:S04]  /*ff30*/  STL.64 [R1+0x908], R20 ;  /* 0x0009081401007387 */ /* 0x0043e80000100a00 */
[----:B-1----:R-:W2:Y:S04]  /*ff40*/  LDL.LU.64 R20, [R1+0x528] ;  /* 0x0005280001147983 */ /* 0x002ea80000300a00 */
[----:B------:R-:W3:Y:S04]  /*ff50*/  LDL.LU R2, [R1+0x928] ;  /* 0x0009280001027983 */ /* 0x000ee80000300800 */
[----:B------:R-:W-:Y:S04]  /*ff60*/  STL [R1+0x4f4], R8 ;  /* 0x0004f40801007387 */ /* 0x000fe80000100800 */
[----:B------:R-:W-:Y:S04]  /*ff70*/  STL [R1+0x4f0], R9 ;  /* 0x0004f00901007387 */ /* 0x000fe80000100800 */
[----:B------:R-:W-:Y:S04]  /*ff80*/  STL.64 [R1+0x920], R6 ;  /* 0x0009200601007387 */ /* 0x000fe80000100a00 */
[----:B------:R1:W-:Y:S04]  /*ff90*/  STL.64 [R1+0x918], R4 ;  /* 0x0009180401007387 */ /* 0x0003e80000100a00 */
[----:B-1----:R-:W3:Y:S04]  /*ffa0*/  LDL.LU R4, [R1+0x400] ;  /* 0x0004000001047983 */ /* 0x002ee80000300800 */
[----:B------:R-:W3:Y:S04]  /*ffb0*/  LDL.LU R5, [R1+0x404] ;  /* 0x0004040001057983 */ /* 0x000ee80000300800 */
[----:B------:R-:W3:Y:S04]  /*ffc0*/  LDL.LU R6, [R1+0x408] ;  /* 0x0004080001067983 */ /* 0x000ee80000300800 */
[----:B------:R-:W3:Y:S01]  /*ffd0*/  LDL.LU R7, [R1+0x40c] ;  /* 0x00040c0001077983 */ /* 0x000ee20000300800 */
[----:B------:R-:W-:-:S03]  /*ffe0*/  IMAD.MOV.U32 R23, RZ, RZ, R25 ;  /* 0x000000ffff177224 */ /* 0x000fc600078e0019 */
[----:B------:R-:W-:Y:S04]  /*fff0*/  STL [R1+0x4ec], R12 ;  /* 0x0004ec0c01007387 */ /* 0x000fe80000100800 */
[----:B------:R4:W-:Y:S01]  /*10000*/  STL [R1+0x4e8], R13 ;  /* 0x0004e80d01007387 */ /* 0x0009e20000100800 */
[C---:B--2---:R-:W-:Y:S02]  /*10010*/  IMAD.WIDE R8, R24.reuse, 0x2, R20 ;  /* 0x0000000218087825 */ /* 0x044fe400078e0214 */
[----:B---3--:R-:W-:Y:S01]  /*10020*/  HMMA.16816.F32 R20, R16, R22, R4 ;  /* 0x000000161014723c */ /* 0x008fe20000001804 */
[----:B------:R-:W2:Y:S04]  /*10030*/  LDL.LU.64 R6, [R1+0x920] ;  /* 0x0009200001067983 */ /* 0x000ea80000300a00 */
[----:B------:R-:W3:Y:S01]  /*10040*/  LDL.LU.64 R4, [R1+0x918] ;  /* 0x0009180001047983 */ /* 0x000ee20000300a00 */
[----:B----4-:R-:W-:-:S04]  /*10050*/  IMAD.WIDE R12, R24, 0x2, R26 ;  /* 0x00000002180c7825 */ /* 0x010fc800078e021a */
[----:B------:R-:W-:Y:S02]  /*10060*/  IMAD.MOV.U32 R24, RZ, RZ, R3 ;  /* 0x000000ffff187224 */ /* 0x000fe400078e0003 */
[----:B------:R-:W-:-:S11]  /*10070*/  IMAD.MOV.U32 R25, RZ, RZ, R28 ;  /* 0x000000ffff197224 */ /* 0x000fd600078e001c */
[----:B------:R-:W-:Y:S04]  /*10080*/  STL.64 [R1+0x400], R20 ;  /* 0x0004001401007387 */ /* 0x000fe80000100a00 */
[----:B------:R1:W-:Y:S04]  /*10090*/  STL.64 [R1+0x408], R22 ;  /* 0x0004081601007387 */ /* 0x0003e80000100a00 */
[----:B-1----:R-:W4:Y:S04]  /*100a0*/  LDL.LU.64 R22, [R1+0x910] ;  /* 0x0009100001167983 */ /* 0x002f280000300a00 */
[----:B------:R-:W2:Y:S04]  /*100b0*/  LDL.LU.64 R20, [R1+0x908] ;  /* 0x0009080001147983 */ /* 0x000ea80000300a00 */
[----:B---3--:R-:W-:Y:S04]  /*100c0*/  STL [R1+0x4e4], R4 ;  /* 0x0004e40401007387 */ /* 0x008fe80000100800 */
[----:B------:R-:W-:Y:S04]  /*100d0*/  STL [R1+0x4e0], R5 ;  /* 0x0004e00501007387 */ /* 0x000fe80000100800 */
[----:B------:R-:W3:Y:S04]  /*100e0*/  LDL.LU R3, [R1+0x900] ;  /* 0x0009000001037983 */ /* 0x000ee80000300800 */
[----:B------:R-:W2:Y:S04]  /*100f0*/  LDL.LU R28, [R1+0x8fc] ;  /* 0x0008fc00011c7983 */ /* 0x000ea80000300800 */
[----:B------:R-:W2:Y:S01]  /*10100*/  LDL.LU R26, [R1+0x468] ;  /* 0x00046800011a7983 */ /* 0x000ea20000300800 */
[----:B------:R-:W-:-:S03]  /*10110*/  IMAD.MOV.U32 R27, RZ, RZ, R0 ;  /* 0x000000ffff1b7224 */ /* 0x000fc600078e0000 */
[----:B------:R-:W3:Y:S04]  /*10120*/  LDL.LU R0, [R1+0x8f8] ;  /* 0x0008f80001007983 */ /* 0x000ee80000300800 */
[----:B--2---:R-:W-:Y:S04]  /*10130*/  STL.64 [R1+0x8d8], R26 ;  /* 0x0008d81a01007387 */ /* 0x004fe80000100a00 */
[----:B------:R1:W-:Y:S02]  /*10140*/  STL.64 [R1+0x8d0], R24 ;  /* 0x0008d01801007387 */ /* 0x0003e40000100a00 */
[----:B-1----:R-:W-:-:S02]  /*10150*/  IMAD.MOV.U32 R24, RZ, RZ, R2 ;  /* 0x000000ffff187224 */ /* 0x002fc400078e0002 */
[----:B------:R-:W2:Y:S01]  /*10160*/  LDL.LU R2, [R1+0x8f4] ;  /* 0x0008f40001027983 */ /* 0x000ea20000300800 */
[----:B---3--:R-:W-:-:S03]  /*10170*/  IMAD.MOV.U32 R25, RZ, RZ, R3 ;  /* 0x000000ffff197224 */ /* 0x008fc600078e0003 */
[----:B------:R-:W2:Y:S01]  /*10180*/  LDL.LU R3, [R1+0x8f0] ;  /* 0x0008f00001037983 */ /* 0x000ea20000300800 */
[----:B------:R-:W-:Y:S02]  /*10190*/  IMAD.MOV.U32 R5, RZ, RZ, c[0x0][0x18c] ;  /* 0x00006300ff057624 */ /* 0x000fe400078e00ff */
[----:B------:R-:W-:Y:S02]  /*101a0*/  IMAD.MOV.U32 R26, RZ, RZ, R28 ;  /* 0x000000ffff1a7224 */ /* 0x000fe400078e001c */
[----:B------:R-:W-:Y:S01]  /*101b0*/  IMAD.SHL.U32 R5, R5, 0x20, RZ ;  /* 0x0000002005057824 */ /* 0x000fe200078e00ff */
[----:B------:R0:W5:Y:S01]  /*101c0*/  LDL.LU R28, [R1+0x8ec] ;  /* 0x0008ec00011c7983 */ /* 0x0001620000300800 */
[----:B------:R-:W-:-:S03]  /*101d0*/  IMAD.MOV.U32 R27, RZ, RZ, R0 ;  /* 0x000000ffff1b7224 */ /* 0x000fc600078e0000 */
[----:B------:R-:W3:Y:S04]  /*101e0*/  LDL.LU R0, [R1+0x8e8] ;  /* 0x0008e80001007983 */ /* 0x000ee80000300800 */
[----:B------:R-:W-:Y:S04]  /*101f0*/  STL [R1+0x4dc], R8 ;  /* 0x0004dc0801007387 */ /* 0x000fe80000100800 */
[----:B------:R-:W-:Y:S01]  /*10200*/  STL [R1+0x4d8], R9 ;  /* 0x0004d80901007387 */ /* 0x000fe20000100800 */
[----:B--2---:R-:W-:-:S03]  /*10210*/  IMAD.WIDE R4, R5, 0x2, R2 ;  /* 0x0000000205047825 */ /* 0x004fc600078e0202 */
[----:B------:R-:W2:Y:S04]  /*10220*/  LDL.LU.64 R2, [R1+0x8e0] ;  /* 0x0008e00001027983 */ /* 0x000ea80000300a00 */
[----:B------:R-:W-:Y:S04]  /*10230*/  STL [R1+0x4d4], R12 ;  /* 0x0004d40c01007387 */ /* 0x000fe80000100800 */
[----:B------:R1:W-:Y:S02]  /*10240*/  STL [R1+0x4d0], R13 ;  /* 0x0004d00d01007387 */ /* 0x0003e40000100800 */
[----:B-1----:R-:W-:-:S04]  /*10250*/  IMAD.MOV.U32 R13, RZ, RZ, c[0x0][0x18c] ;  /* 0x00006300ff0d7624 */ /* 0x002fc800078e00ff */
[----:B------:R-:W-:-:S04]  /*10260*/  IMAD.SHL.U32 R13, R13, 0x20, RZ ;  /* 0x000000200d0d7824 */ /* 0x000fc800078e00ff */
[C---:B------:R-:W-:Y:S02]  /*10270*/  IMAD.WIDE R8, R13.reuse, 0x2, R20 ;  /* 0x000000020d087825 */ /* 0x040fe400078e0214 */
[----:B----4-:R-:W-:Y:S01]  /*10280*/  HMMA.16816.F32 R20, R16, R22, R24 ;  /* 0x000000161014723c */ /* 0x010fe20000001818 */
[----:B------:R-:W4:Y:S04]  /*10290*/  LDL.LU.64 R26, [R1+0x8d8] ;  /* 0x0008d800011a7983 */ /* 0x000f280000300a00 */
[----:B------:R-:W4:Y:S11]  /*102a0*/  LDL.LU.64 R24, [R1+0x8d0] ;  /* 0x0008d00001187983 */ /* 0x000f360000300a00 */
[----:B------:R-:W-:Y:S07]  /*102b0*/  @!UPT UIADD3 URZ, URZ, URZ, URZ ;  /* 0x0000003f3f3ff290 */ /* 0x000fee000fffe03f */
[----:B------:R-:W-:Y:S04]  /*102c0*/  STL.64 [R1+0xb0], R20 ;  /* 0x0000b01401007387 */ /* 0x000fe80000100a00 */
[----:B------:R1:W-:Y:S04]  /*102d0*/  STL.64 [R1+0xb8], R22 ;  /* 0x0000b81601007387 */ /* 0x0003e80000100a00 */
[----:B-1----:R-:W3:Y:S04]  /*102e0*/  LDL.LU.64 R22, [R1+0x8c8] ;  /* 0x0008c80001167983 */ /* 0x002ee80000300a00 */
[----:B------:R-:W3:Y:S01]  /*102f0*/  LDL.LU.64 R20, [R1+0x8c0] ;  /* 0x0008c00001147983 */ /* 0x000ee20000300a00 */
[----:B--2---:R-:W-:-:S03]  /*10300*/  IMAD.WIDE R12, R13, 0x2, R2 ;  /* 0x000000020d0c7825 */ /* 0x004fc600078e0202 */
[----:B------:R-:W2:Y:S04]  /*10310*/  LDL.LU.64 R2, [R1+0x8b8] ;  /* 0x0008b80001027983 */ /* 0x000ea80000300a00 */
[----:B------:R-:W-:Y:S04]  /*10320*/  STL [R1+0x4cc], R4 ;  /* 0x0004cc0401007387 */ /* 0x000fe80000100800 */
[----:B------:R-:W-:Y:S04]  /*10330*/  STL [R1+0x4c8], R5 ;  /* 0x0004c80501007387 */ /* 0x000fe80000100800 */
[----:B------:R-:W-:Y:S04]  /*10340*/  STL [R1+0x4c4], R8 ;  /* 0x0004c40801007387 */ /* 0x000fe80000100800 */
[----:B------:R1:W-:Y:S02]  /*10350*/  STL [R1+0x4c0], R9 ;  /* 0x0004c00901007387 */ /* 0x0003e40000100800 */
[----:B-1----:R-:W-:-:S04]  /*10360*/  IMAD.MOV.U32 R9, RZ, RZ, c[0x0][0x18c] ;  /* 0x00006300ff097624 */ /* 0x002fc800078e00ff */
[----:B------:R-:W-:-:S04]  /*10370*/  IMAD.SHL.U32 R9, R9, 0x20, RZ ;  /* 0x0000002009097824 */ /* 0x000fc800078e00ff */
[----:B--2---:R-:W-:Y:S02]  /*10380*/  IMAD.WIDE R4, R9, 0x2, R2 ;  /* 0x0000000209047825 */ /* 0x004fe400078e0202 */
[----:B------:R-:W2:Y:S04]  /*10390*/  LDL.LU.64 R2, [R1+0x8b0] ;  /* 0x0008b00001027983 */ /* 0x000ea80000300a00 */
[----:B------:R-:W-:Y:S04]  /*103a0*/  STL [R1+0x4bc], R12 ;  /* 0x0004bc0c01007387 */ /* 0x000fe80000100800 */
[----:B------:R1:W-:Y:S04]  /*103b0*/  STL [R1+0x4b8], R13 ;  /* 0x0004b80d01007387 */ /* 0x0003e80000100800 */
[----:B-1----:R-:W4:Y:S01]  /*103c0*/  LDL.LU.64 R12, [R1+0x558] ;  /* 0x00055800010c7983 */ /* 0x002f220000300a00 */
[----:B---3--:R-:W-:Y:S07]  /*103d0*/  HMMA.16816.F32 R20, R16, R6, R20 ;  /* 0x000000061014723c */ /* 0x008fee0000001814 */
[----:B------:R-:W-:-:S04]  /*103e0*/  IMAD.MOV.U32 R7, RZ, RZ, c[0x0][0x18c] ;  /* 0x00006300ff077624 */ /* 0x000fc800078e00ff */
[----:B------:R-:W-:Y:S11]  /*103f0*/  IMAD.SHL.U32 R7, R7, 0x20, RZ ;  /* 0x0000002007077824 */ /* 0x000ff600078e00ff */
[----:B------:R-:W-:Y:S01]  /*10400*/  @!UPT UIADD3 URZ, URZ, URZ, URZ ;  /* 0x0000003f3f3ff290 */ /* 0x000fe2000fffe03f */
[----:B------:R-:W-:Y:S04]  /*10410*/  STL.64 [R1], R20 ;  /* 0x0000001401007387 */ /* 0x000fe80000100a00 */
[----:B------:R1:W-:Y:S01]  /*10420*/  STL.64 [R1+0x8], R22 ;  /* 0x0000081601007387 */ /* 0x0003e20000100a00 */
[----:B--2---:R-:W-:-:S04]  /*10430*/  IMAD.WIDE R6, R7, 0x2, R2 ;  /* 0x0000000207067825 */ /* 0x004fc800078e0202 */
[----:B----4-:R-:W-:-:S04]  /*10440*/  IMAD.WIDE R8, R9, 0x2, R12 ;  /* 0x0000000209087825 */ /* 0x010fc800078e020c */
[----:B------:R-:W-:Y:S02]  /*10450*/  IMAD.MOV.U32 R13, RZ, RZ, R22 ;  /* 0x000000ffff0d7224 */ /* 0x000fe400078e0016 */
[----:B------:R-:W-:Y:S02]  /*10460*/  IMAD.MOV.U32 R12, RZ, RZ, R23 ;  /* 0x000000ffff0c7224 */ /* 0x000fe400078e0017 */
[----:B-1----:R0:W5:Y:S04]  /*10470*/  LDL.LU.64 R22, [R1+0x8a8] ;  /* 0x0008a80001167983 */ /* 0x0021680000300a00 */
[----:B------:R0:W5:Y:S04]  /*10480*/  LDL.LU.64 R20, [R1+0x8a0] ;  /* 0x0008a00001147983 */ /* 0x0001680000300a00 */
[----:B------:R-:W2:Y:S04]  /*10490*/  LDL.LU.64 R2, [R1+0x898] ;  /* 0x0008980001027983 */ /* 0x000ea80000300a00 */
[----:B------:R-:W-:Y:S04]  /*104a0*/  STL [R1+0x4b4], R4 ;  /* 0x0004b40401007387 */ /* 0x000fe80000100800 */
[----:B------:R1:W-:Y:S04]  /*104b0*/  STL [R1+0x4b0], R5 ;  /* 0x0004b00501007387 */ /* 0x0003e80000100800 */
[----:B-1----:R-:W3:Y:S04]  /*104c0*/  LDL.LU.64 R4, [R1+0x568] ;  /* 0x0005680001047983 */ /* 0x002ee80000300a00 */
[----:B------:R-:W-:Y:S04]  /*104d0*/  STL [R1+0x49c], R8 ;  /* 0x00049c0801007387 */ /* 0x000fe80000100800 */
[----:B------:R1:W-:Y:S01]  /*104e0*/  STL [R1+0x498], R9 ;  /* 0x0004980901007387 */ /* 0x0003e20000100800 */
[----:B------:R-:W-:Y:S03]  /*104f0*/  HMMA.16816.F32 R24, R16, R10, R24 ;  /* 0x0000000a1018723c */ /* 0x000fe60000001818 */
[----:B------:R-:W-:Y:S01]  /*10500*/  STL [R1+0x494], R6 ;  /* 0x0004940601007387 */ /* 0x000fe20000100800 */
[----:B-1----:R-:W-:-:S03]  /*10510*/  IMAD.MOV.U32 R9, RZ, RZ, c[0x0][0x18c] ;  /* 0x00006300ff097624 */ /* 0x002fc600078e00ff */
[----:B------:R2:W-:Y:S01]  /*10520*/  STL [R1+0x38], R7 ;  /* 0x0000380701007387 */ /* 0x0005e20000100800 */
[----:B------:R-:W-:-:S04]  /*10530*/  IMAD.SHL.U32 R9, R9, 0x20, RZ ;  /* 0x0000002009097824 */ /* 0x000fc800078e00ff */
[C---:B--2---:R-:W-:Y:S02]  /*10540*/  IMAD.WIDE R6, R9.reuse, 0x2, R2 ;  /* 0x0000000209067825 */ /* 0x044fe400078e0202 */
[----:B------:R-:W2:Y:S04]  /*10550*/  LDL.LU.64 R2, [R1+0x890] ;  /* 0x0008900001027983 */ /* 0x000ea80000300a00 */
[----:B------:R-:W4:Y:S04]  /*10560*/  LDL.LU.64 R16, [R1+0x578] ;  /* 0x0005780001107983 */ /* 0x000f280000300a00 */
[----:B------:R-:W2:Y:S04]  /*10570*/  LDL.LU.64 R18, [R1+0x580] ;  /* 0x0005800001127983 */ /* 0x000ea80000300a00 */
[----:B------:R-:W2:Y:S01]  /*10580*/  LDL.LU R11, [R1+0x7f4] ;  /* 0x0007f400010b7983 */ /* 0x000ea20000300800 */
[----:B---3--:R-:W-:-:S05]  /*10590*/  IMAD.WIDE R4, R9, 0x2, R4 ;  /* 0x0000000209047825 */ /* 0x008fca00078e0204 */
[----:B------:R-:W-:Y:S04]  /*105a0*/  STL [R1+0x34], R4 ;  /* 0x0000340401007387 */ /* 0x000fe80000100800 */
[----:B------:R4:W-:Y:S04]  /*105b0*/  STL [R1+0x30], R5 ;  /* 0x0000300501007387 */ /* 0x0009e80000100800 */
[----:B------:R-:W-:Y:S04]  /*105c0*/  STL [R1+0x2c], R6 ;  /* 0x00002c0601007387 */ /* 0x000fe80000100800 */
[----:B------:R2:W-:Y:S01]  /*105d0*/  STL [R1+0x28], R7 ;  /* 0x0000280701007387 */ /* 0x0005e20000100800 */
[----:B----4-:R-:W-:-:S04]  /*105e0*/  IMAD.WIDE R4, R9, 0x2, R16 ;  /* 0x0000000209047825 */ /* 0x010fc800078e0210 */
[----:B--2---:R-:W-:-:S04]  /*105f0*/  IMAD.WIDE R6, R9, 0x2, R18 ;  /* 0x0000000209067825 */ /* 0x004fc800078e0212 */
[----:B------:R-:W-:Y:S02]  /*10600*/  IMAD.WIDE R8, R9, 0x2, R2 ;  /* 0x0000000209087825 */ /* 0x000fe400078e0202 */
[----:B------:R-:W2:Y:S01]  /*10610*/  LDL.LU.64 R2, [R1+0x888] ;  /* 0x0008880001027983 */ /* 0x000ea20000300a00 */
[----:B------:R-:W-:-:S03]  /*10620*/  IADD3 R11, R11, -0x1, RZ ;  /* 0xffffffff0b0b7810 */ /* 0x000fc60007ffe0ff */
[----:B------:R-:W-:Y:S04]  /*10630*/  STL [R1+0x24], R4 ;  /* 0x0000240401007387 */ /* 0x000fe80000100800 */
[----:B------:R1:W-:Y:S04]  /*10640*/  STL [R1+0x7f4], R11 ;  /* 0x0007f40b01007387 */ /* 0x0003e80000100800 */
[----:B------:R0:W-:Y:S04]  /*10650*/  STL [R1+0x20], R5 ;  /* 0x0000200501007387 */ /* 0x0001e80000100800 */
[----:B------:R0:W-:Y:S04]  /*10660*/  STL [R1+0x1c], R6 ;  /* 0x00001c0601007387 */ /* 0x0001e80000100800 */
[----:B------:R0:W-:Y:S04]  /*10670*/  STL [R1+0x18], R7 ;  /* 0x0000180701007387 */ /* 0x0001e80000100800 */
[----:B------:R0:W-:Y:S04]  /*10680*/  STL [R1+0x14], R8 ;  /* 0x0000140801007387 */ /* 0x0001e80000100800 */
[----:B------:R0:W-:Y:S01]  /*10690*/  STL [R1+0x10], R9 ;  /* 0x0000100901007387 */ /* 0x0001e20000100800 */
[----:B------:R-:W-:Y:S01]  /*106a0*/  ISETP.NE.U32.AND P0, PT, R11, RZ, PT ;  /* 0x000000ff0b00720c */ /* 0x000fe20003f05070 */
[----:B-1----:R-:W-:-:S04]  /*106b0*/  IMAD.MOV.U32 R11, RZ, RZ, c[0x0][0x188] ;  /* 0x00006200ff0b7624 */ /* 0x002fc800078e00ff */
[----:B------:R-:W-:Y:S01]  /*106c0*/  IMAD.SHL.U32 R10, R11, 0x20, RZ ;  /* 0x000000200b0a7824 */ /* 0x000fe200078e00ff */
[----:B------:R-:W-:-:S03]  /*106d0*/  IADD3 R0, R0, -0x20, RZ ;  /* 0xffffffe000007810 */ /* 0x000fc60007ffe0ff */
[----:B--2---:R-:W-:-:S04]  /*106e0*/  IMAD.WIDE R2, R10, 0x2, R2 ;  /* 0x000000020a027825 */ /* 0x004fc800078e0202 */
[----:B0-----:R-:W-:Y:S01]  /*106f0*/  @!P0 CALL.REL.NOINC `(.L_x_1) ;  /* 0x0000001000008944 */ /* 0x001fe20003c00000 */
[----:B------:R-:W-:Y:S05]  /*10700*/  BRA `(.L_x_2) ;  /* 0xffff4f3000007947 */ /* 0x000fea000383ffff */
.L_x_1:
[----:B------:R0:W-:Y:S04]  /*10710*/  STL [R1+0xa9c], R25 ;  /* 0x000a9c1901007387 */ /* 0x0001e80000100800 */
[----:B0-----:R-:W2:Y:S04]  /*10720*/  LDL.LU R25, [R1+0x40c] ;  /* 0x00040c0001197983 */ /* 0x001ea80000300800 */
[----:B--2---:R0:W-:Y:S04]  /*10730*/  STL [R1+0xaa0], R25 ;  /* 0x000aa01901007387 */ /* 0x0041e80000100800 */
[----:B0-----:R-:W2:Y:S04]  /*10740*/  LDL.LU R25, [R1+0xb8] ;  /* 0x0000b80001197983 */ /* 0x001ea80000300800 */
[----:B--2---:R0:W-:Y:S04]  /*10750*/  STL [R1+0xaa8], R25 ;  /* 0x000aa81901007387 */ /* 0x0041e80000100800 */
[----:B------:R1:W-:Y:S01]  /*10760*/  STL [R1+0xa98], R24 ;  /* 0x000a981801007387 */ /* 0x0003e20000100800 */
[----:B0-----:R-:W-:-:S03]  /*10770*/  IMAD.MOV.U32 R25, RZ, RZ, R13 ;  /* 0x000000ffff197224 */ /* 0x001fc600078e000d */
[----:B-1----:R-:W2:Y:S04]  /*10780*/  LDL.LU R24, [R1+0x408] ;  /* 0x0004080001187983 */ /* 0x002ea80000300800 */
[----:B--2---:R0:W-:Y:S04]  /*10790*/  STL [R1+0xaa4], R24 ;  /* 0x000aa41801007387 */ /* 0x0041e80000100800 */
[----:B0-----:R-:W2:Y:S04]  /*107a0*/  LDL.LU R24, [R1+0xbc] ;  /* 0x0000bc0001187983 */ /* 0x001ea80000300800 */
[----:B--2---:R0:W-:Y:S04]  /*107b0*/  STL [R1+0xaac], R24 ;  /* 0x000aac1801007387 */ /* 0x0041e80000100800 */
[----:B-----5:R-:W2:Y:S01]  /*107c0*/  LDL.LU R28, [R1+0x70] ;  /* 0x00007000011c7983 */ /* 0x020ea20000300800 */
[----:B0-----:R-:W-:-:S03]  /*107d0*/  IMAD.MOV.U32 R24, RZ, RZ, R12 ;  /* 0x000000ffff187224 */ /* 0x001fc600078e000c */
[----:B--2---:R0:W-:Y:S04]  /*107e0*/  STL [R1+0xa34], R28 ;  /* 0x000a341c01007387 */ /* 0x0041e80000100800 */
[----:B0-----:R-:W2:Y:S04]  /*107f0*/  LDL.LU R28, [R1+0x3cc] ;  /* 0x0003cc00011c7983 */ /* 0x001ea80000300800 */
        /* <DEDUP_REMOVED lines=23> */
[----:B0-----:R-:W2:Y:S04]  /*10970*/  LDL.LU R28, [R1] ;  /* 0x00000000011c7983 */ /* 0x001ea80000300800 */
[----:B------:R-:W3:Y:S04]  /*10980*/  LDL.LU R29, [R1+0x84] ;  /* 0x00008400011d7983 */ /* 0x000ee80000300800 */
[----:B---3--:R0:W-:Y:S04]  /*10990*/  STL [R1+0xa3c], R29 ;  /* 0x000a3c1d01007387 */ /* 0x0081e80000100800 */
[----:B0-----:R-:W3:Y:S04]  /*109a0*/  LDL.LU R29, [R1+0x3fc] ;  /* 0x0003fc00011d7983 */ /* 0x001ee80000300800 */
        /* <DEDUP_REMOVED lines=19> */
[----:B0-----:R-:W3:Y:S01]  /*10ae0*/  LDL.LU R29, [R1+0xb4] ;  /* 0x0000b400011d7983 */ /* 0x001ee20000300800 */
[----:B------:R-:W-:-:S02]  /*10af0*/  F2FP.PACK_AB R27, R27, R26 ;  /* 0x0000001a1b1b723e */ /* 0x000fc400000000ff */
[----:B------:R-:W-:Y:S01]  /*10b00*/  F2FP.PACK_AB R25, R24, R25 ;  /* 0x000000191819723e */ /* 0x000fe200000000ff */
[----:B---3--:R0:W-:Y:S04]  /*10b10*/  STL [R1+0xa94], R29 ;  /* 0x000a941d01007387 */ /* 0x0081e80000100800 */
[----:B0-----:R-:W2:Y:S04]  /*10b20*/  LDL.LU R29, [R1+0x4] ;  /* 0x00000400011d7983 */ /* 0x001ea80000300800 */
[----:B------:R-:W3:Y:S04]  /*10b30*/  LDL.LU R0, [R1+0x80] ;  /* 0x0000800001007983 */ /* 0x000ee80000300800 */
[----:B------:R-:W4:Y:S04]  /*10b40*/  LDL.LU R2, [R1+0x33c] ;  /* 0x00033c0001027983 */ /* 0x000f280000300800 */
[----:B------:R-:W4:Y:S04]  /*10b50*/  LDL.LU R3, [R1+0x338] ;  /* 0x0003380001037983 */ /* 0x000f280000300800 */
[----:B------:R-:W2:Y:S04]  /*10b60*/  LDL.LU R8, [R1+0x3dc] ;  /* 0x0003dc0001087983 */ /* 0x000ea80000300800 */
        /* <DEDUP_REMOVED lines=13> */
[----:B------:R0:W-:Y:S04]  /*10c40*/  STL [R1+0x994], R14 ;  /* 0x0009940e01007387 */ /* 0x0001e80000100800 */
[----:B0-----:R-:W2:Y:S04]  /*10c50*/  LDL.LU R14, [R1+0x74] ;  /* 0x00007400010e7983 */ /* 0x001ea80000300800 */
        /* <DEDUP_REMOVED lines=10> */
[----:B------:R-:W2:Y:S04]  /*10d00*/  LDL.LU R26, [R1+0x78] ;  /* 0x00007800011a7983 */ /* 0x000ea80000300800 */
[----:B------:R0:W-:Y:S04]  /*10d10*/  STL [R1+0x48c], R27 ;  /* 0x00048c1b01007387 */ /* 0x0001e80000100800 */
[----:B0-----:R-:W2:Y:S04]  /*10d20*/  LDL.LU R27, [R1+0x8c] ;  /* 0x00008c00011b7983 */ /* 0x001ea80000300800 */
[----:B------:R-:W2:Y:S04]  /*10d30*/  LDL.LU R24, [R1+0xaac] ;  /* 0x000aac0001187983 */ /* 0x000ea80000300800 */
[----:B------:R0:W-:Y:S04]  /*10d40*/  STL [R1+0x488], R25 ;  /* 0x0004881901007387 */ /* 0x0001e80000100800 */
[----:B0-----:R-:W2:Y:S02]  /*10d50*/  LDL.LU R25, [R1+0xaa8] ;  /* 0x000aa80001197983 */ /* 0x001ea40000300800 */
[----:B--2---:R-:W-:-:S02]  /*10d60*/  F2FP.PACK_AB R25, R24, R25 ;  /* 0x000000191819723e */ /* 0x004fc400000000ff */
[----:B------:R-:W2:Y:S04]  /*10d70*/  LDL.LU R24, [R1+0xaa4] ;  /* 0x000aa40001187983 */ /* 0x000ea80000300800 */
[----:B------:R0:W-:Y:S04]  /*10d80*/  STL [R1+0x484], R25 ;  /* 0x0004841901007387 */ /* 0x0001e80000100800 */
[----:B0-----:R-:W2:Y:S02]  /*10d90*/  LDL.LU R25, [R1+0xaa0] ;  /* 0x000aa00001197983 */ /* 0x001ea40000300800 */
[----:B--2---:R-:W-:-:S02]  /*10da0*/  F2FP.PACK_AB R24, R25, R24 ;  /* 0x000000181918723e */ /* 0x004fc400000000ff */
[----:B------:R-:W2:Y:S04]  /*10db0*/  LDL.LU R25, [R1+0xa9c] ;  /* 0x000a9c0001197983 */ /* 0x000ea80000300800 */
[----:B------:R0:W-:Y:S04]  /*10dc0*/  STL [R1+0x480], R24 ;  /* 0x0004801801007387 */ /* 0x0001e80000100800 */
[----:B0-----:R-:W2:Y:S01]  /*10dd0*/  LDL.LU R24, [R1+0xa98] ;  /* 0x000a980001187983 */ /* 0x001ea20000300800 */
[----:B------:R-:W-:Y:S02]  /*10de0*/  F2FP.PACK_AB R28, R29, R28 ;  /* 0x0000001c1d1c723e */ /* 0x000fe400000000ff */
[----:B--2---:R-:W-:-:S02]  /*10df0*/  F2FP.PACK_AB R25, R25, R24 ;  /* 0x000000181919723e */ /* 0x004fc400000000ff */
        /* <DEDUP_REMOVED lines=47> */
[----:B------:R-:W3:Y:S04]  /*110f0*/  LDL.LU R29, [R1+0xa3c] ;  /* 0x000a3c00011d7983 */ /* 0x000ee80000300800 */
[----:B------:R0:W-:Y:S04]  /*11100*/  STL [R1+0x40c], R28 ;  /* 0x00040c1c01007387 */ /* 0x0001e80000100800 */
[----:B0-----:R-:W2:Y:S01]  /*11110*/  LDL.LU R28, [R1+0xa38] ;  /* 0x000a3800011c7983 */ /* 0x001ea20000300800 */
[----:B------:R-:W-:Y:S02]  /*11120*/  F2FP.PACK_AB R25, R25, R26 ;  /* 0x0000001a1919723e */ /* 0x000fe400000000ff */
[----:B--2---:R-:W-:-:S02]  /*11130*/  F2FP.PACK_AB R24, R28, R24 ;  /* 0x000000181c18723e */ /* 0x004fc400000000ff */
[----:B------:R-:W2:Y:S01]  /*11140*/  LDL.LU R28, [R1+0xa34] ;  /* 0x000a3400011c7983 */ /* 0x000ea20000300800 */
[----:B------:R-:W-:-:S03]  /*11150*/  F2FP.PACK_AB R21, R21, R23 ;  /* 0x000000171515723e */ /* 0x000fc600000000ff */
[----:B------:R0:W-:Y:S01]  /*11160*/  STL [R1+0x408], R24 ;  /* 0x0004081801007387 */ /* 0x0001e20000100800 */
[----:B----4-:R-:W-:-:S03]  /*11170*/  F2FP.PACK_AB R2, R2, R3 ;  /* 0x000000030202723e */ /* 0x010fc600000000ff */
[----:B------:R-:W-:Y:S01]  /*11180*/  STL [R1+0x404], R25 ;  /* 0x0004041901007387 */ /* 0x000fe20000100800 */
[----:B0-----:R-:W-:Y:S02]  /*11190*/  F2FP.PACK_AB R24, R27, R20 ;  /* 0x000000141b18723e */ /* 0x001fe400000000ff */
[----:B------:R-:W-:-:S03]  /*111a0*/  F2FP.PACK_AB R20, R22, R15 ;  /* 0x0000000f1614723e */ /* 0x000fc600000000ff */
[----:B------:R-:W-:Y:S01]  /*111b0*/  STL [R1+0x400], R24 ;  /* 0x0004001801007387 */ /* 0x000fe20000100800 */
[----:B------:R-:W-:-:S03]  /*111c0*/  F2FP.PACK_AB R3, R6, R7 ;  /* 0x000000070603723e */ /* 0x000fc600000000ff */
[----:B------:R-:W-:Y:S04]  /*111d0*/  STL [R1+0x3fc], R21 ;  /* 0x0003fc1501007387 */ /* 0x000fe80000100800 */
[----:B------:R-:W-:Y:S01]  /*111e0*/  STL [R1+0x3f8], R20 ;  /* 0x0003f81401007387 */ /* 0x000fe20000100800 */
[----:B--2---:R-:W-:Y:S02]  /*111f0*/  F2FP.PACK_AB R15, R14, R28 ;  /* 0x0000001c0e0f723e */ /* 0x004fe400000000ff */
[----:B---3--:R-:W-:Y:S02]  /*11200*/  F2FP.PACK_AB R14, R29, R0 ;  /* 0x000000001d0e723e */ /* 0x008fe400000000ff */
[----:B------:R-:W-:Y:S01]  /*11210*/  F2FP.PACK_AB R0, R8, R9 ;  /* 0x000000090800723e */ /* 0x000fe200000000ff */
[----:B------:R-:W-:Y:S04]  /*11220*/  STL [R1+0x3f4], R15 ;  /* 0x0003f40f01007387 */ /* 0x000fe80000100800 */
[----:B------:R-:W-:Y:S04]  /*11230*/  STL [R1+0x3f0], R14 ;  /* 0x0003f00e01007387 */ /* 0x000fe80000100800 */
[----:B------:R0:W-:Y:S04]  /*11240*/  STL [R1+0x3cc], R2 ;  /* 0x0003cc0201007387 */ /* 0x0001e80000100800 */
[----:B------:R1:W-:Y:S04]  /*11250*/  STL [R1+0x3c8], R0 ;  /* 0x0003c80001007387 */ /* 0x0003e80000100800 */
[----:B------:R2:W-:Y:S01]  /*11260*/  STL [R1+0x3c4], R3 ;  /* 0x0003c40301007387 */ /* 0x0005e20000100800 */
[----:B0-----:R-:W-:-:S02]  /*11270*/  F2FP.PACK_AB R2, R4, R5 ;  /* 0x000000050402723e */ /* 0x001fc400000000ff */
[----:B-1----:R-:W-:-:S03]  /*11280*/  F2FP.PACK_AB R0, R16, R17 ;  /* 0x000000111000723e */ /* 0x002fc600000000ff */
[----:B------:R0:W-:Y:S01]  /*11290*/  STL [R1+0x3c0], R2 ;  /* 0x0003c00201007387 */ /* 0x0001e20000100800 */
[----:B--2---:R-:W-:-:S03]  /*112a0*/  F2FP.PACK_AB R3, R18, R19 ;  /* 0x000000131203723e */ /* 0x004fc600000000ff */
[----:B------:R1:W-:Y:S04]  /*112b0*/  STL [R1+0x2ec], R0 ;  /* 0x0002ec0001007387 */ /* 0x0003e80000100800 */
[----:B------:R-:W-:Y:S04]  /*112c0*/  STL [R1+0x2e8], R3 ;  /* 0x0002e80301007387 */ /* 0x000fe80000100800 */
[----:B------:R-:W2:Y:S01]  /*112d0*/  LDL.LU R14, [R1+0x248] ;  /* 0x00024800010e7983 */ /* 0x000ea20000300800 */
[----:B0-----:R-:W-:Y:S02]  /*112e0*/  F2FP.PACK_AB R2, R10, R11 ;  /* 0x0000000b0a02723e */ /* 0x001fe400000000ff */
[----:B-1----:R-:W-:-:S03]  /*112f0*/  F2FP.PACK_AB R0, R12, R13 ;  /* 0x0000000d0c00723e */ /* 0x002fc600000000ff */
[----:B------:R-:W-:Y:S04]  /*11300*/  STL [R1+0x2e4], R2 ;  /* 0x0002e40201007387 */ /* 0x000fe80000100800 */
[----:B--2---:R0:W-:Y:S04]  /*11310*/  STL [R1+0x99c], R14 ;  /* 0x00099c0e01007387 */ /* 0x0041e80000100800 */
[----:B------:R-:W-:Y:S04]  /*11320*/  STL [R1+0x2e0], R0 ;  /* 0x0002e00001007387 */ /* 0x000fe80000100800 */
        /* <DEDUP_REMOVED lines=77> */
[----:B0-----:R-:W2:Y:S04]  /*11800*/  LDL.LU R15, [R1+0xec] ;  /* 0x0000ec00010f7983 */ /* 0x001ea80000300800 */
[----:B------:R-:W3:Y:S04]  /*11810*/  LDL.LU R22, [R1+0x180] ;  /* 0x0001800001167983 */ /* 0x000ee80000300800 */
[----:B------:R-:W4:Y:S04]  /*11820*/  LDL.LU R23, [R1+0x224] ;  /* 0x0002240001177983 */ /* 0x000f280000300800 */
        /* <DEDUP_REMOVED lines=25> */
[----:B--2---:R-:W-:-:S03]  /*119c0*/  F2FP.PACK_AB R14, R15, R14 ;  /* 0x0000000e0f0e723e */ /* 0x004fc600000000ff */
        /* <DEDUP_REMOVED lines=76> */
[----:B------:R-:W2:Y:S01]  /*11e90*/  LDL.LU R15, [R1+0x998] ;  /* 0x00099800010f7983 */ /* 0x000ea20000300800 */
[----:B----4-:R-:W-:-:S03]  /*11ea0*/  F2FP.PACK_AB R24, R23, R24 ;  /* 0x000000181718723e */ /* 0x010fc600000000ff */
[----:B------:R0:W-:Y:S01]  /*11eb0*/  STL [R1+0x1e0], R14 ;  /* 0x0001e00e01007387 */ /* 0x0001e20000100800 */
[----:B---3--:R-:W-:Y:S02]  /*11ec0*/  F2FP.PACK_AB R25, R25, R26 ;  /* 0x0000001a1919723e */ /* 0x008fe400000000ff */
[----:B------:R-:W-:Y:S01]  /*11ed0*/  F2FP.PACK_AB R21, R21, R28 ;  /* 0x0000001c1515723e */ /* 0x000fe200000000ff */
[----:B0-----:R-:W3:Y:S01]  /*11ee0*/  LDL.LU R14, [R1+0x994] ;  /* 0x00099400010e7983 */ /* 0x001ee20000300800 */
[----:B--2---:R-:W-:-:S03]  /*11ef0*/  F2FP.PACK_AB R22, R15, R22 ;  /* 0x000000160f16723e */ /* 0x004fc600000000ff */
[----:B------:R-:W3:Y:S04]  /*11f00*/  LDL.LU R15, [R1+0x990] ;  /* 0x00099000010f7983 */ /* 0x000ee80000300800 */
[----:B------:R0:W-:Y:S04]  /*11f10*/  STL [R1+0x18c], R22 ;  /* 0x00018c1601007387 */ /* 0x0001e80000100800 */
[----:B0-----:R-:W2:Y:S04]  /*11f20*/  LDL.LU R22, [R1+0x98c] ;  /* 0x00098c0001167983 */ /* 0x001ea80000300800 */
[----:B------:R-:W2:Y:S04]  /*11f30*/  LDL.LU R23, [R1+0x988] ;  /* 0x0009880001177983 */ /* 0x000ea80000300800 */
[----:B------:R0:W-:Y:S04]  /*11f40*/  STL [R1+0x188], R24 ;  /* 0x0001881801007387 */ /* 0x0001e80000100800 */
[----:B------:R-:W-:Y:S01]  /*11f50*/  STL [R1+0x184], R25 ;  /* 0x0001841901007387 */ /* 0x000fe20000100800 */
[----:B0-----:R-:W-:-:S02]  /*11f60*/  F2FP.PACK_AB R24, R27, R20 ;  /* 0x000000141b18723e */ /* 0x001fc400000000ff */
[----:B------:R-:W-:Y:S02]  /*11f70*/  F2FP.PACK_AB R20, R29, R0 ;  /* 0x000000001d14723e */ /* 0x000fe400000000ff */
[----:B------:R-:W-:Y:S01]  /*11f80*/  F2FP.PACK_AB R0, R2, R3 ;  /* 0x000000030200723e */ /* 0x000fe200000000ff */
[----:B------:R-:W-:Y:S01]  /*11f90*/  STL [R1+0x180], R24 ;  /* 0x0001801801007387 */ /* 0x000fe20000100800 */
[----:B------:R-:W-:-:S03]  /*11fa0*/  F2FP.PACK_AB R3, R8, R9 ;  /* 0x000000090803723e */ /* 0x000fc600000000ff */
[----:B------:R-:W-:Y:S01]  /*11fb0*/  STL [R1+0xfc], R21 ;  /* 0x0000fc1501007387 */ /* 0x000fe20000100800 */
[----:B------:R-:W-:-:S03]  /*11fc0*/  F2FP.PACK_AB R2, R6, R7 ;  /* 0x000000070602723e */ /* 0x000fc600000000ff */
[----:B------:R-:W-:Y:S04]  /*11fd0*/  STL [R1+0xf8], R20 ;  /* 0x0000f81401007387 */ /* 0x000fe80000100800 */
[----:B------:R0:W-:Y:S04]  /*11fe0*/  STL [R1+0xf4], R0 ;  /* 0x0000f40001007387 */ /* 0x0001e80000100800 */
[----:B------:R1:W-:Y:S01]  /*11ff0*/  STL [R1+0xf0], R3 ;  /* 0x0000f00301007387 */ /* 0x0003e20000100800 */
[----:B0-----:R-:W-:-:S03]  /*12000*/  F2FP.PACK_AB R0, R4, R5 ;  /* 0x000000050400723e */ /* 0x001fc600000000ff */
[----:B------:R0:W-:Y:S01]  /*12010*/  STL [R1+0xec], R2 ;  /* 0x0000ec0201007387 */ /* 0x0001e20000100800 */
[----:B-1----:R-:W-:-:S03]  /*12020*/  F2FP.PACK_AB R3, R16, R17 ;  /* 0x000000111003723e */ /* 0x002fc600000000ff */
[----:B------:R1:W-:Y:S04]  /*12030*/  STL [R1+0xe8], R0 ;  /* 0x0000e80001007387 */ /* 0x0003e80000100800 */
[----:B------:R4:W-:Y:S01]  /*12040*/  STL [R1+0xe4], R3 ;  /* 0x0000e40301007387 */ /* 0x0009e20000100800 */
[----:B0-----:R-:W-:Y:S02]  /*12050*/  F2FP.PACK_AB R2, R18, R19 ;  /* 0x000000131202723e */ /* 0x001fe400000000ff */
[----:B-1----:R-:W-:-:S03]  /*12060*/  F2FP.PACK_AB R0, R10, R11 ;  /* 0x0000000b0a00723e */ /* 0x002fc600000000ff */
[----:B------:R3:W-:Y:S01]  /*12070*/  STL [R1+0xe0], R2 ;  /* 0x0000e00201007387 */ /* 0x0007e20000100800 */
[----:B----4-:R-:W-:-:S03]  /*12080*/  F2FP.PACK_AB R3, R12, R13 ;  /* 0x0000000d0c03723e */ /* 0x010fc600000000ff */
[----:B------:R2:W-:Y:S04]  /*12090*/  STL [R1+0xbc], R0 ;  /* 0x0000bc0001007387 */ /* 0x0005e80000100800 */
[----:B------:R-:W-:Y:S04]  /*120a0*/  STL [R1+0xb8], R3 ;  /* 0x0000b80301007387 */ /* 0x000fe80000100800 */
[----:B------:R-:W4:Y:S01]  /*120b0*/  LDL.LU R21, [R1+0x424] ;  /* 0x0004240001157983 */ /* 0x000f220000300800 */
[----:B---3--:R-:W-:-:S05]  /*120c0*/  F2FP.PACK_AB R2, R15, R14 ;  /* 0x0000000e0f02723e */ /* 0x008fca00000000ff */
[----:B------:R-:W-:Y:S01]  /*120d0*/  STL [R1+0xb4], R2 ;  /* 0x0000b40201007387 */ /* 0x000fe20000100800 */
[----:B--2---:R-:W-:-:S03]  /*120e0*/  F2FP.PACK_AB R0, R23, R22 ;  /* 0x000000161700723e */ /* 0x004fc600000000ff */
[----:B----4-:R0:W-:Y:S04]  /*120f0*/  STL [R1+0x978], R21 ;  /* 0x0009781501007387 */ /* 0x0101e80000100800 */
[----:B------:R-:W-:Y:S04]  /*12100*/  STL [R1+0xb0], R0 ;  /* 0x0000b00001007387 */ /* 0x000fe80000100800 */
[----:B0-----:R-:W2:Y:S04]  /*12110*/  LDL.LU R21, [R1+0x430] ;  /* 0x0004300001157983 */ /* 0x001ea80000300800 */
[----:B--2---:R0:W-:Y:S04]  /*12120*/  STL [R1+0x980], R21 ;  /* 0x0009801501007387 */ /* 0x0041e80000100800 */
[----:B0-----:R-:W2:Y:S04]  /*12130*/  LDL.LU R21, [R1+0x440] ;  /* 0x0004400001157983 */ /* 0x001ea80000300800 */
[----:B------:R-:W3:Y:S04]  /*12140*/  LDL.LU R20, [R1+0x420] ;  /* 0x0004200001147983 */ /* 0x000ee80000300800 */
[----:B---3--:R0:W-:Y:S04]  /*12150*/  STL [R1+0x97c], R20 ;  /* 0x00097c1401007387 */ /* 0x0081e80000100800 */
[----:B0-----:R-:W3:Y:S04]  /*12160*/  LDL.LU R20, [R1+0x434] ;  /* 0x0004340001147983 */ /* 0x001ee80000300800 */
[----:B---3--:R0:W-:Y:S04]  /*12170*/  STL [R1+0x984], R20 ;  /* 0x0009841401007387 */ /* 0x0081e80000100800 */
        /* <DEDUP_REMOVED lines=22> */
[----:B------:R-:W4:Y:S04]  /*122e0*/  LDL.LU R23, [R1+0xdc] ;  /* 0x0000dc0001177983 */ /* 0x000f280000300800 */
[----:B----4-:R0:W-:Y:S04]  /*122f0*/  STL [R1+0x92c], R23 ;  /* 0x00092c1701007387 */ /* 0x0101e80000100800 */
[----:B0-----:R-:W4:Y:S04]  /*12300*/  LDL.LU R23, [R1+0x9c] ;  /* 0x00009c0001177983 */ /* 0x001f280000300800 */
        /* <DEDUP_REMOVED lines=13> */
[----:B0-----:R-:W4:Y:S01]  /*123e0*/  LDL.LU R23, [R1+0x30c] ;  /* 0x00030c0001177983 */ /* 0x001f220000300800 */
[----:B--2---:R-:W-:-:S03]  /*123f0*/  F2FP.PACK_AB R21, R20, R21 ;  /* 0x000000151415723e */ /* 0x004fc600000000ff */
[----:B----4-:R0:W-:Y:S04]  /*12400*/  STL [R1+0x96c], R23 ;  /* 0x00096c1701007387 */ /* 0x0101e80000100800 */
[----:B0-----:R-:W3:Y:S04]  /*12410*/  LDL.LU R23, [R1+0x2fc] ;  /* 0x0002fc0001177983 */ /* 0x001ee80000300800 */
[----:B------:R-:W2:Y:S04]  /*12420*/  LDL.LU R24, [R1+0xd8] ;  /* 0x0000d80001187983 */ /* 0x000ea80000300800 */
        /* <DEDUP_REMOVED lines=35> */
[----:B---3--:R-:W-:Y:S02]  /*12660*/  F2FP.PACK_AB R22, R23, R22 ;  /* 0x000000161716723e */ /* 0x008fe400000000ff */
[----:B--2---:R-:W-:-:S02]  /*12670*/  F2FP.PACK_AB R21, R21, R20 ;  /* 0x000000141515723e */ /* 0x004fc400000000ff */
[----:B------:R-:W2:Y:S04]  /*12680*/  LDL.LU R20, [R1+0xa8] ;  /* 0x0000a80001147983 */ /* 0x000ea80000300800 */
[----:B------:R0:W-:Y:S04]  /*12690*/  STL [R1+0x80], R21 ;  /* 0x0000801501007387 */ /* 0x0001e80000100800 */
[----:B0-----:R-:W3:Y:S04]  /*126a0*/  LDL.LU R21, [R1+0xcc] ;  /* 0x0000cc0001157983 */ /* 0x001ee80000300800 */
        /* <DEDUP_REMOVED lines=37> */
[----:B------:R0:W-:Y:S01]  /*12900*/  STL [R1+0x58], R20 ;  /* 0x0000581401007387 */ /* 0x0001e20000100800 */
[----:B------:R-:W-:Y:S02]  /*12910*/  F2FP.PACK_AB R2, R2, R3 ;  /* 0x000000030202723e */ /* 0x000fe400000000ff */
[----:B0-----:R-:W-:Y:S02]  /*12920*/  F2FP.PACK_AB R20, R23, R24 ;  /* 0x000000181714723e */ /* 0x001fe400000000ff */
[----:B------:R-:W-:Y:S02]  /*12930*/  F2FP.PACK_AB R3, R6, R7 ;  /* 0x000000070603723e */ /* 0x000fe400000000ff */
[----:B---3--:R-:W-:-:S02]  /*12940*/  F2FP.PACK_AB R21, R21, R22 ;  /* 0x000000161515723e */ /* 0x008fc400000000ff */
[----:B----4-:R-:W-:-:S03]  /*12950*/  F2FP.PACK_AB R22, R25, R26 ;  /* 0x0000001a1916723e */ /* 0x010fc600000000ff */
[----:B------:R0:W-:Y:S04]  /*12960*/  STL [R1+0x54], R21 ;  /* 0x0000541501007387 */ /* 0x0001e80000100800 */
[----:B------:R1:W-:Y:S01]  /*12970*/  STL [R1+0x50], R20 ;  /* 0x0000501401007387 */ /* 0x0003e20000100800 */
[----:B0-----:R-:W-:-:S03]  /*12980*/  F2FP.PACK_AB R21, R27, R28 ;  /* 0x0000001c1b15723e */ /* 0x001fc600000000ff */
[----:B------:R-:W-:Y:S01]  /*12990*/  STL [R1+0x4c], R22 ;  /* 0x00004c1601007387 */ /* 0x000fe20000100800 */
[----:B-1----:R-:W-:-:S03]  /*129a0*/  F2FP.PACK_AB R20, R29, R0 ;  /* 0x000000001d14723e */ /* 0x002fc600000000ff */
[----:B------:R-:W-:Y:S01]  /*129b0*/  STL [R1+0x48], R21 ;  /* 0x0000481501007387 */ /* 0x000fe20000100800 */
[----:B------:R-:W-:-:S03]  /*129c0*/  F2FP.PACK_AB R0, R8, R9 ;  /* 0x000000090800723e */ /* 0x000fc600000000ff */
[----:B------:R-:W-:Y:S01]  /*129d0*/  STL [R1+0x44], R20 ;  /* 0x0000441401007387 */ /* 0x000fe20000100800 */
[----:B------:R-:W-:-:S03]  /*129e0*/  F2FP.PACK_AB R27, R18, R19 ;  /* 0x00000013121b723e */ /* 0x000fc600000000ff */
[----:B------:R0:W-:Y:S01]  /*129f0*/  STL [R1+0x40], R2 ;  /* 0x0000400201007387 */ /* 0x0001e20000100800 */
[----:B------:R-:W-:-:S03]  /*12a00*/  F2FP.PACK_AB R26, R10, R11 ;  /* 0x0000000b0a1a723e */ /* 0x000fc600000000ff */
[----:B------:R1:W-:Y:S01]  /*12a10*/  STL [R1+0x3c], R0 ;  /* 0x00003c0001007387 */ /* 0x0003e20000100800 */
[----:B------:R-:W-:Y:S02]  /*12a20*/  F2FP.PACK_AB R25, R12, R13 ;  /* 0x0000000d0c19723e */ /* 0x000fe400000000ff */
[----:B0-----:R-:W-:Y:S01]  /*12a30*/  F2FP.PACK_AB R2, R4, R5 ;  /* 0x000000050402723e */ /* 0x001fe200000000ff */
[----:B------:R-:W-:Y:S01]  /*12a40*/  STL [R1+0x38], R3 ;  /* 0x0000380301007387 */ /* 0x000fe20000100800 */
[----:B-1----:R-:W-:-:S03]  /*12a50*/  F2FP.PACK_AB R0, R16, R17 ;  /* 0x000000111000723e */ /* 0x002fc600000000ff */
[----:B------:R-:W-:Y:S04]  /*12a60*/  STL [R1+0x34], R2 ;  /* 0x0000340201007387 */ /* 0x000fe80000100800 */
[----:B------:R-:W-:Y:S04]  /*12a70*/  STL [R1+0x888], R27 ;  /* 0x0008881b01007387 */ /* 0x000fe80000100800 */
[----:B------:R-:W-:Y:S04]  /*12a80*/  STL [R1+0x30], R0 ;  /* 0x0000300001007387 */ /* 0x000fe80000100800 */
[----:B------:R-:W-:Y:S04]  /*12a90*/  STL [R1+0x88c], R26 ;  /* 0x00088c1a01007387 */ /* 0x000fe80000100800 */
[----:B------:R-:W-:Y:S04]  /*12aa0*/  STL [R1+0x890], R25 ;  /* 0x0008901901007387 */ /* 0x000fe80000100800 */
[----:B------:R-:W2:Y:S04]  /*12ab0*/  LDL.LU R23, [R1+0x108] ;  /* 0x0001080001177983 */ /* 0x000ea80000300800 */
[----:B------:R-:W3:Y:S04]  /*12ac0*/  LDL.LU R22, [R1+0x118] ;  /* 0x0001180001167983 */ /* 0x000ee80000300800 */
[----:B---3--:R0:W-:Y:S04]  /*12ad0*/  STL [R1+0x920], R22 ;  /* 0x0009201601007387 */ /* 0x0081e80000100800 */
[----:B0-----:R-:W2:Y:S04]  /*12ae0*/  LDL.LU R22, [R1+0x10c] ;  /* 0x00010c0001167983 */ /* 0x001ea80000300800 */
[----:B------:R-:W3:Y:S04]  /*12af0*/  LDL.LU R21, [R1+0x128] ;  /* 0x0001280001157983 */ /* 0x000ee80000300800 */
[----:B---3--:R0:W-:Y:S04]  /*12b00*/  STL [R1+0x91c], R21 ;  /* 0x00091c1501007387 */ /* 0x0081e80000100800 */
[----:B0-----:R-:W3:Y:S04]  /*12b10*/  LDL.LU R21, [R1+0x11c] ;  /* 0x00011c0001157983 */ /* 0x001ee80000300800 */
[----:B------:R-:W4:Y:S04]  /*12b20*/  LDL.LU R20, [R1+0x138] ;  /* 0x0001380001147983 */ /* 0x000f280000300800 */
[----:B----4-:R0:W-:Y:S04]  /*12b30*/  STL [R1+0x918], R20 ;  /* 0x0009181401007387 */ /* 0x0101e80000100800 */
[----:B0-----:R-:W4:Y:S04]  /*12b40*/  LDL.LU R20, [R1+0x12c] ;  /* 0x00012c0001147983 */ /* 0x001f280000300800 */
[----:B------:R-:W2:Y:S04]  /*12b50*/  LDL.LU R19, [R1+0x100] ;  /* 0x0001000001137983 */ /* 0x000ea80000300800 */
[----:B--2---:R0:W-:Y:S04]  /*12b60*/  STL [R1+0x914], R19 ;  /* 0x0009141301007387 */ /* 0x0041e80000100800 */
[----:B0-----:R-:W2:Y:S04]  /*12b70*/  LDL.LU R19, [R1+0x13c] ;  /* 0x00013c0001137983 */ /* 0x001ea80000300800 */
[----:B------:R-:W2:Y:S04]  /*12b80*/  LDL.LU R18, [R1+0x110] ;  /* 0x0001100001127983 */ /* 0x000ea80000300800 */
[----:B--2---:R0:W-:Y:S04]  /*12b90*/  STL [R1+0x910], R18 ;  /* 0x0009101201007387 */ /* 0x0041e80000100800 */
[----:B0-----:R-:W2:Y:S04]  /*12ba0*/  LDL.LU R18, [R1+0x104] ;  /* 0x0001040001127983 */ /* 0x001ea80000300800 */
[----:B------:R-:W2:Y:S04]  /*12bb0*/  LDL.LU R17, [R1+0x120] ;  /* 0x0001200001117983 */ /* 0x000ea80000300800 */
[----:B--2---:R0:W-:Y:S04]  /*12bc0*/  STL [R1+0x90c], R17 ;  /* 0x00090c1101007387 */ /* 0x0041e80000100800 */
[----:B0-----:R-:W2:Y:S04]  /*12bd0*/  LDL.LU R17, [R1+0x114] ;  /* 0x0001140001117983 */ /* 0x001ea80000300800 */
[----:B------:R-:W2:Y:S01]  /*12be0*/  LDL.LU R16, [R1+0x130] ;  /* 0x0001300001107983 */ /* 0x000ea20000300800 */
[----:B------:R-:W-:-:S03]  /*12bf0*/  F2FP.PACK_AB R24, R14, R15 ;  /* 0x0000000f0e18723e */ /* 0x000fc600000000ff */
        /* <DEDUP_REMOVED lines=38> */
[----:B------:R0:W-:Y:S04]  /*12e60*/  STL [R1+0x894], R24 ;  /* 0x0008941801007387 */ /* 0x0001e80000100800 */
        /* <DEDUP_REMOVED lines=17> */
[----:B------:R-:W2:Y:S04]  /*12f80*/  LDL.LU R25, [R1+0x1a4] ;  /* 0x0001a40001197983 */ /* 0x000ea80000300800 */
        /* <DEDUP_REMOVED lines=13> */
[----:B0-----:R-:W2:Y:S01]  /*13060*/  LDL.LU R25, [R1+0x264] ;  /* 0x0002640001197983 */ /* 0x001ea20000300800 */
[----:B------:R-:W-:-:S03]  /*13070*/  F2FP.PACK_AB R23, R22, R23 ;  /* 0x000000171617723e */ /* 0x000fc600000000ff */
[----:B--2---:R0:W-:Y:S04]  /*13080*/  STL [R1+0x8d0], R25 ;  /* 0x0008d01901007387 */ /* 0x0041e80000100800 */
[----:B0-----:R-:W2:Y:S04]  /*13090*/  LDL.LU R25, [R1+0x254] ;  /* 0x0002540001197983 */ /* 0x001ea80000300800 */
[----:B------:R-:W2:Y:S04]  /*130a0*/  LDL.LU R26, [R1+0x1a0] ;  /* 0x0001a000011a7983 */ /* 0x000ea80000300800 */
[----:B------:R-:W2:Y:S04]  /*130b0*/  LDL.LU R27, [R1+0x1b4] ;  /* 0x0001b400011b7983 */ /* 0x000ea80000300800 */
[----:B------:R-:W2:Y:S04]  /*130c0*/  LDL.LU R28, [R1+0x1b0] ;  /* 0x0001b000011c7983 */ /* 0x000ea80000300800 */
[----:B------:R-:W2:Y:S04]  /*130d0*/  LDL.LU R29, [R1+0x1c4] ;  /* 0x0001c400011d7983 */ /* 0x000ea80000300800 */
[----:B------:R-:W2:Y:S04]  /*130e0*/  LDL.LU R0, [R1+0x1c0] ;  /* 0x0001c00001007983 */ /* 0x000ea80000300800 */
[----:B------:R-:W2:Y:S04]  /*130f0*/  LDL.LU R2, [R1+0x1d4] ;  /* 0x0001d40001027983 */ /* 0x000ea80000300800 */
[----:B------:R-:W2:Y:S04]  /*13100*/  LDL.LU R3, [R1+0x1d0] ;  /* 0x0001d00001037983 */ /* 0x000ea80000300800 */
[----:B------:R-:W3:Y:S02]  /*13110*/  LDL.LU R22, [R1+0x920] ;  /* 0x0009200001167983 */ /* 0x000ee40000300800 */
[----:B---3--:R-:W-:-:S02]  /*13120*/  F2FP.PACK_AB R22, R21, R22 ;  /* 0x000000161516723e */ /* 0x008fc400000000ff */
[----:B------:R-:W4:Y:S02]  /*13130*/  LDL.LU R21, [R1+0x91c] ;  /* 0x00091c0001157983 */ /* 0x000f240000300800 */
[----:B----4-:R-:W-:Y:S02]  /*13140*/  F2FP.PACK_AB R21, R20, R21 ;  /* 0x000000151415723e */ /* 0x010fe400000000ff */
[----:B------:R-:W3:Y:S02]  /*13150*/  LDL.LU R20, [R1+0x918] ;  /* 0x0009180001147983 */ /* 0x000ee40000300800 */
[----:B---3--:R-:W-:Y:S02]  /*13160*/  F2FP.PACK_AB R20, R19, R20 ;  /* 0x000000141314723e */ /* 0x008fe400000000ff */
[----:B------:R-:W3:Y:S02]  /*13170*/  LDL.LU R19, [R1+0x914] ;  /* 0x0009140001137983 */ /* 0x000ee40000300800 */
[----:B---3--:R-:W-:-:S02]  /*13180*/  F2FP.PACK_AB R19, R18, R19 ;  /* 0x000000131213723e */ /* 0x008fc400000000ff */
[----:B------:R-:W3:Y:S02]  /*13190*/  LDL.LU R18, [R1+0x910] ;  /* 0x0009100001127983 */ /* 0x000ee40000300800 */
[----:B---3--:R-:W-:Y:S02]  /*131a0*/  F2FP.PACK_AB R18, R17, R18 ;  /* 0x000000121112723e */ /* 0x008fe400000000ff */
        /* <DEDUP_REMOVED lines=28> */
[----:B------:R-:W2:Y:S02]  /*13370*/  LDL.LU R24, [R1+0x8d4] ;  /* 0x0008d40001187983 */ /* 0x000ea40000300800 */
[----:B--2---:R-:W-:Y:S02]  /*13380*/  F2FP.PACK_AB R24, R25, R24 ;  /* 0x000000181918723e */ /* 0x004fe400000000ff */
        /* <DEDUP_REMOVED lines=13> */
[----:B------:R0:W-:Y:S04]  /*13460*/  STL [R1], R24 ;  /* 0x0000001801007387 */ /* 0x0001e80000100800 */
        /* <DEDUP_REMOVED lines=15> */
[----:B------:R-:W-:-:S03]  /*13560*/  F2FP.PACK_AB R28, R27, R28 ;  /* 0x0000001c1b1c723e */ /* 0x000fc600000000ff */
[----:B------:R0:W-:Y:S04]  /*13570*/  STL [R1+0x10], R24 ;  /* 0x0000101801007387 */ /* 0x0001e80000100800 */
[----:B0-----:R0:W5:Y:S01]  /*13580*/  LDL.LU R24, [R1+0x894] ;  /* 0x0008940001187983 */ /* 0x0011620000300800 */
[----:B--2---:R-:W-:-:S03]  /*13590*/  F2FP.PACK_AB R26, R25, R26 ;  /* 0x0000001a191a723e */ /* 0x004fc600000000ff */
[----:B------:R0:W5:Y:S04]  /*135a0*/  LDL.LU R25, [R1+0x890] ;  /* 0x0008900001197983 */ /* 0x0001680000300800 */
[----:B------:R1:W-:Y:S04]  /*135b0*/  STL [R1+0x2c], R26 ;  /* 0x00002c1a01007387 */ /* 0x0003e80000100800 */
[----:B-1----:R0:W5:Y:S04]  /*135c0*/  LDL.LU R26, [R1+0x88c] ;  /* 0x00088c00011a7983 */ /* 0x0021680000300800 */
[----:B------:R0:W5:Y:S04]  /*135d0*/  LDL.LU R27, [R1+0x888] ;  /* 0x00088800011b7983 */ /* 0x0001680000300800 */
[----:B------:R1:W-:Y:S02]  /*135e0*/  STL [R1+0x28], R28 ;  /* 0x0000281c01007387 */ /* 0x0003e40000100800 */
[----:B-1----:R-:W-:-:S02]  /*135f0*/  F2FP.PACK_AB R28, R29, R0 ;  /* 0x000000001d1c723e */ /* 0x002fc400000000ff */
[----:B------:R-:W-:-:S05]  /*13600*/  F2FP.PACK_AB R0, R2, R3 ;  /* 0x000000030200723e */ /* 0x000fca00000000ff */
[----:B------:R0:W-:Y:S04]  /*13610*/  STL [R1+0x20], R0 ;  /* 0x0000200001007387 */ /* 0x0001e80000100800 */
[----:B------:R0:W-:Y:S02]  /*13620*/  STL [R1+0x24], R28 ;  /* 0x0000241c01007387 */ /* 0x0001e40000100800 */
.L_x_0:
[----:B-1----:R-:W2:Y:S04]  /*13630*/  LDL.LU R29, [R1+0x1c] ;  /* 0x00001c00011d7983 */ /* 0x002ea80000300800 */
[----:B0-----:R-:W3:Y:S04]  /*13640*/  LDL.LU R28, [R1] ;  /* 0x00000000011c7983 */ /* 0x001ee80000300800 */
[----:B------:R-:W4:Y:S04]  /*13650*/  LDL.LU R3, [R1+0x4] ;  /* 0x0000040001037983 */ /* 0x000f280000300800 */
[----:B------:R-:W4:Y:S04]  /*13660*/  LDL.LU R2, [R1+0x8] ;  /* 0x0000080001027983 */ /* 0x000f280000300800 */
[----:B------:R-:W4:Y:S04]  /*13670*/  LDL.LU R0, [R1+0xc] ;  /* 0x00000c0001007983 */ /* 0x000f280000300800 */
[----:B------:R-:W-:Y:S04]  /*13680*/  STL [R1+0x9d8], R15 ;  /* 0x0009d80f01007387 */ /* 0x000fe80000100800 */
[----:B------:R-:W-:Y:S04]  /*13690*/  STL.64 [R1+0x9d0], R18 ;  /* 0x0009d01201007387 */ /* 0x000fe80000100a00 */
[----:B------:R0:W-:Y:S04]  /*136a0*/  STL.64 [R1+0x9c8], R16 ;  /* 0x0009c81001007387 */ /* 0x0001e80000100a00 */
[----:B0-----:R-:W4:Y:S04]  /*136b0*/  LDL.LU R16, [R1+0x20] ;  /* 0x0000200001107983 */ /* 0x001f280000300800 */
[----:B------:R-:W4:Y:S04]  /*136c0*/  LDL.LU R17, [R1+0x24] ;  /* 0x0000240001117983 */ /* 0x000f280000300800 */
[----:B------:R-:W4:Y:S04]  /*136d0*/  LDL.LU R18, [R1+0x28] ;  /* 0x0000280001127983 */ /* 0x000f280000300800 */
[----:B------:R-:W4:Y:S04]  /*136e0*/  LDL.LU R19, [R1+0x2c] ;  /* 0x00002c0001137983 */ /* 0x000f280000300800 */
[----:B------:R-:W4:Y:S04]  /*136f0*/  LDL R15, [R1+0x478] ;  /* 0x00047800010f7983 */ /* 0x000f280000100800 */
[----:B------:R-:W-:Y:S04]  /*13700*/  STL.64 [R1+0x9c0], R22 ;  /* 0x0009c01601007387 */ /* 0x000fe80000100a00 */
[----:B------:R0:W-:Y:S04]  /*13710*/  STL.64 [R1+0x9b8], R20 ;  /* 0x0009b81401007387 */ /* 0x0001e80000100a00 */
[----:B0-----:R-:W4:Y:S04]  /*13720*/  LDL.LU R20, [R1+0x10] ;  /* 0x0000100001147983 */ /* 0x001f280000300800 */
[----:B------:R-:W4:Y:S04]  /*13730*/  LDL.LU R21, [R1+0x14] ;  /* 0x0000140001157983 */ /* 0x000f280000300800 */
[----:B------:R-:W4:Y:S04]  /*13740*/  LDL.LU R22, [R1+0x18] ;  /* 0x0000180001167983 */ /* 0x000f280000300800 */
[----:B-----5:R-:W-:Y:S04]  /*13750*/  STL.64 [R1+0x9b0], R26 ;  /* 0x0009b01a01007387 */ /* 0x020fe80000100a00 */
[----:B------:R3:W-:Y:S04]  /*13760*/  STL.64 [R1+0x9a8], R24 ;  /* 0x0009a81801007387 */ /* 0x0007e80000100a00 */
[----:B------:R-:W-:Y:S01]  /*13770*/  BAR.SYNC.DEFER_BLOCKING 0x0 ;  /* 0x0000000000007b1d */ /* 0x000fe20000010000 */
[----:B--2---:R-:W-:-:S05]  /*13780*/  IMAD.MOV.U32 R23, RZ, RZ, R29 ;  /* 0x000000ffff177224 */ /* 0x004fca00078e001d */
[----:B------:R-:W0:Y:S01]  /*13790*/  S2R R29, SR_TID.X ;  /* 0x00000000001d7919 */ /* 0x000e220000002100 */
[----:B---3--:R-:W-:Y:S02]  /*137a0*/  IMAD.MOV.U32 R24, RZ, RZ, R28 ;  /* 0x000000ffff187224 */ /* 0x008fe400078e001c */
[----:B----4-:R-:W-:Y:S02]  /*137b0*/  IMAD.MOV.U32 R25, RZ, RZ, R3 ;  /* 0x000000ffff197224 */ /* 0x010fe400078e0003 */
[----:B------:R-:W-:Y:S02]  /*137c0*/  IMAD.MOV.U32 R26, RZ, RZ, R2 ;  /* 0x000000ffff1a7224 */ /* 0x000fe400078e0002 */
[----:B------:R-:W-:Y:S02]  /*137d0*/  IMAD.MOV.U32 R27, RZ, RZ, R0 ;  /* 0x000000ffff1b7224 */ /* 0x000fe400078e0000 */
[C---:B0-----:R-:W-:Y:S02]  /*137e0*/  IMAD.SHL.U32 R0, R29.reuse, 0x200, RZ ;  /* 0x000002001d007824 */ /* 0x041fe400078e00ff */
[----:B------:R-:W-:-:S03]  /*137f0*/  IMAD.SHL.U32 R28, R29, 0x20, RZ ;  /* 0x000000201d1c7824 */ /* 0x000fc600078e00ff */
[----:B------:R-:W-:-:S04]  /*13800*/  LOP3.LUT R0, R0, 0x3000, RZ, 0xc0, !PT ;  /* 0x0000300000007812 */ /* 0x000fc800078ec0ff */
[----:B------:R-:W-:Y:S01]  /*13810*/  LOP3.LUT R0, R0, 0x60, R28, 0xf8, !PT ;  /* 0x0000006000007812 */ /* 0x000fe200078ef81c */
[----:B------:R-:W-:-:S05]  /*13820*/  IMAD.SHL.U32 R28, R29, 0x4, RZ ;  /* 0x000000041d1c7824 */ /* 0x000fca00078e00ff */
[----:B------:R-:W-:Y:S02]  /*13830*/  LOP3.LUT R0, R0, 0x170, R28, 0x78, !PT ;  /* 0x0000017000007812 */ /* 0x000fe400078e781c */
[C---:B------:R-:W-:Y:S02]  /*13840*/  IADD3 R2, R15.reuse, 0x1, RZ ;  /* 0x000000010f027810 */ /* 0x040fe40007ffe0ff */
[----:B------:R-:W-:Y:S02]  /*13850*/  IADD3 R3, R15, 0x2, RZ ;  /* 0x000000020f037810 */ /* 0x000fe40007ffe0ff */
[----:B------:R-:W-:Y:S01]  /*13860*/  ISETP.GE.AND P3, PT, R2, c[0x0][0x17c], PT ;  /* 0x00005f0002007a0c */ /* 0x000fe20003f66270 */
[----:B------:R-:W-:Y:S01]  /*13870*/  IMAD.SHL.U32 R2, R29, 0x40, RZ ;  /* 0x000000401d027824 */ /* 0x000fe200078e00ff */
[----:B------:R-:W-:Y:S01]  /*13880*/  ISETP.GE.AND P1, PT, R3, c[0x0][0x17c], PT ;  /* 0x00005f0003007a0c */ /* 0x000fe20003f26270 */
[----:B------:R-:W-:Y:S01]  /*13890*/  IMAD.SHL.U32 R29, R29, 0x800, RZ ;  /* 0x000008001d1d7824 */ /* 0x000fe200078e00ff */
[----:B------:R-:W-:-:S02]  /*138a0*/  IADD3 R3, R15, 0x4, RZ ;  /* 0x000000040f037810 */ /* 0x000fc40007ffe0ff */
[----:B------:R-:W-:Y:S02]  /*138b0*/  LOP3.LUT R28, R2, 0x800, RZ, 0xc0, !PT ;  /* 0x00000800021c7812 */ /* 0x000fe400078ec0ff */
[----:B------:R-:W-:Y:S02]  /*138c0*/  IADD3 R2, R15, 0x3, RZ ;  /* 0x000000030f027810 */ /* 0x000fe40007ffe0ff */
[----:B------:R-:W2:Y:S01]  /*138d0*/  LDL.LU R15, [R1+0x9d8] ;  /* 0x0009d800010f7983 */ /* 0x000ea20000300800 */
[----:B------:R-:W-:Y:S01]  /*138e0*/  IMAD.IADD R0, R28, 0x1, R0 ;  /* 0x000000011c007824 */ /* 0x000fe200078e0200 */
[----:B------:R-:W-:Y:S02]  /*138f0*/  LOP3.LUT R29, R29, 0x3000, RZ, 0xc0, !PT ;  /* 0x000030001d1d7812 */ /* 0x000fe400078ec0ff */
[----:B------:R-:W0:Y:S01]  /*13900*/  S2R R28, SR_TID.X ;  /* 0x00000000001c7919 */ /* 0x000e220000002100 */
[----:B------:R-:W-:Y:S02]  /*13910*/  ISETP.GE.AND P6, PT, R3, c[0x0][0x17c], PT ;  /* 0x00005f0003007a0c */ /* 0x000fe40003fc6270 */
[----:B------:R-:W-:Y:S01]  /*13920*/  ISETP.GE.AND P0, PT, R2, c[0x0][0x17c], PT ;  /* 0x00005f0002007a0c */ /* 0x000fe20003f06270 */
[----:B------:R1:W-:Y:S04]  /*13930*/  STS.128 [R0], R16 ;  /* 0x0000001000007388 */ /* 0x0003e80000000c00 */
[----:B------:R-:W-:Y:S04]  /*13940*/  STS.128 [R0+0x280], R4 ;  /* 0x0002800400007388 */ /* 0x000fe80000000c00 */
[----:B------:R3:W-:Y:S04]  /*13950*/  STS.128 [R0+0x80], R20 ;  /* 0x0000801400007388 */ /* 0x0007e80000000c00 */
[----:B-1----:R-:W4:Y:S04]  /*13960*/  LDL.LU.64 R18, [R1+0x9d0] ;  /* 0x0009d00001127983 */ /* 0x002f280000300a00 */
[----:B------:R-:W4:Y:S01]  /*13970*/  LDL.LU.64 R16, [R1+0x9c8] ;  /* 0x0009c80001107983 */ /* 0x000f220000300a00 */
[----:B0-----:R-:W-:-:S03]  /*13980*/  LOP3.LUT R28, R28, 0x7f, RZ, 0xc0, !PT ;  /* 0x0000007f1c1c7812 */ /* 0x001fc600078ec0ff */
[----:B---3--:R-:W3:Y:S02]  /*13990*/  LDL.LU.64 R22, [R1+0x9c0] ;  /* 0x0009c00001167983 */ /* 0x008ee40000300a00 */
[----:B------:R-:W-:Y:S02]  /*139a0*/  IMAD R28, R28, 0x10, R29 ;  /* 0x000000101c1c7824 */ /* 0x000fe400078e021d */
[----:B------:R-:W3:Y:S04]  /*139b0*/  LDL.LU.64 R20, [R1+0x9b8] ;  /* 0x0009b80001147983 */ /* 0x000ee80000300a00 */
[----:B------:R-:W2:Y:S04]  /*139c0*/  LDL.LU R4, [R1+0xb0] ;  /* 0x0000b00001047983 */ /* 0x000ea80000300800 */
[----:B------:R-:W2:Y:S04]  /*139d0*/  LDL.LU R5, [R1+0xb4] ;  /* 0x0000b40001057983 */ /* 0x000ea80000300800 */
[----:B------:R-:W2:Y:S04]  /*139e0*/  LDL.LU R6, [R1+0xb8] ;  /* 0x0000b80001067983 */ /* 0x000ea80000300800 */
[----:B------:R-:W2:Y:S04]  /*139f0*/  LDL.LU R7, [R1+0xbc] ;  /* 0x0000bc0001077983 */ /* 0x000ea80000300800 */
[----:B------:R0:W-:Y:S04]  /*13a00*/  STS.128 [R0+0x400], R8 ;  /* 0x0004000800007388 */ /* 0x0001e80000000c00 */
[----:B------:R-:W-:Y:S04]  /*13a10*/  STS.128 [R0+0x200], R24 ;  /* 0x0002001800007388 */ /* 0x000fe80000000c00 */
[----:B--2---:R-:W-:Y:S04]  /*13a20*/  STL.64 [R1+0x990], R6 ;  /* 0x0009900601007387 */ /* 0x004fe80000100a00 */
[----:B------:R1:W-:Y:S04]  /*13a30*/  STL.64 [R1+0x988], R4 ;  /* 0x0009880401007387 */ /* 0x0003e80000100a00 */
[----:B0-----:R-:W2:Y:S04]  /*13a40*/  LDL.LU R8, [R1+0x80] ;  /* 0x0000800001087983 */ /* 0x001ea80000300800 */
[----:B------:R-:W2:Y:S04]  /*13a50*/  LDL.LU R9, [R1+0x84] ;  /* 0x0000840001097983 */ /* 0x000ea80000300800 */
[----:B------:R-:W2:Y:S04]  /*13a60*/  LDL.LU R10, [R1+0x88] ;  /* 0x00008800010a7983 */ /* 0x000ea80000300800 */
[----:B------:R-:W2:Y:S04]  /*13a70*/  LDL.LU R11, [R1+0x8c] ;  /* 0x00008c00010b7983 */ /* 0x000ea80000300800 */
[----:B------:R-:W-:Y:S04]  /*13a80*/  STS.128 [R0+0x480], R12 ;  /* 0x0004800c00007388 */ /* 0x000fe80000000c00 */
[----:B----4-:R-:W-:Y:S04]  /*13a90*/  STS.128 [R0+0x600], R16 ;  /* 0x0006001000007388 */ /* 0x010fe80000000c00 */
[----:B---3--:R-:W-:Y:S04]  /*13aa0*/  STS.128 [R0+0x680], R20 ;  /* 0x0006801400007388 */ /* 0x008fe80000000c00 */
[----:B------:R-:W-:Y:S06]  /*13ab0*/  BAR.SYNC.DEFER_BLOCKING 0x0 ;  /* 0x0000000000007b1d */ /* 0x000fec0000010000 */
[----:B------:R-:W0:Y:S01]  /*13ac0*/  LDS.128 R24, [R28] ;  /* 0x000000001c187984 */ /* 0x000e220000000c00 */
[----:B------:R-:W-:-:S02]  /*13ad0*/  LOP3.LUT R29, R28, 0x20, RZ, 0x3c, !PT ;  /* 0x000000201c1d7812 */ /* 0x000fc400078e3cff */
[C---:B------:R-:W-:Y:S02]  /*13ae0*/  LOP3.LUT R3, R28.reuse, 0x40, RZ, 0x3c, !PT ;  /* 0x000000401c037812 */ /* 0x040fe400078e3cff */
[----:B------:R-:W-:Y:S01]  /*13af0*/  LOP3.LUT R2, R28, 0x60, RZ, 0x3c, !PT ;  /* 0x000000601c027812 */ /* 0x000fe200078e3cff */
[----:B--2---:R-:W-:Y:S04]  /*13b00*/  STL.64 [R1+0x9a0], R10 ;  /* 0x0009a00a01007387 */ /* 0x004fe80000100a00 */
[----:B------:R2:W-:Y:S04]  /*13b10*/  STL.64 [R1+0x998], R8 ;  /* 0x0009980801007387 */ /* 0x0005e80000100a00 */
[----:B-1----:R-:W3:Y:S04]  /*13b20*/  LDL.LU R4, [R1+0x40] ;  /* 0x0000400001047983 */ /* 0x002ee80000300800 */
[----:B------:R-:W3:Y:S04]  /*13b30*/  LDL.LU R5, [R1+0x44] ;  /* 0x0000440001057983 */ /* 0x000ee80000300800 */
[----:B------:R-:W3:Y:S04]  /*13b40*/  LDL.LU R6, [R1+0x48] ;  /* 0x0000480001067983 */ /* 0x000ee80000300800 */
[----:B------:R-:W3:Y:S04]  /*13b50*/  LDL.LU R7, [R1+0x4c] ;  /* 0x00004c0001077983 */ /* 0x000ee80000300800 */
[----:B--2---:R-:W2:Y:S04]  /*13b60*/  LDL.LU R8, [R1+0x30] ;  /* 0x0000300001087983 */ /* 0x004ea80000300800 */
[----:B------:R-:W2:Y:S04]  /*13b70*/  LDL.LU R9, [R1+0x34] ;  /* 0x0000340001097983 */ /* 0x000ea80000300800 */
[----:B------:R-:W2:Y:S04]  /*13b80*/  LDL.LU R10, [R1+0x38] ;  /* 0x00003800010a7983 */ /* 0x000ea80000300800 */
[----:B------:R-:W2:Y:S04]  /*13b90*/  LDL.LU R11, [R1+0x3c] ;  /* 0x00003c00010b7983 */ /* 0x000ea80000300800 */
[----:B------:R-:W4:Y:S04]  /*13ba0*/  LDL.LU R12, [R1+0x70] ;  /* 0x00007000010c7983 */ /* 0x000f280000300800 */
[----:B------:R-:W4:Y:S04]  /*13bb0*/  LDL.LU R13, [R1+0x74] ;  /* 0x00007400010d7983 */ /* 0x000f280000300800 */
[----:B------:R-:W4:Y:S04]  /*13bc0*/  LDL.LU R14, [R1+0x78] ;  /* 0x00007800010e7983 */ /* 0x000f280000300800 */
[----:B------:R-:W4:Y:S04]  /*13bd0*/  LDL.LU R15, [R1+0x7c] ;  /* 0x00007c00010f7983 */ /* 0x000f280000300800 */
[----:B------:R-:W2:Y:S04]  /*13be0*/  LDL.LU R16, [R1+0x60] ;  /* 0x0000600001107983 */ /* 0x000ea80000300800 */
[----:B------:R-:W2:Y:S04]  /*13bf0*/  LDL.LU R17, [R1+0x64] ;  /* 0x0000640001117983 */ /* 0x000ea80000300800 */
[----:B------:R-:W2:Y:S04]  /*13c00*/  LDL.LU R18, [R1+0x68] ;  /* 0x0000680001127983 */ /* 0x000ea80000300800 */
[----:B------:R-:W2:Y:S04]  /*13c10*/  LDL.LU R19, [R1+0x6c] ;  /* 0x00006c0001137983 */ /* 0x000ea80000300800 */
[----:B------:R-:W-:Y:S04]  /*13c20*/  STL [R1+0x8d4], R23 ;  /* 0x0008d41701007387 */ /* 0x000fe80000100800 */
[----:B0-----:R-:W-:Y:S04]  /*13c30*/  STL.64 [R1+0x90], R24 ;  /* 0x0000901801007387 */ /* 0x001fe80000100a00 */
[----:B------:R-:W-:Y:S04]  /*13c40*/  STL.64 [R1+0x98], R26 ;  /* 0x0000981a01007387 */ /* 0x000fe80000100a00 */
[----:B------:R-:W0:Y:S04]  /*13c50*/  LDS.128 R24, [R28+0x800] ;  /* 0x000800001c187984 */ /* 0x000e280000000c00 */
[----:B0-----:R-:W-:Y:S04]  /*13c60*/  STL.64 [R1+0x120], R24 ;  /* 0x0001201801007387 */ /* 0x001fe80000100a00 */
[----:B------:R-:W-:Y:S04]  /*13c70*/  STL.64 [R1+0x128], R26 ;  /* 0x0001281a01007387 */ /* 0x000fe80000100a00 */
[----:B------:R-:W0:Y:S04]  /*13c80*/  LDS.128 R24, [R29] ;  /* 0x000000001d187984 */ /* 0x000e280000000c00 */
[----:B0-----:R-:W-:Y:S01]  /*13c90*/  STL [R1+0xa4], R25 ;  /* 0x0000a41901007387 */ /* 0x001fe20000100800 */
[----:B------:R-:W-:-:S03]  /*13ca0*/  IMAD.MOV.U32 R23, RZ, RZ, R24 ;  /* 0x000000ffff177224 */ /* 0x000fc600078e0018 */
[----:B------:R-:W-:Y:S04]  /*13cb0*/  STL.64 [R1+0xa8], R26 ;  /* 0x0000a81a01007387 */ /* 0x000fe80000100a00 */
[----:B------:R-:W0:Y:S04]  /*13cc0*/  LDS.128 R24, [R29+0x800] ;  /* 0x000800001d187984 */ /* 0x000e280000000c00 */
[----:B0-----:R-:W-:Y:S04]  /*13cd0*/  STL.64 [R1+0x110], R24 ;  /* 0x0001101801007387 */ /* 0x001fe80000100a00 */
[----:B------:R-:W-:Y:S04]  /*13ce0*/  STL.64 [R1+0x118], R26 ;  /* 0x0001181a01007387 */ /* 0x000fe80000100a00 */
[----:B------:R-:W0:Y:S04]  /*13cf0*/  LDS.128 R24, [R3] ;  /* 0x0000000003187984 */ /* 0x000e280000000c00 */
[----:B0-----:R-:W-:Y:S04]  /*13d00*/  STL.64 [R1+0xd0], R24 ;  /* 0x0000d01801007387 */ /* 0x001fe80000100a00 */
        /* <DEDUP_REMOVED lines=8> */
[----:B------:R-:W-:Y:S06]  /*13d90*/  BAR.SYNC.DEFER_BLOCKING 0x0 ;  /* 0x0000000000007b1d */ /* 0x000fec0000010000 */
[----:B0-----:R-:W-:Y:S04]  /*13da0*/  STL.64 [R1+0x130], R24 ;  /* 0x0001301801007387 */ /* 0x001fe80000100a00 */
[----:B------:R0:W-:Y:S04]  /*13db0*/  STL.64 [R1+0x138], R26 ;  /* 0x0001381a01007387 */ /* 0x0001e80000100a00 */
[----:B0-----:R-:W4:Y:S04]  /*13dc0*/  LDL.LU.64 R26, [R1+0x9b0] ;  /* 0x0009b000011a7983 */ /* 0x001f280000300a00 */
[----:B------:R-:W4:Y:S04]  /*13dd0*/  LDL.LU.64 R24, [R1+0x9a8] ;  /* 0x0009a80001187983 */ /* 0x000f280000300a00 */
[----:B--2---:R-:W-:Y:S04]  /*13de0*/  STS.128 [R0+0x80], R8 ;  /* 0x0000800800007388 */ /* 0x004fe80000000c00 */
[----:B---3--:R-:W-:Y:S04]  /*13df0*/  STS.128 [R0+0x200], R4 ;  /* 0x0002000400007388 */ /* 0x008fe80000000c00 */
[----:B------:R-:W-:Y:S04]  /*13e00*/  STS.128 [R0+0x400], R16 ;  /* 0x0004001000007388 */ /* 0x000fe80000000c00 */
[----:B----4-:R-:W-:Y:S04]  /*13e10*/  STL [R1+0x8d8], R26 ;  /* 0x0008d81a01007387 */ /* 0x010fe80000100800 */
[----:B------:R0:W-:Y:S04]  /*13e20*/  STS.128 [R0], R24 ;  /* 0x0000001800007388 */ /* 0x0001e80000000c00 */
[----:B0-----:R-:W2:Y:S04]  /*13e30*/  LDL.LU R24, [R1+0x50] ;  /* 0x0000500001187983 */ /* 0x001ea80000300800 */
[----:B------:R-:W2:Y:S04]  /*13e40*/  LDL.LU R25, [R1+0x54] ;  /* 0x0000540001197983 */ /* 0x000ea80000300800 */
[----:B------:R-:W2:Y:S04]  /*13e50*/  LDL.LU R26, [R1+0x58] ;  /* 0x00005800011a7983 */ /* 0x000ea80000300800 */
[----:B------:R-:W2:Y:S04]  /*13e60*/  LDL.LU R27, [R1+0x5c] ;  /* 0x00005c00011b7983 */ /* 0x000ea80000300800 */
[----:B------:R-:W3:Y:S04]  /*13e70*/  LDL.LU.64 R10, [R1+0x9a0] ;  /* 0x0009a000010a7983 */ /* 0x000ee80000300a00 */
[----:B------:R-:W3:Y:S04]  /*13e80*/  LDL.LU.64 R8, [R1+0x998] ;  /* 0x0009980001087983 */ /* 0x000ee80000300a00 */
[----:B------:R-:W4:Y:S04]  /*13e90*/  LDL.LU.64 R6, [R1+0x990] ;  /* 0x0009900001067983 */ /* 0x000f280000300a00 */
[----:B------:R-:W4:Y:S04]  /*13ea0*/  LDL.LU.64 R4, [R1+0x988] ;  /* 0x0009880001047983 */ /* 0x000f280000300a00 */
[----:B------:R-:W4:Y:S04]  /*13eb0*/  LDL.LU R16, [R1+0x2c0] ;  /* 0x0002c00001107983 */ /* 0x000f280000300800 */
[----:B------:R-:W4:Y:S04]  /*13ec0*/  LDL.LU R17, [R1+0x2c4] ;  /* 0x0002c40001117983 */ /* 0x000f280000300800 */
[----:B------:R-:W4:Y:S04]  /*13ed0*/  LDL.LU R18, [R1+0x2c8] ;  /* 0x0002c80001127983 */ /* 0x000f280000300800 */
[----:B------:R-:W4:Y:S04]  /*13ee0*/  LDL.LU R19, [R1+0x2cc] ;  /* 0x0002cc0001137983 */ /* 0x000f280000300800 */
[----:B------:R-:W-:Y:S04]  /*13ef0*/  STS.128 [R0+0x480], R12 ;  /* 0x0004800c00007388 */ /* 0x000fe80000000c00 */
[----:B--2---:R-:W-:Y:S04]  /*13f00*/  STS.128 [R0+0x280], R24 ;  /* 0x0002801800007388 */ /* 0x004fe80000000c00 */
[----:B---3--:R-:W-:Y:S04]  /*13f10*/  STS.128 [R0+0x600], R8 ;  /* 0x0006000800007388 */ /* 0x008fe80000000c00 */
[----:B----4-:R-:W-:Y:S04]  /*13f20*/  STS.128 [R0+0x680], R4 ;  /* 0x0006800400007388 */ /* 0x010fe80000000c00 */
[----:B------:R-:W-:Y:S06]  /*13f30*/  BAR.SYNC.DEFER_BLOCKING 0x0 ;  /* 0x0000000000007b1d */ /* 0x000fec0000010000 */
[----:B------:R-:W0:Y:S04]  /*13f40*/  LDS.128 R4, [R28] ;  /* 0x000000001c047984 */ /* 0x000e280000000c00 */
[----:B------:R-:W-:Y:S04]  /*13f50*/  STL.64 [R1+0x960], R18 ;  /* 0x0009601201007387 */ /* 0x000fe80000100a00 */
[----:B------:R-:W-:Y:S04]  /*13f60*/  STL.64 [R1+0x958], R16 ;  /* 0x0009581001007387 */ /* 0x000fe80000100a00 */
[----:B------:R-:W-:Y:S04]  /*13f70*/  LDS.128 R8, [R28+0x800] ;  /* 0x000800001c087984 */ /* 0x000fe80000000c00 */
[----:B------:R-:W-:Y:S01]  /*13f80*/  LDS.128 R12, [R2] ;  /* 0x00000000020c7984 */ /* 0x000fe20000000c00 */
[----:B0-----:R-:W-:-:S03]  /*13f90*/  IMAD.MOV.U32 R20, RZ, RZ, R4 ;  /* 0x000000ffff147224 */ /* 0x001fc600078e0004 */
[----:B------:R-:W-:Y:S04]  /*13fa0*/  STL [R1+0x34], R5 ;  /* 0x0000340501007387 */ /* 0x000fe80000100800 */
[----:B------:R-:W-:Y:S04]  /*13fb0*/  STL.64 [R1+0x38], R6 ;  /* 0x0000380601007387 */ /* 0x000fe80000100a00 */
[----:B------:R-:W-:Y:S04]  /*13fc0*/  STL.64 [R1+0x8e8], R22 ;  /* 0x0008e81601007387 */ /* 0x000fe80000100a00 */
[----:B------:R0:W-:Y:S04]  /*13fd0*/  STL.64 [R1+0x8e0], R20 ;  /* 0x0008e01401007387 */ /* 0x0001e80000100a00 */
[----:B------:R-:W1:Y:S04]  /*13fe0*/  LDS.128 R4, [R29] ;  /* 0x000000001d047984 */ /* 0x000e680000000c00 */
[----:B0-----:R-:W2:Y:S04]  /*13ff0*/  LDL.LU R20, [R1+0x200] ;  /* 0x0002000001147983 */ /* 0x001ea80000300800 */
[----:B------:R-:W2:Y:S04]  /*14000*/  LDL.LU R21, [R1+0x204] ;  /* 0x0002040001157983 */ /* 0x000ea80000300800 */
[----:B------:R-:W3:Y:S04]  /*14010*/  LDL.LU R22, [R1+0x208] ;  /* 0x0002080001167983 */ /* 0x000ee80000300800 */
[----:B------:R-:W3:Y:S04]  /*14020*/  LDL.LU R23, [R1+0x20c] ;  /* 0x00020c0001177983 */ /* 0x000ee80000300800 */
[----:B---3--:R-:W-:Y:S04]  /*14030*/  STL.64 [R1+0x970], R22 ;  /* 0x0009701601007387 */ /* 0x008fe80000100a00 */
[----:B--2---:R0:W-:Y:S04]  /*14040*/  STL.64 [R1+0x968], R20 ;  /* 0x0009681401007387 */ /* 0x0041e80000100a00 */
[----:B0-----:R-:W2:Y:S04]  /*14050*/  LDL.LU R20, [R1+0xe0] ;  /* 0x0000e00001147983 */ /* 0x001ea80000300800 */
[----:B------:R-:W2:Y:S04]  /*14060*/  LDL.LU R21, [R1+0xe4] ;  /* 0x0000e40001157983 */ /* 0x000ea80000300800 */
[----:B------:R-:W3:Y:S04]  /*14070*/  LDL.LU R22, [R1+0xe8] ;  /* 0x0000e80001167983 */ /* 0x000ee80000300800 */
[----:B------:R-:W3:Y:S01]  /*14080*/  LDL.LU R23, [R1+0xec] ;  /* 0x0000ec0001177983 */ /* 0x000ee20000300800 */
[----:B-1----:R-:W-:-:S03]  /*14090*/  IMAD.MOV.U32 R26, RZ, RZ, R4 ;  /* 0x000000ffff1a7224 */ /* 0x002fc600078e0004 */
[----:B---3--:R-:W-:Y:S04]  /*140a0*/  STL.64 [R1+0x980], R22 ;  /* 0x0009801601007387 */ /* 0x008fe80000100a00 */
[----:B--2---:R-:W-:Y:S04]  /*140b0*/  STL.64 [R1+0x978], R20 ;  /* 0x0009781401007387 */ /* 0x004fe80000100a00 */
[----:B------:R-:W2:Y:S04]  /*140c0*/  LDL.LU R16, [R1+0xf0] ;  /* 0x0000f00001107983 */ /* 0x000ea80000300800 */
[----:B------:R-:W2:Y:S04]  /*140d0*/  LDL.LU R17, [R1+0xf4] ;  /* 0x0000f40001117983 */ /* 0x000ea80000300800 */
[----:B------:R-:W2:Y:S04]  /*140e0*/  LDL.LU R18, [R1+0xf8] ;  /* 0x0000f80001127983 */ /* 0x000ea80000300800 */
[----:B------:R-:W2:Y:S04]  /*140f0*/  LDL.LU R19, [R1+0xfc] ;  /* 0x0000fc0001137983 */ /* 0x000ea80000300800 */
[----:B------:R-:W-:Y:S04]  /*14100*/  STL [R1+0x14], R5 ;  /* 0x0000140501007387 */ /* 0x000fe80000100800 */
[----:B------:R-:W-:Y:S04]  /*14110*/  STL.64 [R1+0x20], R8 ;  /* 0x0000200801007387 */ /* 0x000fe80000100a00 */
[----:B------:R-:W-:Y:S04]  /*14120*/  STL.64 [R1+0x28], R10 ;  /* 0x0000280a01007387 */ /* 0x000fe80000100a00 */
[----:B------:R-:W-:Y:S04]  /*14130*/  STL.64 [R1+0x18], R6 ;  /* 0x0000180601007387 */ /* 0x000fe80000100a00 */
[----:B------:R-:W0:Y:S04]  /*14140*/  LDS.128 R4, [R3] ;  /* 0x0000000003047984 */ /* 0x000e280000000c00 */
[----:B------:R-:W1:Y:S04]  /*14150*/  LDS.128 R8, [R29+0x800] ;  /* 0x000800001d087984 */ /* 0x000e680000000c00 */
[----:B------:R3:W-:Y:S04]  /*14160*/  STL [R1+0x950], R26 ;  /* 0x0009501a01007387 */ /* 0x0007e80000100800 */
[----:B------:R-:W4:Y:S04]  /*14170*/  LDL.LU R24, [R1+0x1f0] ;  /* 0x0001f00001187983 */ /* 0x000f280000300800 */
[----:B------:R-:W4:Y:S04]  /*14180*/  LDL.LU R25, [R1+0x1f4] ;  /* 0x0001f40001197983 */ /* 0x000f280000300800 */
[----:B---3--:R-:W4:Y:S04]  /*14190*/  LDL.LU R26, [R1+0x1f8] ;  /* 0x0001f800011a7983 */ /* 0x008f280000300800 */
[----:B------:R-:W4:Y:S04]  /*141a0*/  LDL.LU R27, [R1+0x1fc] ;  /* 0x0001fc00011b7983 */ /* 0x000f280000300800 */
[----:B------:R-:W-:Y:S04]  /*141b0*/  LDS.128 R20, [R2+0x800] ;  /* 0x0008000002147984 */ /* 0x000fe80000000c00 */
[----:B0-----:R-:W-:Y:S04]  /*141c0*/  STL [R1+0x8d0], R6 ;  /* 0x0008d00601007387 */ /* 0x001fe80000100800 */
[----:B-1----:R-:W-:Y:S04]  /*141d0*/  STL.64 [R1], R8 ;  /* 0x0000000801007387 */ /* 0x002fe80000100a00 */
[----:B------:R-:W-:Y:S04]  /*141e0*/  STL.64 [R1+0x8], R10 ;  /* 0x0000080a01007387 */ /* 0x000fe80000100a00 */
[----:B------:R-:W0:Y:S04]  /*141f0*/  LDS.128 R8, [R3+0x800] ;  /* 0x0008000003087984 */ /* 0x000e280000000c00 */
[----:B------:R-:W-:Y:S04]  /*14200*/  STL [R1+0x8cc], R7 ;  /* 0x0008cc0701007387 */ /* 0x000fe80000100800 */
[----:B------:R-:W-:Y:S06]  /*14210*/  BAR.SYNC.DEFER_BLOCKING 0x0 ;  /* 0x0000000000007b1d */ /* 0x000fec0000010000 */
[----:B0-----:R-:W-:Y:S04]  /*14220*/  STL.64 [R1+0x8f8], R10 ;  /* 0x0008f80a01007387 */ /* 0x001fe80000100a00 */
[----:B------:R0:W-:Y:S04]  /*14230*/  STL.64 [R1+0x8f0], R8 ;  /* 0x0008f00801007387 */ /* 0x0001e80000100a00 */
[----:B0-----:R-:W3:Y:S04]  /*14240*/  LDL.LU R8, [R1+0x1e0] ;  /* 0x0001e00001087983 */ /* 0x001ee80000300800 */
[----:B------:R-:W3:Y:S04]  /*14250*/  LDL.LU R9, [R1+0x1e4] ;  /* 0x0001e40001097983 */ /* 0x000ee80000300800 */
[----:B------:R-:W3:Y:S04]  /*14260*/  LDL.LU R10, [R1+0x1e8] ;  /* 0x0001e800010a7983 */ /* 0x000ee80000300800 */
[----:B------:R-:W3:Y:S04]  /*14270*/  LDL.LU R11, [R1+0x1ec] ;  /* 0x0001ec00010b7983 */ /* 0x000ee80000300800 */
[----:B------:R-:W-:Y:S04]  /*14280*/  STL.64 [R1+0x908], R14 ;  /* 0x0009080e01007387 */ /* 0x000fe80000100a00 */
[----:B------:R0:W-:Y:S04]  /*14290*/  STL.64 [R1+0x900], R12 ;  /* 0x0009000c01007387 */ /* 0x0001e80000100a00 */
[----:B0-----:R-:W3:Y:S04]  /*142a0*/  LDL.LU R12, [R1+0x180] ;  /* 0x00018000010c7983 */ /* 0x001ee80000300800 */
[----:B------:R-:W3:Y:S04]  /*142b0*/  LDL.LU R13, [R1+0x184] ;  /* 0x00018400010d7983 */ /* 0x000ee80000300800 */
[----:B------:R-:W3:Y:S04]  /*142c0*/  LDL.LU R14, [R1+0x188] ;  /* 0x00018800010e7983 */ /* 0x000ee80000300800 */
[----:B------:R-:W3:Y:S04]  /*142d0*/  LDL.LU R15, [R1+0x18c] ;  /* 0x00018c00010f7983 */ /* 0x000ee80000300800 */
[----:B------:R-:W-:Y:S04]  /*142e0*/  STL.64 [R1+0x40], R20 ;  /* 0x0000401401007387 */ /* 0x000fe80000100a00 */
[----:B------:R0:W-:Y:S04]  /*142f0*/  STL.64 [R1+0x48], R22 ;  /* 0x0000481601007387 */ /* 0x0001e80000100a00 */
[----:B0-----:R-:W3:Y:S04]  /*14300*/  LDL.LU.64 R22, [R1+0x980] ;  /* 0x0009800001167983 */ /* 0x001ee80000300a00 */
[----:B------:R-:W3:Y:S04]  /*14310*/  LDL.LU.64 R20, [R1+0x978] ;  /* 0x0009780001147983 */ /* 0x000ee80000300a00 */
[----:B------:R-:W4:Y:S04]  /*14320*/  LDL R6, [R1+0x478] ;  /* 0x0004780001067983 */ /* 0x000f280000100800 */
[----:B--2---:R-:W-:Y:S04]  /*14330*/  STS.128 [R0+0x80], R16 ;  /* 0x0000801000007388 */ /* 0x004fe80000000c00 */
[----:B---3--:R0:W-:Y:S04]  /*14340*/  STS.128 [R0], R20 ;  /* 0x0000001400007388 */ /* 0x0081e80000000c00 */
[----:B0-----:R-:W2:Y:S04]  /*14350*/  LDL.LU.64 R22, [R1+0x970] ;  /* 0x0009700001167983 */ /* 0x001ea80000300a00 */
[----:B------:R-:W2:Y:S04]  /*14360*/  LDL.LU.64 R20, [R1+0x968] ;  /* 0x0009680001147983 */ /* 0x000ea80000300a00 */
[----:B------:R-:W3:Y:S04]  /*14370*/  LDL.LU.64 R18, [R1+0x960] ;  /* 0x0009600001127983 */ /* 0x000ee80000300a00 */
[----:B------:R-:W3:Y:S04]  /*14380*/  LDL.LU.64 R16, [R1+0x958] ;  /* 0x0009580001107983 */ /* 0x000ee80000300a00 */
[----:B--2---:R0:W-:Y:S04]  /*14390*/  STS.128 [R0+0x480], R20 ;  /* 0x0004801400007388 */ /* 0x0041e80000000c00 */
[----:B---3--:R1:W-:Y:S04]  /*143a0*/  STS.128 [R0+0x600], R16 ;  /* 0x0006001000007388 */ /* 0x0083e80000000c00 */
[----:B0-----:R-:W2:Y:S04]  /*143b0*/  LDL.LU R20, [R1+0x2d0] ;  /* 0x0002d00001147983 */ /* 0x001ea80000300800 */
[----:B------:R-:W2:Y:S04]  /*143c0*/  LDL.LU R21, [R1+0x2d4] ;  /* 0x0002d40001157983 */ /* 0x000ea80000300800 */
[----:B------:R-:W2:Y:S04]  /*143d0*/  LDL.LU R22, [R1+0x2d8] ;  /* 0x0002d80001167983 */ /* 0x000ea80000300800 */
[----:B------:R-:W2:Y:S04]  /*143e0*/  LDL.LU R23, [R1+0x2dc] ;  /* 0x0002dc0001177983 */ /* 0x000ea80000300800 */
[----:B-1----:R-:W3:Y:S04]  /*143f0*/  LDL.LU R16, [R1+0x410] ;  /* 0x0004100001107983 */ /* 0x002ee80000300800 */
[----:B------:R-:W3:Y:S04]  /*14400*/  LDL.LU R17, [R1+0x414] ;  /* 0x0004140001117983 */ /* 0x000ee80000300800 */
[----:B------:R-:W2:Y:S04]  /*14410*/  LDL.LU R18, [R1+0x418] ;  /* 0x0004180001127983 */ /* 0x000ea80000300800 */
[----:B------:R-:W2:Y:S04]  /*14420*/  LDL.LU R19, [R1+0x41c] ;  /* 0x00041c0001137983 */ /* 0x000ea80000300800 */
[----:B--2---:R-:W-:Y:S04]  /*14430*/  STL.64 [R1+0x918], R18 ;  /* 0x0009181201007387 */ /* 0x004fe80000100a00 */
[----:B---3--:R0:W-:Y:S04]  /*14440*/  STL.64 [R1+0x910], R16 ;  /* 0x0009101001007387 */ /* 0x0081e80000100a00 */
        /* <DEDUP_REMOVED lines=9> */
[----:B------:R-:W3:Y:S04]  /*144e0*/  LDL.LU R19, [R1+0x3fc] ;  /* 0x0003fc0001137983 */ /* 0x000ee80000300800 */
[----:B------:R-:W-:Y:S04]  /*144f0*/  STS.128 [R0+0x200], R12 ;  /* 0x0002000c00007388 */ /* 0x000fe80000000c00 */
[----:B------:R-:W-:Y:S04]  /*14500*/  STS.128 [R0+0x280], R8 ;  /* 0x0002800800007388 */ /* 0x000fe80000000c00 */
[----:B----4-:R-:W-:Y:S04]  /*14510*/  STS.128 [R0+0x400], R24 ;  /* 0x0004001800007388 */ /* 0x010fe80000000c00 */
[----:B------:R-:W-:Y:S04]  /*14520*/  STS.128 [R0+0x680], R20 ;  /* 0x0006801400007388 */ /* 0x000fe80000000c00 */
[----:B------:R-:W-:Y:S06]  /*14530*/  BAR.SYNC.DEFER_BLOCKING 0x0 ;  /* 0x0000000000007b1d */ /* 0x000fec0000010000 */
[----:B------:R-:W0:Y:S04]  /*14540*/  LDS.128 R8, [R28] ;  /* 0x000000001c087984 */ /* 0x000e280000000c00 */
[----:B------:R-:W1:Y:S04]  /*14550*/  LDS.128 R24, [R28+0x800] ;  /* 0x000800001c187984 */ /* 0x000e680000000c00 */
[----:B---3--:R-:W-:Y:S04]  /*14560*/  STL.64 [R1+0x938], R18 ;  /* 0x0009381201007387 */ /* 0x008fe80000100a00 */
[----:B--2---:R2:W-:Y:S04]  /*14570*/  STL.64 [R1+0x930], R16 ;  /* 0x0009301001007387 */ /* 0x0045e80000100a00 */
[----:B--2---:R-:W2:Y:S04]  /*14580*/  LDL.LU R16, [R1+0x3c0] ;  /* 0x0003c00001107983 */ /* 0x004ea80000300800 */
[----:B------:R-:W2:Y:S04]  /*14590*/  LDL.LU R17, [R1+0x3c4] ;  /* 0x0003c40001117983 */ /* 0x000ea80000300800 */
[----:B------:R-:W3:Y:S04]  /*145a0*/  LDL.LU R18, [R1+0x3c8] ;  /* 0x0003c80001127983 */ /* 0x000ee80000300800 */
[----:B------:R-:W3:Y:S04]  /*145b0*/  LDL.LU R19, [R1+0x3cc] ;  /* 0x0003cc0001137983 */ /* 0x000ee80000300800 */
[----:B---3--:R-:W-:Y:S04]  /*145c0*/  STL.64 [R1+0x948], R18 ;  /* 0x0009481201007387 */ /* 0x008fe80000100a00 */
[----:B--2---:R2:W-:Y:S04]  /*145d0*/  STL.64 [R1+0x940], R16 ;  /* 0x0009401001007387 */ /* 0x0045e80000100a00 */
[----:B--2---:R-:W2:Y:S04]  /*145e0*/  LDL.LU R16, [R1+0x2e0] ;  /* 0x0002e00001107983 */ /* 0x004ea80000300800 */
[----:B------:R-:W2:Y:S04]  /*145f0*/  LDL.LU R17, [R1+0x2e4] ;  /* 0x0002e40001117983 */ /* 0x000ea80000300800 */
[----:B------:R-:W2:Y:S04]  /*14600*/  LDL.LU R18, [R1+0x2e8] ;  /* 0x0002e80001127983 */ /* 0x000ea80000300800 */
[----:B------:R-:W2:Y:S04]  /*14610*/  LDL.LU R19, [R1+0x2ec] ;  /* 0x0002ec0001137983 */ /* 0x000ea80000300800 */
[----:B------:R-:W3:Y:S04]  /*14620*/  LDL R7, [R1+0x47c] ;  /* 0x00047c0001077983 */ /* 0x000ee80000100800 */
[----:B------:R-:W4:Y:S04]  /*14630*/  LDL.LU R12, [R1+0x450] ;  /* 0x00045000010c7983 */ /* 0x000f280000300800 */
[----:B0-----:R0:W-:Y:S04]  /*14640*/  STL.64 [R1+0x50], R8 ;  /* 0x0000500801007387 */ /* 0x0011e80000100a00 */
[----:B------:R0:W-:Y:S04]  /*14650*/  STL.64 [R1+0x58], R10 ;  /* 0x0000580a01007387 */ /* 0x0001e80000100a00 */
[----:B------:R-:W4:Y:S04]  /*14660*/  LDL.LU R13, [R1+0x454] ;  /* 0x00045400010d7983 */ /* 0x000f280000300800 */
[----:B------:R-:W4:Y:S04]  /*14670*/  LDL.LU R14, [R1+0x458] ;  /* 0x00045800010e7983 */ /* 0x000f280000300800 */
[----:B------:R-:W4:Y:S04]  /*14680*/  LDL.LU R15, [R1+0x45c] ;  /* 0x00045c00010f7983 */ /* 0x000f280000300800 */
[----:B0-----:R-:W2:Y:S04]  /*14690*/  LDL.LU R8, [R1+0x460] ;  /* 0x0004600001087983 */ /* 0x001ea80000300800 */
[----:B------:R-:W2:Y:S04]  /*146a0*/  LDL.LU R9, [R1+0x464] ;  /* 0x0004640001097983 */ /* 0x000ea80000300800 */
[----:B------:R-:W2:Y:S04]  /*146b0*/  LDL.LU R10, [R1+0x468] ;  /* 0x00046800010a7983 */ /* 0x000ea80000300800 */
[----:B------:R-:W3:Y:S04]  /*146c0*/  LDL.LU R11, [R1+0x46c] ;  /* 0x00046c00010b7983 */ /* 0x000ee80000300800 */
[----:B------:R-:W3:Y:S04]  /*146d0*/  LDL.LU R20, [R1+0x480] ;  /* 0x0004800001147983 */ /* 0x000ee80000300800 */
[----:B------:R-:W3:Y:S04]  /*146e0*/  LDL.LU R21, [R1+0x484] ;  /* 0x0004840001157983 */ /* 0x000ee80000300800 */
[----:B------:R-:W3:Y:S04]  /*146f0*/  LDL.LU R22, [R1+0x488] ;  /* 0x0004880001167983 */ /* 0x000ee80000300800 */
[----:B------:R-:W3:Y:S04]  /*14700*/  LDL.LU R23, [R1+0x48c] ;  /* 0x00048c0001177983 */ /* 0x000ee80000300800 */
[----:B-1----:R-:W-:Y:S04]  /*14710*/  STL.64 [R1+0x140], R24 ;  /* 0x0001401801007387 */ /* 0x002fe80000100a00 */
        /* <DEDUP_REMOVED lines=18> */
[----:B--2---:R-:W-:Y:S04]  /*14840*/  STS.128 [R0], R16 ;  /* 0x0000001000007388 */ /* 0x004fe80000000c00 */
[----:B0-----:R-:W-:Y:S04]  /*14850*/  STL.64 [R1+0x60], R24 ;  /* 0x0000601801007387 */ /* 0x001fe80000100a00 */
[----:B------:R0:W-:Y:S04]  /*14860*/  STL.64 [R1+0x68], R26 ;  /* 0x0000681a01007387 */ /* 0x0001e80000100a00 */
[----:B0-----:R-:W2:Y:S04]  /*14870*/  LDL.LU R26, [R1+0x950] ;  /* 0x00095000011a7983 */ /* 0x001ea80000300800 */
[----:B------:R-:W2:Y:S04]  /*14880*/  LDL R27, [R1+0x588] ;  /* 0x00058800011b7983 */ /* 0x000ea80000100800 */
[----:B------:R-:W2:Y:S04]  /*14890*/  LDL.LU.64 R18, [R1+0x948] ;  /* 0x0009480001127983 */ /* 0x000ea80000300a00 */
[----:B------:R-:W2:Y:S04]  /*148a0*/  LDL.LU.64 R16, [R1+0x940] ;  /* 0x0009400001107983 */ /* 0x000ea80000300a00 */
[----:B--2---:R0:W-:Y:S04]  /*148b0*/  STS.128 [R0+0x80], R16 ;  /* 0x0000801000007388 */ /* 0x0041e80000000c00 */
[----:B0-----:R-:W2:Y:S04]  /*148c0*/  LDL.LU.64 R18, [R1+0x938] ;  /* 0x0009380001127983 */ /* 0x001ea80000300a00 */
[----:B------:R-:W2:Y:S04]  /*148d0*/  LDL.LU.64 R16, [R1+0x930] ;  /* 0x0009300001107983 */ /* 0x000ea80000300a00 */
[----:B--2---:R0:W-:Y:S04]  /*148e0*/  STS.128 [R0+0x200], R16 ;  /* 0x0002001000007388 */ /* 0x0041e80000000c00 */
[----:B0-----:R-:W2:Y:S04]  /*148f0*/  LDL.LU.64 R18, [R1+0x928] ;  /* 0x0009280001127983 */ /* 0x001ea80000300a00 */
[----:B------:R-:W2:Y:S04]  /*14900*/  LDL.LU.64 R16, [R1+0x920] ;  /* 0x0009200001107983 */ /* 0x000ea80000300a00 */
[----:B--2---:R0:W-:Y:S04]  /*14910*/  STS.128 [R0+0x280], R16 ;  /* 0x0002801000007388 */ /* 0x0041e80000000c00 */
[----:B0-----:R-:W2:Y:S04]  /*14920*/  LDL.LU.64 R18, [R1+0x918] ;  /* 0x0009180001127983 */ /* 0x001ea80000300a00 */
[----:B------:R-:W2:Y:S01]  /*14930*/  LDL.LU.64 R16, [R1+0x910] ;  /* 0x0009100001107983 */ /* 0x000ea20000300a00 */
[----:B---3--:R-:W-:-:S05]  /*14940*/  IMAD R3, R7, c[0x0][0x194], RZ ;  /* 0x0000650007037a24 */ /* 0x008fca00078e02ff */
[----:B------:R-:W-:Y:S01]  /*14950*/  LEA R2, P5, R3, c[0x0][0x170], 0x1 ;  /* 0x00005c0003027a11 */ /* 0x000fe200078a08ff */
[----:B----4-:R0:W-:Y:S04]  /*14960*/  STS.128 [R0+0x480], R12 ;  /* 0x0004800c00007388 */ /* 0x0101e80000000c00 */
[----:B------:R1:W-:Y:S04]  /*14970*/  STS.128 [R0+0x600], R8 ;  /* 0x0006000800007388 */ /* 0x0003e80000000c00 */
[----:B0-----:R-:W3:Y:S04]  /*14980*/  LDL.LU.64 R14, [R1+0x908] ;  /* 0x00090800010e7983 */ /* 0x001ee80000300a00 */
[----:B------:R-:W4:Y:S04]  /*14990*/  LDL.LU.64 R12, [R1+0x900] ;  /* 0x00090000010c7983 */ /* 0x000f280000300a00 */
[----:B-1----:R-:W3:Y:S04]  /*149a0*/  LDL.LU.64 R10, [R1+0x8f8] ;  /* 0x0008f800010a7983 */ /* 0x002ee80000300a00 */
[----:B------:R-:W3:Y:S04]  /*149b0*/  LDL.LU.64 R8, [R1+0x8f0] ;  /* 0x0008f00001087983 */ /* 0x000ee80000300a00 */
[----:B------:R-:W-:Y:S04]  /*149c0*/  STS.128 [R0+0x680], R20 ;  /* 0x0006801400007388 */ /* 0x000fe80000000c00 */
[----:B--2---:R0:W-:Y:S02]  /*149d0*/  STS.128 [R0+0x400], R16 ;  /* 0x0004001000007388 */ /* 0x0041e40000000c00 */
[----:B0-----:R-:W-:-:S04]  /*149e0*/  IMAD.MOV.U32 R19, RZ, RZ, c[0x0][0x194] ;  /* 0x00006500ff137624 */ /* 0x001fc800078e00ff */
[----:B------:R-:W-:Y:S01]  /*149f0*/  IMAD R19, R19, 0x80, R3 ;  /* 0x0000008013137824 */ /* 0x000fe200078e0203 */
[----:B------:R-:W-:Y:S01]  /*14a00*/  LEA.HI.X.SX32 R3, R3, c[0x0][0x174], 0x1, P5 ;  /* 0x00005d0003037a11 */ /* 0x000fe200028f0eff */
[----:B------:R-:W-:Y:S03]  /*14a10*/  BAR.SYNC.DEFER_BLOCKING 0x0 ;  /* 0x0000000000007b1d */ /* 0x000fe60000010000 */
[----:B------:R-:W-:-:S04]  /*14a20*/  LEA R24, P5, R19, c[0x0][0x170], 0x1 ;  /* 0x00005c0013187a11 */ /* 0x000fc800078a08ff */
[----:B------:R-:W-:Y:S02]  /*14a30*/  LEA.HI.X.SX32 R25, R19, c[0x0][0x174], 0x1, P5 ;  /* 0x00005d0013197a11 */ /* 0x000fe400028f0eff */
[----:B------:R-:W2:Y:S04]  /*14a40*/  LDL.LU R19, [R1+0x90] ;  /* 0x0000900001137983 */ /* 0x000ea80000300800 */
[----:B------:R-:W3:Y:S04]  /*14a50*/  LDL.LU.64 R22, [R1+0x8e8] ;  /* 0x0008e80001167983 */ /* 0x000ee80000300a00 */
[----:B------:R-:W4:Y:S01]  /*14a60*/  LDL.LU.64 R20, [R1+0x8e0] ;  /* 0x0008e00001147983 */ /* 0x000f220000300a00 */
[----:B------:R-:W-:-:S04]  /*14a70*/  ISETP.GE.AND P4, PT, R7, c[0x0][0x178], PT ;  /* 0x00005e0007007a0c */ /* 0x000fc80003f86270 */
[C---:B------:R-:W-:Y:S01]  /*14a80*/  ISETP.LT.AND P4, PT, R6.reuse, c[0x0][0x17c], !P4 ;  /* 0x00005f0006007a0c */ /* 0x040fe20006781270 */
[C---:B------:R-:W-:Y:S01]  /*14a90*/  IMAD R18, R6.reuse, c[0x0][0x198], RZ ;  /* 0x0000660006127a24 */ /* 0x040fe200078e02ff */
[----:B------:R-:W-:-:S03]  /*14aa0*/  ISETP.GE.AND P2, PT, R6, c[0x0][0x17c], PT ;  /* 0x00005f0006007a0c */ /* 0x000fc60003f46270 */
[----:B------:R-:W-:Y:S01]  /*14ab0*/  IMAD.WIDE R16, R18, 0x2, R2 ;  /* 0x0000000212107825 */ /* 0x000fe200078e0202 */
[----:B------:R-:W-:Y:S02]  /*14ac0*/  ISETP.LT.AND P2, PT, R27, c[0x0][0x178], !P2 ;  /* 0x00005e001b007a0c */ /* 0x000fe40005741270 */
[----:B------:R-:W-:-:S04]  /*14ad0*/  IADD3 R0, R6, 0x5, RZ ;  /* 0x0000000506007810 */ /* 0x000fc80007ffe0ff */
[----:B------:R-:W-:Y:S02]  /*14ae0*/  ISETP.GE.AND P5, PT, R0, c[0x0][0x17c], PT ;  /* 0x00005f0000007a0c */ /* 0x000fe40003fa6270 */
[C---:B------:R-:W-:Y:S01]  /*14af0*/  IADD3 R0, R18.reuse, c[0x0][0x198], RZ ;  /* 0x0000660012007a10 */ /* 0x040fe20007ffe0ff */
[----:B--2---:R0:W-:Y:S01]  /*14b00*/  @P4 STG.E.U16 [R16.64], R19 ;  /* 0x0000001310004986 */ /* 0x0041e2000c101504 */
[----:B------:R-:W-:Y:S02]  /*14b10*/  ISETP.LT.AND P4, PT, R7, c[0x0][0x178], !P3 ;  /* 0x00005e0007007a0c */ /* 0x000fe40005f81270 */
[----:B---3--:R-:W-:Y:S01]  /*14b20*/  PRMT R22, R19, 0x7632, R22 ;  /* 0x0000763213167816 */ /* 0x008fe20000000016 */
[----:B0-----:R-:W-:-:S05]  /*14b30*/  IMAD.WIDE R16, R18, 0x2, R24 ;  /* 0x0000000212107825 */ /* 0x001fca00078e0218 */
[----:B----4-:R0:W-:Y:S02]  /*14b40*/  @P2 STG.E.U16 [R16.64], R20 ;  /* 0x0000001410002986 */ /* 0x0101e4000c101504 */
[----:B0-----:R-:W-:-:S05]  /*14b50*/  IMAD.WIDE R16, R0, 0x2, R2 ;  /* 0x0000000200107825 */ /* 0x001fca00078e0202 */
[----:B------:R0:W-:Y:S04]  /*14b60*/  @P4 STG.E.U16 [R16.64], R22 ;  /* 0x0000001610004986 */ /* 0x0001e8000c101504 */
[----:B0-----:R-:W2:Y:S01]  /*14b70*/  LDL.LU R22, [R1+0xd0] ;  /* 0x0000d00001167983 */ /* 0x001ea20000300800 */
[----:B------:R-:W-:Y:S02]  /*14b80*/  ISETP.LT.AND P3, PT, R27, c[0x0][0x178], !P3 ;  /* 0x00005e001b007a0c */ /* 0x000fe40005f61270 */
[----:B------:R-:W-:Y:S01]  /*14b90*/  ISETP.LT.AND P2, PT, R7, c[0x0][0x178], !P1 ;  /* 0x00005e0007007a0c */ /* 0x000fe20004f41270 */
[----:B------:R-:W-:Y:S01]  /*14ba0*/  IMAD.WIDE R18, R0, 0x2, R24 ;  /* 0x0000000200127825 */ /* 0x000fe200078e0218 */
[----:B------:R-:W-:Y:S02]  /*14bb0*/  PRMT R21, R20, 0x7632, R21 ;  /* 0x0000763214157816 */ /* 0x000fe40000000015 */
[----:B------:R-:W-:-:S02]  /*14bc0*/  IADD3 R0, R0, c[0x0][0x198], RZ ;  /* 0x0000660000007a10 */ /* 0x000fc40007ffe0ff */
[----:B------:R-:W-:-:S05]  /*14bd0*/  ISETP.LT.AND P1, PT, R27, c[0x0][0x178], !P1 ;  /* 0x00005e001b007a0c */ /* 0x000fca0004f21270 */
[----:B------:R0:W-:Y:S01]  /*14be0*/  @P3 STG.E.U16 [R18.64], R21 ;  /* 0x0000001512003986 */ /* 0x0001e2000c101504 */
[----:B------:R-:W-:Y:S01]  /*14bf0*/  IMAD.WIDE R16, R0, 0x2, R24 ;  /* 0x0000000200107825 */ /* 0x000fe200078e0218 */
[----:B------:R-:W-:-:S03]  /*14c00*/  IADD3 R20, R6, 0x6, RZ ;  /* 0x0000000606147810 */ /* 0x000fc60007ffe0ff */
[----:B0-----:R-:W-:Y:S01]  /*14c10*/  IMAD.WIDE R18, R0, 0x2, R2 ;  /* 0x0000000200127825 */ /* 0x001fe200078e0202 */
[----:B------:R-:W-:-:S04]  /*14c20*/  ISETP.LT.AND P3, PT, R7, c[0x0][0x178], !P0 ;  /* 0x00005e0007007a0c */ /* 0x000fc80004761270 */
[----:B------:R0:W-:Y:S01]  /*14c30*/  @P2 STG.E.U16 [R18.64], R23 ;  /* 0x0000001712002986 */ /* 0x0001e2000c101504 */
[----:B------:R-:W-:Y:S02]  /*14c40*/  ISETP.LT.AND P0, PT, R27, c[0x0][0x178], !P0 ;  /* 0x00005e001b007a0c */ /* 0x000fe40004701270 */
[----:B------:R-:W-:Y:S02]  /*14c50*/  ISETP.GE.AND P4, PT, R20, c[0x0][0x17c], PT ;  /* 0x00005f0014007a0c */ /* 0x000fe40003f86270 */
[----:B------:R-:W-:Y:S01]  /*14c60*/  IADD3 R20, R6, 0x7, RZ ;  /* 0x0000000706147810 */ /* 0x000fe20007ffe0ff */
[----:B0-----:R-:W-:Y:S01]  /*14c70*/  IMAD.MOV.U32 R19, RZ, RZ, R26 ;  /* 0x000000ffff137224 */ /* 0x001fe200078e001a */
[----:B------:R-:W-:Y:S01]  /*14c80*/  IADD3 R0, R0, c[0x0][0x198], RZ ;  /* 0x0000660000007a10 */ /* 0x000fe20007ffe0ff */
[----:B------:R-:W3:Y:S04]  /*14c90*/  LDL.LU R26, [R1+0x8d8] ;  /* 0x0008d800011a7983 */ /* 0x000ee80000300800 */
[----:B------:R0:W-:Y:S01]  /*14ca0*/  @P1 STG.E.U16 [R16.64], R19 ;  /* 0x0000001310001986 */ /* 0x0001e2000c101504 */
[----:B------:R-:W-:-:S02]  /*14cb0*/  ISETP.GE.AND P2, PT, R20, c[0x0][0x17c], PT ;  /* 0x00005f0014007a0c */ /* 0x000fc40003f46270 */
[----:B------:R-:W-:Y:S02]  /*14cc0*/  PRMT R20, R23, 0x7632, R20 ;  /* 0x0000763217147816 */ /* 0x000fe40000000014 */
[----:B------:R-:W-:Y:S01]  /*14cd0*/  ISETP.LT.AND P1, PT, R7, c[0x0][0x178], !P6 ;  /* 0x00005e0007007a0c */ /* 0x000fe20007721270 */
[----:B------:R-:W4:Y:S01]  /*14ce0*/  LDL.LU R23, [R1+0x8d4] ;  /* 0x0008d40001177983 */ /* 0x000f220000300800 */
[----:B0-----:R-:W-:Y:S02]  /*14cf0*/  IMAD.MOV.U32 R17, RZ, RZ, R19 ;  /* 0x000000ffff117224 */ /* 0x001fe400078e0013 */
[----:B------:R-:W-:-:S03]  /*14d00*/  IMAD.WIDE R18, R0, 0x2, R2 ;  /* 0x0000000200127825 */ /* 0x000fc600078e0202 */
[----:B------:R-:W-:Y:S01]  /*14d10*/  PRMT R21, R17, 0x7632, R21 ;  /* 0x0000763211157816 */ /* 0x000fe20000000015 */
[C---:B------:R-:W-:Y:S01]  /*14d20*/  IMAD.WIDE R16, R0.reuse, 0x2, R24 ;  /* 0x0000000200107825 */ /* 0x040fe200078e0218 */
[----:B------:R-:W-:Y:S01]  /*14d30*/  IADD3 R0, R0, c[0x0][0x198], RZ ;  /* 0x0000660000007a10 */ /* 0x000fe20007ffe0ff */
[----:B------:R0:W-:Y:S01]  /*14d40*/  @P3 STG.E.U16 [R18.64], R20 ;  /* 0x0000001412003986 */ /* 0x0001e2000c101504 */
[----:B------:R-:W-:-:S03]  /*14d50*/  ISETP.LT.AND P6, PT, R27, c[0x0][0x178], !P6 ;  /* 0x00005e001b007a0c */ /* 0x000fc600077c1270 */
[----:B------:R1:W-:Y:S01]  /*14d60*/  @P0 STG.E.U16 [R16.64], R21 ;  /* 0x0000001510000986 */ /* 0x0003e2000c101504 */
[----:B------:R-:W-:Y:S01]  /*14d70*/  ISETP.LT.AND P0, PT, R7, c[0x0][0x178], !P5 ;  /* 0x00005e0007007a0c */ /* 0x000fe20006f01270 */
[----:B0-----:R-:W-:Y:S01]  /*14d80*/  IMAD.WIDE R18, R0, 0x2, R2 ;  /* 0x0000000200127825 */ /* 0x001fe200078e0202 */
[----:B------:R-:W-:Y:S02]  /*14d90*/  IADD3 R20, R6, 0x8, RZ ;  /* 0x0000000806147810 */ /* 0x000fe40007ffe0ff */
[----:B-1----:R-:W-:Y:S02]  /*14da0*/  IADD3 R16, R0, c[0x0][0x198], RZ ;  /* 0x0000660000107a10 */ /* 0x002fe40007ffe0ff */
[----:B------:R-:W-:-:S03]  /*14db0*/  ISETP.GE.AND P3, PT, R20, c[0x0][0x17c], PT ;  /* 0x00005f0014007a0c */ /* 0x000fc60003f66270 */
[----:B------:R-:W-:Y:S01]  /*14dc0*/  IMAD.WIDE R20, R16, 0x2, R2 ;  /* 0x0000000210147825 */ /* 0x000fe200078e0202 */
[----:B--2---:R0:W-:Y:S03]  /*14dd0*/  @P1 STG.E.U16 [R18.64], R22 ;  /* 0x0000001612001986 */ /* 0x0041e6000c101504 */
[----:B0-----:R-:W-:Y:S01]  /*14de0*/  IMAD.WIDE R18, R0, 0x2, R24 ;  /* 0x0000000200127825 */ /* 0x001fe200078e0218 */
[----:B------:R-:W-:Y:S02]  /*14df0*/  PRMT R0, R22, 0x7632, R0 ;  /* 0x0000763216007816 */ /* 0x000fe40000000000 */
[----:B------:R-:W-:Y:S02]  /*14e00*/  IADD3 R22, R6, 0xa, RZ ;  /* 0x0000000a06167810 */ /* 0x000fe40007ffe0ff */
[----:B------:R-:W-:Y:S04]  /*14e10*/  @P6 STG.E.U16 [R18.64], R4 ;  /* 0x0000000412006986 */ /* 0x000fe8000c101504 */
[----:B------:R0:W-:Y:S01]  /*14e20*/  @P0 STG.E.U16 [R20.64], R0 ;  /* 0x0000000014000986 */ /* 0x0001e2000c101504 */
[----:B------:R-:W-:-:S03]  /*14e30*/  ISETP.GE.AND P0, PT, R22, c[0x0][0x17c], PT ;  /* 0x00005f0016007a0c */ /* 0x000fc60003f06270 */
[----:B------:R-:W2:Y:S01]  /*14e40*/  LDL.LU R22, [R1+0xc0] ;  /* 0x0000c00001167983 */ /* 0x000ea20000300800 */
[----:B------:R-:W-:Y:S02]  /*14e50*/  ISETP.LT.AND P5, PT, R27, c[0x0][0x178], !P5 ;  /* 0x00005e001b007a0c */ /* 0x000fe40006fa1270 */
[----:B------:R-:W-:Y:S02]  /*14e60*/  ISETP.LT.AND P6, PT, R7, c[0x0][0x178], !P4 ;  /* 0x00005e0007007a0c */ /* 0x000fe400067c1270 */
[----:B------:R-:W-:Y:S02]  /*14e70*/  ISETP.LT.AND P4, PT, R27, c[0x0][0x178], !P4 ;  /* 0x00005e001b007a0c */ /* 0x000fe40006781270 */
[----:B------:R-:W-:Y:S02]  /*14e80*/  IADD3 R17, R6, 0x9, RZ ;  /* 0x0000000906117810 */ /* 0x000fe40007ffe0ff */
[C---:B0-----:R-:W-:Y:S02]  /*14e90*/  IADD3 R0, R16.reuse, c[0x0][0x198], RZ ;  /* 0x0000660010007a10 */ /* 0x041fe40007ffe0ff */
[----:B------:R-:W-:Y:S01]  /*14ea0*/  ISETP.GE.AND P1, PT, R17, c[0x0][0x17c], PT ;  /* 0x00005f0011007a0c */ /* 0x000fe20003f26270 */
[----:B------:R-:W-:-:S04]  /*14eb0*/  IMAD.WIDE R16, R16, 0x2, R24 ;  /* 0x0000000210107825 */ /* 0x000fc800078e0218 */
[----:B------:R-:W-:-:S04]  /*14ec0*/  IMAD.WIDE R18, R0, 0x2, R2 ;  /* 0x0000000200127825 */ /* 0x000fc800078e0202 */
[----:B------:R-:W-:Y:S01]  /*14ed0*/  IMAD.WIDE R20, R0, 0x2, R24 ;  /* 0x0000000200147825 */ /* 0x000fe200078e0218 */
[----:B----4-:R-:W-:-:S05]  /*14ee0*/  PRMT R23, R4, 0x7632, R23 ;  /* 0x0000763204177816 */ /* 0x010fca0000000017 */
[----:B------:R-:W-:Y:S01]  /*14ef0*/  @P5 STG.E.U16 [R16.64], R23 ;  /* 0x0000001710005986 */ /* 0x000fe2000c101504 */
[----:B------:R-:W-:-:S04]  /*14f00*/  IADD3 R4, R6, 0xb, RZ ;  /* 0x0000000b06047810 */ /* 0x000fc80007ffe0ff */
[----:B------:R-:W-:Y:S02]  /*14f10*/  ISETP.GE.AND P5, PT, R4, c[0x0][0x17c], PT ;  /* 0x00005f0004007a0c */ /* 0x000fe40003fa6270 */
[----:B------:R-:W-:Y:S02]  /*14f20*/  IADD3 R4, R6, 0xc, RZ ;  /* 0x0000000c06047810 */ /* 0x000fe40007ffe0ff */
[----:B------:R-:W4:Y:S04]  /*14f30*/  LDL.LU R6, [R1+0x8d0] ;  /* 0x0008d00001067983 */ /* 0x000f280000300800 */
[----:B--2---:R0:W-:Y:S04]  /*14f40*/  @P6 STG.E.U16 [R18.64], R22 ;  /* 0x0000001612006986 */ /* 0x0041e8000c101504 */
[----:B------:R-:W-:Y:S01]  /*14f50*/  @P4 STG.E.U16 [R20.64], R12 ;  /* 0x0000000c14004986 */ /* 0x000fe2000c101504 */
[----:B------:R-:W-:-:S02]  /*14f60*/  ISETP.LT.AND P4, PT, R7, c[0x0][0x178], !P2 ;  /* 0x00005e0007007a0c */ /* 0x000fc40005781270 */
[----:B---3--:R-:W-:Y:S02]  /*14f70*/  PRMT R26, R22, 0x7632, R26 ;  /* 0x00007632161a7816 */ /* 0x008fe4000000001a */
[----:B0-----:R-:W-:-:S05]  /*14f80*/  IADD3 R18, R0, c[0x0][0x198], RZ ;  /* 0x0000660000127a10 */ /* 0x001fca0007ffe0ff */
[----:B------:R-:W-:-:S05]  /*14f90*/  IMAD.WIDE R16, R18, 0x2, R2 ;  /* 0x0000000212107825 */ /* 0x000fca00078e0202 */
[----:B------:R0:W-:Y:S04]  /*14fa0*/  @P4 STG.E.U16 [R16.64], R26 ;  /* 0x0000001a10004986 */ /* 0x0001e8000c101504 */
[----:B0-----:R-:W2:Y:S04]  /*14fb0*/  LDL.LU R16, [R1+0x120] ;  /* 0x0001200001107983 */ /* 0x001ea80000300800 */
[----:B------:R-:W3:Y:S04]  /*14fc0*/  LDL.LU R17, [R1+0x20] ;  /* 0x0000200001117983 */ /* 0x000ee80000300800 */
[----:B------:R0:W-:Y:S04]  /*14fd0*/  STL [R1+0x8b0], R26 ;  /* 0x0008b01a01007387 */ /* 0x0001e80000100800 */
[----:B0-----:R-:W4:Y:S01]  /*14fe0*/  LDL R26, [R1+0x478] ;  /* 0x00047800011a7983 */ /* 0x001f220000100800 */
[----:B------:R-:W-:-:S02]  /*14ff0*/  ISETP.LT.AND P2, PT, R27, c[0x0][0x178], !P2 ;  /* 0x00005e001b007a0c */ /* 0x000fc40005741270 */
[----:B------:R-:W-:Y:S02]  /*15000*/  ISETP.LT.AND P6, PT, R7, c[0x0][0x178], !P3 ;  /* 0x00005e0007007a0c */ /* 0x000fe40005fc1270 */
[C---:B------:R-:W-:Y:S01]  /*15010*/  IADD3 R0, R18.reuse, c[0x0][0x198], RZ ;  /* 0x0000660012007a10 */ /* 0x040fe20007ffe0ff */
[----:B------:R-:W-:Y:S01]  /*15020*/  IMAD.WIDE R18, R18, 0x2, R24 ;  /* 0x0000000212127825 */ /* 0x000fe200078e0218 */
[----:B------:R-:W-:Y:S02]  /*15030*/  ISETP.LT.AND P3, PT, R27, c[0x0][0x178], !P3 ;  /* 0x00005e001b007a0c */ /* 0x000fe40005f61270 */
[----:B------:R-:W-:Y:S01]  /*15040*/  PRMT R12, R12, 0x7632, R12 ;  /* 0x000076320c0c7816 */ /* 0x000fe2000000000c */
[----:B------:R-:W-:-:S04]  /*15050*/  IMAD.WIDE R20, R0, 0x2, R2 ;  /* 0x0000000200147825 */ /* 0x000fc800078e0202 */
[----:B------:R0:W-:Y:S01]  /*15060*/  @P2 STG.E.U16 [R18.64], R12 ;  /* 0x0000000c12002986 */ /* 0x0001e2000c101504 */
[C---:B------:R-:W-:Y:S01]  /*15070*/  IMAD.WIDE R22, R0.reuse, 0x2, R24 ;  /* 0x0000000200167825 */ /* 0x040fe200078e0218 */
[----:B0-----:R-:W-:-:S04]  /*15080*/  IADD3 R18, R0, c[0x0][0x198], RZ ;  /* 0x0000660000127a10 */ /* 0x001fc80007ffe0ff */
[----:B------:R-:W-:Y:S01]  /*15090*/  IADD3 R0, R18, c[0x0][0x198], RZ ;  /* 0x0000660012007a10 */ /* 0x000fe20007ffe0ff */
[----:B--2---:R-:W-:Y:S01]  /*150a0*/  @P6 STG.E.U16 [R20.64], R16 ;  /* 0x0000001014006986 */ /* 0x004fe2000c101504 */
[----:B------:R-:W-:Y:S02]  /*150b0*/  ISETP.LT.AND P6, PT, R7, c[0x0][0x178], !P1 ;  /* 0x00005e0007007a0c */ /* 0x000fe40004fc1270 */
[----:B------:R-:W-:Y:S01]  /*150c0*/  ISETP.LT.AND P1, PT, R27, c[0x0][0x178], !P1 ;  /* 0x00005e001b007a0c */ /* 0x000fe20004f21270 */
[----:B---3--:R0:W-:Y:S02]  /*150d0*/  @P3 STG.E.U16 [R22.64], R17 ;  /* 0x0000001116003986 */ /* 0x0081e4000c101504 */
[----:B0-----:R-:W-:Y:S02]  /*150e0*/  PRMT R23, R16, 0x7632, R23 ;  /* 0x0000763210177816 */ /* 0x001fe40000000017 */
[----:B------:R-:W-:Y:S01]  /*150f0*/  PRMT R22, R17, 0x7632, R22 ;  /* 0x0000763211167816 */ /* 0x000fe20000000016 */
[----:B------:R-:W-:Y:S01]  /*15100*/  IMAD.WIDE R16, R18, 0x2, R2 ;  /* 0x0000000212107825 */ /* 0x000fe200078e0202 */
[----:B----4-:R-:W-:-:S03]  /*15110*/  IADD3 R12, R26, 0xd, RZ ;  /* 0x0000000d1a0c7810 */ /* 0x010fc60007ffe0ff */
[----:B------:R-:W-:Y:S01]  /*15120*/  IMAD.WIDE R18, R18, 0x2, R24 ;  /* 0x0000000212127825 */ /* 0x000fe200078e0218 */
[----:B------:R-:W-:Y:S01]  /*15130*/  ISETP.GE.AND P2, PT, R12, c[0x0][0x17c], PT ;  /* 0x00005f000c007a0c */ /* 0x000fe20003f46270 */
[----:B------:R0:W-:Y:S04]  /*15140*/  @P6 STG.E.U16 [R16.64], R23 ;  /* 0x0000001710006986 */ /* 0x0001e8000c101504 */
[----:B------:R-:W2:Y:S04]  /*15150*/  LDL.LU R12, [R1] ;  /* 0x00000000010c7983 */ /* 0x000ea80000300800 */
[----:B------:R1:W-:Y:S04]  /*15160*/  @P1 STG.E.U16 [R18.64], R22 ;  /* 0x0000001612001986 */ /* 0x0003e8000c101504 */
[----:B0-----:R-:W3:Y:S04]  /*15170*/  LDL.LU R23, [R1+0x100] ;  /* 0x0001000001177983 */ /* 0x001ee80000300800 */
[----:B-1----:R-:W4:Y:S01]  /*15180*/  LDL.LU R19, [R1+0x110] ;  /* 0x0001100001137983 */ /* 0x002f220000300800 */
[----:B------:R-:W-:-:S02]  /*15190*/  ISETP.LT.AND P3, PT, R7, c[0x0][0x178], !P0 ;  /* 0x00005e0007007a0c */ /* 0x000fc40004761270 */
[----:B------:R-:W-:Y:S01]  /*151a0*/  ISETP.LT.AND P0, PT, R27, c[0x0][0x178], !P0 ;  /* 0x00005e001b007a0c */ /* 0x000fe20004701270 */
[----:B------:R-:W-:Y:S01]  /*151b0*/  IMAD.WIDE R20, R0, 0x2, R2 ;  /* 0x0000000200147825 */ /* 0x000fe200078e0202 */
[----:B------:R-:W-:-:S03]  /*151c0*/  ISETP.LT.AND P1, PT, R7, c[0x0][0x178], !P5 ;  /* 0x00005e0007007a0c */ /* 0x000fc60006f21270 */
[C---:B------:R-:W-:Y:S01]  /*151d0*/  IMAD.WIDE R16, R0.reuse, 0x2, R24 ;  /* 0x0000000200107825 */ /* 0x040fe200078e0218 */
[----:B------:R-:W-:Y:S02]  /*151e0*/  IADD3 R0, R0, c[0x0][0x198], RZ ;  /* 0x0000660000007a10 */ /* 0x000fe40007ffe0ff */
[----:B------:R-:W-:Y:S02]  /*151f0*/  ISETP.GE.AND P4, PT, R4, c[0x0][0x17c], PT ;  /* 0x00005f0004007a0c */ /* 0x000fe40003f86270 */
[----:B------:R-:W-:Y:S02]  /*15200*/  IADD3 R4, R26, 0xe, RZ ;  /* 0x0000000e1a047810 */ /* 0x000fe40007ffe0ff */
[----:B------:R-:W-:Y:S02]  /*15210*/  ISETP.LT.AND P5, PT, R27, c[0x0][0x178], !P5 ;  /* 0x00005e001b007a0c */ /* 0x000fe40006fa1270 */
[----:B------:R-:W-:Y:S02]  /*15220*/  ISETP.GE.AND P6, PT, R4, c[0x0][0x17c], PT ;  /* 0x00005f0004007a0c */ /* 0x000fe40003fc6270 */
[----:B------:R-:W-:Y:S01]  /*15230*/  IADD3 R4, R26, 0xf, RZ ;  /* 0x0000000f1a047810 */ /* 0x000fe20007ffe0ff */
[----:B----4-:R0:W-:Y:S04]  /*15240*/  @P3 STG.E.U16 [R20.64], R19 ;  /* 0x0000001314003986 */ /* 0x0101e8000c101504 */
[----:B--2---:R1:W-:Y:S01]  /*15250*/  @P0 STG.E.U16 [R16.64], R12 ;  /* 0x0000000c10000986 */ /* 0x0043e2000c101504 */
[----:B0-----:R-:W-:-:S03]  /*15260*/  PRMT R20, R19, 0x7632, R20 ;  /* 0x0000763213147816 */ /* 0x001fc60000000014 */
[----:B------:R-:W2:Y:S01]  /*15270*/  LDL.LU R21, [R1+0x40] ;  /* 0x0000400001157983 */ /* 0x000ea20000300800 */
[----:B-1----:R-:W-:-:S05]  /*15280*/  IMAD.WIDE R16, R0, 0x2, R2 ;  /* 0x0000000200107825 */ /* 0x002fca00078e0202 */
[----:B------:R0:W-:Y:S01]  /*15290*/  @P1 STG.E.U16 [R16.64], R20 ;  /* 0x0000001410001986 */ /* 0x0001e2000c101504 */
[----:B------:R-:W-:Y:S01]  /*152a0*/  ISETP.LT.AND P0, PT, R7, c[0x0][0x178], !P4 ;  /* 0x00005e0007007a0c */ /* 0x000fe20006701270 */
[----:B------:R-:W-:Y:S01]  /*152b0*/  IMAD.WIDE R18, R0, 0x2, R24 ;  /* 0x0000000200127825 */ /* 0x000fe200078e0218 */
[----:B------:R-:W-:Y:S02]  /*152c0*/  ISETP.LT.AND P4, PT, R27, c[0x0][0x178], !P4 ;  /* 0x00005e001b007a0c */ /* 0x000fe40006781270 */
[----:B------:R-:W-:Y:S01]  /*152d0*/  ISETP.GE.AND P3, PT, R4, c[0x0][0x17c], PT ;  /* 0x00005f0004007a0c */ /* 0x000fe20003f66270 */
[----:B0-----:R-:W4:Y:S01]  /*152e0*/  LDL.LU R20, [R1+0x130] ;  /* 0x0001300001147983 */ /* 0x001f220000300800 */
[----:B------:R-:W-:Y:S02]  /*152f0*/  PRMT R4, R12, 0x7632, R4 ;  /* 0x000076320c047816 */ /* 0x000fe40000000004 */
[----:B------:R-:W-:Y:S01]  /*15300*/  IADD3 R0, R0, c[0x0][0x198], RZ ;  /* 0x0000660000007a10 */ /* 0x000fe20007ffe0ff */
[----:B------:R-:W4:Y:S04]  /*15310*/  LDL.LU R22, [R1+0x94] ;  /* 0x0000940001167983 */ /* 0x000f280000300800 */
[----:B------:R0:W-:Y:S01]  /*15320*/  @P5 STG.E.U16 [R18.64], R4 ;  /* 0x0000000412005986 */ /* 0x0001e2000c101504 */
[----:B------:R-:W-:-:S05]  /*15330*/  IMAD.WIDE R16, R0, 0x2, R2 ;  /* 0x0000000200107825 */ /* 0x000fca00078e0202 */
[----:B---3--:R-:W-:Y:S01]  /*15340*/  @P0 STG.E.U16 [R16.64], R23 ;  /* 0x0000001710000986 */ /* 0x008fe2000c101504 */
[----:B0-----:R-:W-:-:S05]  /*15350*/  IMAD.WIDE R18, R0, 0x2, R24 ;  /* 0x0000000200127825 */ /* 0x001fca00078e0218 */
[----:B------:R0:W-:Y:S02]  /*15360*/  @P4 STG.E.U16 [R18.64], R8 ;  /* 0x0000000812004986 */ /* 0x0001e4000c101504 */
[----:B0-----:R-:W-:Y:S02]  /*15370*/  PRMT R8, R23, 0x7632, R8 ;  /* 0x0000763217087816 */ /* 0x001fe40000000008 */
[----:B------:R-:W3:Y:S01]  /*15380*/  LDL.LU R23, [R1+0x34] ;  /* 0x0000340001177983 */ /* 0x000ee20000300800 */
[----:B------:R-:W-:Y:S02]  /*15390*/  ISETP.LT.AND P5, PT, R7, c[0x0][0x178], !P2 ;  /* 0x00005e0007007a0c */ /* 0x000fe400057a1270 */
[----:B------:R-:W-:Y:S02]  /*153a0*/  ISETP.LT.AND P2, PT, R27, c[0x0][0x178], !P2 ;  /* 0x00005e001b007a0c */ /* 0x000fe40005741270 */
[----:B------:R-:W-:Y:S02]  /*153b0*/  IADD3 R0, R0, c[0x0][0x198], RZ ;  /* 0x0000660000007a10 */ /* 0x000fe40007ffe0ff */
[----:B------:R-:W-:-:S02]  /*153c0*/  IADD3 R4, R26, 0x11, RZ ;  /* 0x000000111a047810 */ /* 0x000fc40007ffe0ff */
[----:B------:R-:W-:Y:S01]  /*153d0*/  ISETP.LT.AND P4, PT, R7, c[0x0][0x178], !P6 ;  /* 0x00005e0007007a0c */ /* 0x000fe20007781270 */
[----:B------:R-:W-:Y:S01]  /*153e0*/  IMAD.WIDE R16, R0, 0x2, R2 ;  /* 0x0000000200107825 */ /* 0x000fe200078e0202 */
[----:B------:R-:W-:Y:S02]  /*153f0*/  ISETP.GE.AND P0, PT, R4, c[0x0][0x17c], PT ;  /* 0x00005f0004007a0c */ /* 0x000fe40003f06270 */
[----:B------:R-:W-:Y:S01]  /*15400*/  PRMT R4, R8, 0x7632, R4 ;  /* 0x0000763208047816 */ /* 0x000fe20000000004 */
[C---:B------:R-:W-:Y:S01]  /*15410*/  IMAD.WIDE R18, R0.reuse, 0x2, R24 ;  /* 0x0000000200127825 */ /* 0x040fe200078e0218 */
[----:B------:R-:W-:Y:S01]  /*15420*/  IADD3 R0, R0, c[0x0][0x198], RZ ;  /* 0x0000660000007a10 */ /* 0x000fe20007ffe0ff */
[----:B------:R0:W-:Y:S01]  /*15430*/  @P5 STG.E.U16 [R16.64], R8 ;  /* 0x0000000810005986 */ /* 0x0001e2000c101504 */
[----:B------:R-:W-:-:S03]  /*15440*/  ISETP.LT.AND P6, PT, R27, c[0x0][0x178], !P6 ;  /* 0x00005e001b007a0c */ /* 0x000fc600077c1270 */
[----:B------:R1:W-:Y:S01]  /*15450*/  @P2 STG.E.U16 [R18.64], R4 ;  /* 0x0000000412002986 */ /* 0x0003e2000c101504 */
[----:B------:R-:W-:Y:S02]  /*15460*/  ISETP.LT.AND P2, PT, R7, c[0x0][0x178], !P3 ;  /* 0x00005e0007007a0c */ /* 0x000fe40005f41270 */
[C---:B------:R-:W-:Y:S02]  /*15470*/  IADD3 R12, R26.reuse, 0x10, RZ ;  /* 0x000000101a0c7810 */ /* 0x040fe40007ffe0ff */
[----:B0-----:R-:W-:Y:S01]  /*15480*/  IADD3 R8, R26, 0x12, RZ ;  /* 0x000000121a087810 */ /* 0x001fe20007ffe0ff */
[----:B------:R-:W-:-:S03]  /*15490*/  IMAD.WIDE R16, R0, 0x2, R2 ;  /* 0x0000000200107825 */ /* 0x000fc600078e0202 */
[----:B------:R-:W-:Y:S02]  /*154a0*/  ISETP.GE.AND P5, PT, R8, c[0x0][0x17c], PT ;  /* 0x00005f0008007a0c */ /* 0x000fe40003fa6270 */
[----:B------:R-:W-:Y:S02]  /*154b0*/  IADD3 R8, R0, c[0x0][0x198], RZ ;  /* 0x0000660000087a10 */ /* 0x000fe40007ffe0ff */
[----:B------:R-:W-:-:S03]  /*154c0*/  ISETP.GE.AND P1, PT, R12, c[0x0][0x17c], PT ;  /* 0x00005f000c007a0c */ /* 0x000fc60003f26270 */
[----:B-1----:R-:W-:Y:S01]  /*154d0*/  IMAD.WIDE R18, R8, 0x2, R2 ;  /* 0x0000000208127825 */ /* 0x002fe200078e0202 */
[----:B------:R-:W-:Y:S02]  /*154e0*/  ISETP.LT.AND P3, PT, R27, c[0x0][0x178], !P3 ;  /* 0x00005e001b007a0c */ /* 0x000fe40005f61270 */
[----:B--2---:R-:W-:Y:S01]  /*154f0*/  PRMT R12, R21, 0x7632, R12 ;  /* 0x00007632150c7816 */ /* 0x004fe2000000000c */
[----:B----4-:R0:W-:Y:S02]  /*15500*/  @P4 STG.E.U16 [R16.64], R20 ;  /* 0x0000001410004986 */ /* 0x0101e4000c101504 */
[----:B0-----:R-:W-:Y:S01]  /*15510*/  IMAD.WIDE R16, R0, 0x2, R24 ;  /* 0x0000000200107825 */ /* 0x001fe200078e0218 */
[----:B------:R-:W-:-:S04]  /*15520*/  PRMT R0, R20, 0x7632, R0 ;  /* 0x0000763214007816 */ /* 0x000fc80000000000 */
[----:B------:R0:W-:Y:S01]  /*15530*/  @P6 STG.E.U16 [R16.64], R21 ;  /* 0x0000001510006986 */ /* 0x0001e2000c101504 */
[----:B------:R-:W-:Y:S02]  /*15540*/  ISETP.LT.AND P6, PT, R7, c[0x0][0x178], !P1 ;  /* 0x00005e0007007a0c */ /* 0x000fe40004fc1270 */
[----:B------:R-:W-:Y:S01]  /*15550*/  ISETP.LT.AND P1, PT, R27, c[0x0][0x178], !P1 ;  /* 0x00005e001b007a0c */ /* 0x000fe20004f21270 */
[----:B------:R1:W-:Y:S01]  /*15560*/  @P2 STG.E.U16 [R18.64], R0 ;  /* 0x0000000012002986 */ /* 0x0003e2000c101504 */
[C---:B0-----:R-:W-:Y:S01]  /*15570*/  IMAD.WIDE R16, R8.reuse, 0x2, R24 ;  /* 0x0000000208107825 */ /* 0x041fe200078e0218 */
[----:B-1----:R-:W-:-:S04]  /*15580*/  IADD3 R0, R8, c[0x0][0x198], RZ ;  /* 0x0000660008007a10 */ /* 0x002fc80007ffe0ff */
[----:B------:R0:W-:Y:S01]  /*15590*/  @P3 STG.E.U16 [R16.64], R12 ;  /* 0x0000000c10003986 */ /* 0x0001e2000c101504 */
[----:B------:R-:W-:-:S04]  /*155a0*/  IMAD.WIDE R18, R0, 0x2, R2 ;  /* 0x0000000200127825 */ /* 0x000fc800078e0202 */
[----:B------:R-:W-:Y:S01]  /*155b0*/  IMAD.WIDE R20, R0, 0x2, R24 ;  /* 0x0000000200147825 */ /* 0x000fe200078e0218 */
[----:B------:R1:W-:Y:S04]  /*155c0*/  @P6 STG.E.U16 [R18.64], R22 ;  /* 0x0000001612006986 */ /* 0x0003e8000c101504 */
[----:B---3--:R-:W-:Y:S01]  /*155d0*/  @P1 STG.E.U16 [R20.64], R23 ;  /* 0x0000001714001986 */ /* 0x008fe2000c101504 */
[----:B------:R-:W-:Y:S02]  /*155e0*/  ISETP.LT.AND P1, PT, R7, c[0x0][0x178], !P0 ;  /* 0x00005e0007007a0c */ /* 0x000fe40004721270 */
[----:B0-----:R-:W-:Y:S02]  /*155f0*/  PRMT R12, R22, 0x7632, R12 ;  /* 0x00007632160c7816 */ /* 0x001fe4000000000c */
[----:B-1----:R-:W-:-:S05]  /*15600*/  IADD3 R18, R0, c[0x0][0x198], RZ ;  /* 0x0000660000127a10 */ /* 0x002fca0007ffe0ff */
[----:B------:R-:W-:-:S05]  /*15610*/  IMAD.WIDE R16, R18, 0x2, R2 ;  /* 0x0000000212107825 */ /* 0x000fca00078e0202 */
[----:B------:R0:W-:Y:S04]  /*15620*/  @P1 STG.E.U16 [R16.64], R12 ;  /* 0x0000000c10001986 */ /* 0x0001e8000c101504 */
[----:B0-----:R-:W2:Y:S04]  /*15630*/  LDL.LU R16, [R1+0xa4] ;  /* 0x0000a40001107983 */ /* 0x001ea80000300800 */
[----:B------:R-:W3:Y:S01]  /*15640*/  LDL.LU R17, [R1+0x14] ;  /* 0x0000140001117983 */ /* 0x000ee20000300800 */
[----:B------:R-:W-:Y:S02]  /*15650*/  ISETP.LT.AND P0, PT, R27, c[0x0][0x178], !P0 ;  /* 0x00005e001b007a0c */ /* 0x000fe40004701270 */
[----:B------:R-:W-:-:S02]  /*15660*/  ISETP.LT.AND P6, PT, R7, c[0x0][0x178], !P5 ;  /* 0x00005e0007007a0c */ /* 0x000fc40006fc1270 */
[----:B------:R-:W-:Y:S02]  /*15670*/  ISETP.LT.AND P5, PT, R27, c[0x0][0x178], !P5 ;  /* 0x00005e001b007a0c */ /* 0x000fe40006fa1270 */
[----:B------:R-:W-:Y:S02]  /*15680*/  IADD3 R8, R26, 0x15, RZ ;  /* 0x000000151a087810 */ /* 0x000fe40007ffe0ff */
[C---:B------:R-:W-:Y:S01]  /*15690*/  IADD3 R0, R18.reuse, c[0x0][0x198], RZ ;  /* 0x0000660012007a10 */ /* 0x040fe20007ffe0ff */
[----:B------:R-:W-:Y:S01]  /*156a0*/  IMAD.WIDE R18, R18, 0x2, R24 ;  /* 0x0000000212127825 */ /* 0x000fe200078e0218 */
[----:B------:R-:W-:Y:S02]  /*156b0*/  ISETP.GE.AND P3, PT, R8, c[0x0][0x17c], PT ;  /* 0x00005f0008007a0c */ /* 0x000fe40003f66270 */
[----:B------:R-:W-:Y:S01]  /*156c0*/  PRMT R8, R23, 0x7632, R8 ;  /* 0x0000763217087816 */ /* 0x000fe20000000008 */
[----:B------:R-:W-:-:S04]  /*156d0*/  IMAD.WIDE R20, R0, 0x2, R2 ;  /* 0x0000000200147825 */ /* 0x000fc800078e0202 */
[----:B------:R-:W-:Y:S01]  /*156e0*/  IMAD.WIDE R22, R0, 0x2, R24 ;  /* 0x0000000200167825 */ /* 0x000fe200078e0218 */
[----:B------:R-:W-:Y:S01]  /*156f0*/  @P0 STG.E.U16 [R18.64], R8 ;  /* 0x0000000812000986 */ /* 0x000fe2000c101504 */
[----:B------:R-:W-:-:S03]  /*15700*/  IADD3 R4, R26, 0x13, RZ ;  /* 0x000000131a047810 */ /* 0x000fc60007ffe0ff */
[----:B--2---:R-:W-:Y:S04]  /*15710*/  @P6 STG.E.U16 [R20.64], R16 ;  /* 0x0000001014006986 */ /* 0x004fe8000c101504 */
[----:B---3--:R0:W-:Y:S04]  /*15720*/  @P5 STG.E.U16 [R22.64], R17 ;  /* 0x0000001116005986 */ /* 0x0081e8000c101504 */
[----:B0-----:R-:W2:Y:S04]  /*15730*/  LDL.LU R23, [R1+0xd4] ;  /* 0x0000d40001177983 */ /* 0x001ea80000300800 */
[----:B------:R-:W3:Y:S01]  /*15740*/  LDL.LU R22, [R1+0xc4] ;  /* 0x0000c40001167983 */ /* 0x000ee20000300800 */
[----:B------:R-:W-:-:S02]  /*15750*/  ISETP.GE.AND P4, PT, R4, c[0x0][0x17c], PT ;  /* 0x00005f0004007a0c */ /* 0x000fc40003f86270 */
[----:B------:R-:W-:Y:S02]  /*15760*/  IADD3 R4, R26, 0x14, RZ ;  /* 0x000000141a047810 */ /* 0x000fe40007ffe0ff */
[----:B------:R-:W-:Y:S02]  /*15770*/  ISETP.LT.AND P6, PT, R7, c[0x0][0x178], !P4 ;  /* 0x00005e0007007a0c */ /* 0x000fe400067c1270 */
[----:B------:R-:W-:Y:S02]  /*15780*/  ISETP.GE.AND P2, PT, R4, c[0x0][0x17c], PT ;  /* 0x00005f0004007a0c */ /* 0x000fe40003f46270 */
[----:B------:R-:W-:Y:S02]  /*15790*/  ISETP.LT.AND P4, PT, R27, c[0x0][0x178], !P4 ;  /* 0x00005e001b007a0c */ /* 0x000fe40006781270 */
[----:B------:R-:W-:Y:S02]  /*157a0*/  IADD3 R18, R0, c[0x0][0x198], RZ ;  /* 0x0000660000127a10 */ /* 0x000fe40007ffe0ff */
[----:B------:R-:W-:-:S02]  /*157b0*/  IADD3 R4, R26, 0x16, RZ ;  /* 0x000000161a047810 */ /* 0x000fc40007ffe0ff */
[----:B------:R-:W-:Y:S02]  /*157c0*/  ISETP.LT.AND P5, PT, R7, c[0x0][0x178], !P2 ;  /* 0x00005e0007007a0c */ /* 0x000fe400057a1270 */
[----:B------:R-:W-:Y:S02]  /*157d0*/  IADD3 R20, R26, 0x17, RZ ;  /* 0x000000171a147810 */ /* 0x000fe40007ffe0ff */
[----:B------:R-:W-:Y:S02]  /*157e0*/  IADD3 R0, R18, c[0x0][0x198], RZ ;  /* 0x0000660012007a10 */ /* 0x000fe40007ffe0ff */
[----:B------:R-:W-:Y:S02]  /*157f0*/  ISETP.GE.AND P1, PT, R4, c[0x0][0x17c], PT ;  /* 0x00005f0004007a0c */ /* 0x000fe40003f26270 */
[----:B------:R-:W-:Y:S02]  /*15800*/  PRMT R12, R16, 0x7632, R12 ;  /* 0x00007632100c7816 */ /* 0x000fe4000000000c */
[----:B------:R-:W-:Y:S01]  /*15810*/  PRMT R4, R17, 0x7632, R4 ;  /* 0x0000763211047816 */ /* 0x000fe20000000004 */
[----:B------:R-:W-:Y:S01]  /*15820*/  IMAD.WIDE R16, R18, 0x2, R2 ;  /* 0x0000000212107825 */ /* 0x000fe200078e0202 */
[----:B------:R-:W-:-:S02]  /*15830*/  ISETP.LT.AND P2, PT, R27, c[0x0][0x178], !P2 ;  /* 0x00005e001b007a0c */ /* 0x000fc40005741270 */
[----:B------:R-:W-:Y:S01]  /*15840*/  ISETP.GE.AND P0, PT, R20, c[0x0][0x17c], PT ;  /* 0x00005f0014007a0c */ /* 0x000fe20003f06270 */
[----:B------:R-:W-:Y:S01]  /*15850*/  IMAD.WIDE R18, R18, 0x2, R24 ;  /* 0x0000000212127825 */ /* 0x000fe200078e0218 */
[----:B------:R-:W-:-:S03]  /*15860*/  IADD3 R8, R26, 0x18, RZ ;  /* 0x000000181a087810 */ /* 0x000fc60007ffe0ff */
[----:B------:R-:W-:Y:S01]  /*15870*/  IMAD.WIDE R20, R0, 0x2, R2 ;  /* 0x0000000200147825 */ /* 0x000fe200078e0202 */
[----:B------:R0:W-:Y:S01]  /*15880*/  @P6 STG.E.U16 [R16.64], R12 ;  /* 0x0000000c10006986 */ /* 0x0001e2000c101504 */
[----:B------:R-:W-:-:S03]  /*15890*/  ISETP.GE.AND P6, PT, R8, c[0x0][0x17c], PT ;  /* 0x00005f0008007a0c */ /* 0x000fc60003fc6270 */
[----:B------:R1:W-:Y:S01]  /*158a0*/  @P4 STG.E.U16 [R18.64], R4 ;  /* 0x0000000412004986 */ /* 0x0003e2000c101504 */
[----:B------:R-:W-:Y:S02]  /*158b0*/  ISETP.LT.AND P4, PT, R7, c[0x0][0x178], !P3 ;  /* 0x00005e0007007a0c */ /* 0x000fe40005f81270 */
[----:B------:R-:W-:Y:S01]  /*158c0*/  ISETP.LT.AND P3, PT, R27, c[0x0][0x178], !P3 ;  /* 0x00005e001b007a0c */ /* 0x000fe20005f61270 */
[C---:B0-----:R-:W-:Y:S01]  /*158d0*/  IMAD.WIDE R16, R0.reuse, 0x2, R24 ;  /* 0x0000000200107825 */ /* 0x041fe200078e0218 */
[----:B------:R-:W-:Y:S02]  /*158e0*/  IADD3 R0, R0, c[0x0][0x198], RZ ;  /* 0x0000660000007a10 */ /* 0x000fe40007ffe0ff */
[----:B-1----:R-:W-:Y:S02]  /*158f0*/  IADD3 R4, R26, 0x19, RZ ;  /* 0x000000191a047810 */ /* 0x002fe40007ffe0ff */
[----:B------:R-:W-:Y:S01]  /*15900*/  PRMT R12, R5, 0x7632, R12 ;  /* 0x00007632050c7816 */ /* 0x000fe2000000000c */
[----:B--2---:R0:W-:Y:S01]  /*15910*/  @P5 STG.E.U16 [R20.64], R23 ;  /* 0x0000001714005986 */ /* 0x0041e2000c101504 */
[----:B------:R-:W-:-:S03]  /*15920*/  PRMT R8, R23, 0x7632, R8 ;  /* 0x0000763217087816 */ /* 0x000fc60000000008 */
[----:B------:R1:W-:Y:S01]  /*15930*/  @P2 STG.E.U16 [R16.64], R5 ;  /* 0x0000000510002986 */ /* 0x0003e2000c101504 */
[----:B------:R-:W-:-:S03]  /*15940*/  ISETP.LT.AND P2, PT, R7, c[0x0][0x178], !P1 ;  /* 0x00005e0007007a0c */ /* 0x000fc60004f41270 */
[----:B0-----:R-:W2:Y:S01]  /*15950*/  LDL.LU R23, [R1+0x124] ;  /* 0x0001240001177983 */ /* 0x001ea20000300800 */
[----:B------:R-:W-:Y:S02]  /*15960*/  ISETP.GE.AND P5, PT, R4, c[0x0][0x17c], PT ;  /* 0x00005f0004007a0c */ /* 0x000fe40003fa6270 */
[----:B------:R-:W-:Y:S01]  /*15970*/  ISETP.LT.AND P1, PT, R27, c[0x0][0x178], !P1 ;  /* 0x00005e001b007a0c */ /* 0x000fe20004f21270 */
[----:B------:R-:W4:Y:S01]  /*15980*/  LDL.LU R19, [R1+0x24] ;  /* 0x0000240001137983 */ /* 0x000f220000300800 */
[----:B-1----:R-:W-:-:S03]  /*15990*/  IMAD.WIDE R4, R0, 0x2, R2 ;  /* 0x0000000200047825 */ /* 0x002fc600078e0202 */
[----:B------:R-:W4:Y:S01]  /*159a0*/  LDL.LU R21, [R1+0x114] ;  /* 0x0001140001157983 */ /* 0x000f220000300800 */
[C---:B------:R-:W-:Y:S01]  /*159b0*/  IMAD.WIDE R16, R0.reuse, 0x2, R24 ;  /* 0x0000000200107825 */ /* 0x040fe200078e0218 */
[----:B------:R-:W-:Y:S02]  /*159c0*/  IADD3 R0, R0, c[0x0][0x198], RZ ;  /* 0x0000660000007a10 */ /* 0x000fe40007ffe0ff */
[----:B------:R0:W-:Y:S04]  /*159d0*/  @P4 STG.E.U16 [R4.64], R8 ;  /* 0x0000000804004986 */ /* 0x0001e8000c101504 */
[----:B------:R1:W-:Y:S01]  /*159e0*/  @P3 STG.E.U16 [R16.64], R12 ;  /* 0x0000000c10003986 */ /* 0x0003e2000c101504 */
[----:B0-----:R-:W-:-:S04]  /*159f0*/  IMAD.WIDE R4, R0, 0x2, R2 ;  /* 0x0000000200047825 */ /* 0x001fc800078e0202 */
[----:B-1----:R-:W-:Y:S01]  /*15a00*/  IMAD.WIDE R16, R0, 0x2, R24 ;  /* 0x0000000200107825 */ /* 0x002fe200078e0218 */
[----:B---3--:R-:W-:Y:S04]  /*15a10*/  @P2 STG.E.U16 [R4.64], R22 ;  /* 0x0000001604002986 */ /* 0x008fe8000c101504 */
[----:B------:R0:W-:Y:S02]  /*15a20*/  @P1 STG.E.U16 [R16.64], R13 ;  /* 0x0000000d10001986 */ /* 0x0001e4000c101504 */
[----:B0-----:R-:W-:Y:S02]  /*15a30*/  PRMT R16, R22, 0x7632, R16 ;  /* 0x0000763216107816 */ /* 0x001fe40000000010 */
[----:B------:R-:W3:Y:S01]  /*15a40*/  LDL.LU R22, [R1+0x4] ;  /* 0x0000040001167983 */ /* 0x000ee20000300800 */
[----:B------:R-:W-:-:S02]  /*15a50*/  ISETP.LT.AND P3, PT, R7, c[0x0][0x178], !P0 ;  /* 0x00005e0007007a0c */ /* 0x000fc40004761270 */
[----:B------:R-:W-:Y:S02]  /*15a60*/  ISETP.LT.AND P0, PT, R27, c[0x0][0x178], !P0 ;  /* 0x00005e001b007a0c */ /* 0x000fe40004701270 */
[----:B------:R-:W-:Y:S02]  /*15a70*/  IADD3 R8, R26, 0x1b, RZ ;  /* 0x0000001b1a087810 */ /* 0x000fe40007ffe0ff */
[----:B------:R-:W-:Y:S02]  /*15a80*/  IADD3 R0, R0, c[0x0][0x198], RZ ;  /* 0x0000660000007a10 */ /* 0x000fe40007ffe0ff */
[----:B------:R-:W-:Y:S02]  /*15a90*/  ISETP.GE.AND P2, PT, R8, c[0x0][0x17c], PT ;  /* 0x00005f0008007a0c */ /* 0x000fe40003f46270 */
[----:B------:R-:W-:Y:S01]  /*15aa0*/  ISETP.LT.AND P1, PT, R7, c[0x0][0x178], !P6 ;  /* 0x00005e0007007a0c */ /* 0x000fe20007721270 */
[----:B------:R-:W-:Y:S01]  /*15ab0*/  IMAD.WIDE R4, R0, 0x2, R2 ;  /* 0x0000000200047825 */ /* 0x000fe200078e0202 */
[----:B------:R-:W-:-:S03]  /*15ac0*/  PRMT R8, R13, 0x7632, R8 ;  /* 0x000076320d087816 */ /* 0x000fc60000000008 */
        /* <DEDUP_REMOVED lines=14> */
[----:B------:R-:W-:Y:S01]  /*15bb0*/  IADD3 R8, R26, 0x1d, RZ ;  /* 0x0000001d1a087810 */ /* 0x000fe20007ffe0ff */
[----:B--2---:R0:W-:Y:S02]  /*15bc0*/  @P1 STG.E.U16 [R4.64], R23 ;  /* 0x0000001704001986 */ /* 0x0041e4000c101504 */
[----:B0-----:R-:W-:Y:S01]  /*15bd0*/  IMAD.WIDE R4, R0, 0x2, R24 ;  /* 0x0000000200047825 */ /* 0x001fe200078e0218 */
[----:B------:R-:W-:Y:S02]  /*15be0*/  PRMT R0, R23, 0x7632, R0 ;  /* 0x0000763217007816 */ /* 0x000fe40000000000 */
[----:B------:R-:W2:Y:S04]  /*15bf0*/  LDL.LU R23, [R1+0x104] ;  /* 0x0001040001177983 */ /* 0x000ea80000300800 */
[----:B----4-:R0:W-:Y:S01]  /*15c00*/  @P6 STG.E.U16 [R4.64], R19 ;  /* 0x0000001304006986 */ /* 0x0101e2000c101504 */
[----:B------:R-:W-:-:S02]  /*15c10*/  ISETP.LT.AND P6, PT, R7, c[0x0][0x178], !P4 ;  /* 0x00005e0007007a0c */ /* 0x000fc400067c1270 */
[----:B------:R-:W-:Y:S01]  /*15c20*/  ISETP.LT.AND P4, PT, R27, c[0x0][0x178], !P4 ;  /* 0x00005e001b007a0c */ /* 0x000fe20006781270 */
[----:B------:R1:W-:Y:S01]  /*15c30*/  @P0 STG.E.U16 [R12.64], R0 ;  /* 0x000000000c000986 */ /* 0x0003e2000c101504 */
[----:B------:R-:W-:Y:S02]  /*15c40*/  ISETP.GE.AND P1, PT, R8, c[0x0][0x17c], PT ;  /* 0x00005f0008007a0c */ /* 0x000fe40003f26270 */
[----:B------:R-:W-:Y:S01]  /*15c50*/  PRMT R8, R19, 0x7632, R8 ;  /* 0x0000763213087816 */ /* 0x000fe20000000008 */
[C---:B0-----:R-:W-:Y:S01]  /*15c60*/  IMAD.WIDE R4, R16.reuse, 0x2, R24 ;  /* 0x0000000210047825 */ /* 0x041fe200078e0218 */
[----:B-1----:R-:W-:-:S04]  /*15c70*/  IADD3 R0, R16, c[0x0][0x198], RZ ;  /* 0x0000660010007a10 */ /* 0x002fc80007ffe0ff */
[----:B------:R-:W-:Y:S01]  /*15c80*/  @P5 STG.E.U16 [R4.64], R8 ;  /* 0x0000000804005986 */ /* 0x000fe2000c101504 */
[----:B------:R-:W-:-:S04]  /*15c90*/  IMAD.WIDE R12, R0, 0x2, R2 ;  /* 0x00000002000c7825 */ /* 0x000fc800078e0202 */
[C---:B------:R-:W-:Y:S01]  /*15ca0*/  IMAD.WIDE R16, R0.reuse, 0x2, R24 ;  /* 0x0000000200107825 */ /* 0x040fe200078e0218 */
[----:B------:R0:W-:Y:S04]  /*15cb0*/  @P6 STG.E.U16 [R12.64], R21 ;  /* 0x000000150c006986 */ /* 0x0001e8000c101504 */
[----:B---3--:R1:W-:Y:S01]  /*15cc0*/  @P4 STG.E.U16 [R16.64], R22 ;  /* 0x0000001610004986 */ /* 0x0083e2000c101504 */
[----:B------:R-:W-:Y:S02]  /*15cd0*/  ISETP.LT.AND P4, PT, R7, c[0x0][0x178], !P2 ;  /* 0x00005e0007007a0c */ /* 0x000fe40005781270 */
[----:B------:R-:W-:Y:S02]  /*15ce0*/  ISETP.LT.AND P2, PT, R27, c[0x0][0x178], !P2 ;  /* 0x00005e001b007a0c */ /* 0x000fe40005741270 */
[----:B0-----:R-:W-:-:S02]  /*15cf0*/  IADD3 R12, R0, c[0x0][0x198], RZ ;  /* 0x00006600000c7a10 */ /* 0x001fc40007ffe0ff */
[----:B------:R-:W-:Y:S02]  /*15d00*/  PRMT R8, R21, 0x7632, R8 ;  /* 0x0000763215087816 */ /* 0x000fe40000000008 */
[C---:B------:R-:W-:Y:S01]  /*15d10*/  IADD3 R0, R12.reuse, c[0x0][0x198], RZ ;  /* 0x000066000c007a10 */ /* 0x040fe20007ffe0ff */
[----:B------:R-:W-:Y:S01]  /*15d20*/  IMAD.WIDE R4, R12, 0x2, R2 ;  /* 0x000000020c047825 */ /* 0x000fe200078e0202 */
[----:B------:R-:W-:Y:S02]  /*15d30*/  PRMT R20, R22, 0x7632, R20 ;  /* 0x0000763216147816 */ /* 0x000fe40000000014 */
[----:B-1----:R-:W3:Y:S01]  /*15d40*/  LDL.LU R22, [R1+0x44] ;  /* 0x0000440001167983 */ /* 0x002ee20000300800 */
[----:B------:R-:W-:-:S03]  /*15d50*/  IMAD.WIDE R12, R12, 0x2, R24 ;  /* 0x000000020c0c7825 */ /* 0x000fc600078e0218 */
[----:B------:R-:W-:Y:S04]  /*15d60*/  @P4 STG.E.U16 [R4.64], R8 ;  /* 0x0000000804004986 */ /* 0x000fe8000c101504 */
[----:B------:R0:W-:Y:S04]  /*15d70*/  @P2 STG.E.U16 [R12.64], R20 ;  /* 0x000000140c002986 */ /* 0x0001e8000c101504 */
[----:B0-----:R-:W4:Y:S01]  /*15d80*/  LDL.LU R20, [R1+0x134] ;  /* 0x0001340001147983 */ /* 0x001f220000300800 */
[----:B------:R-:W-:Y:S02]  /*15d90*/  ISETP.LT.AND P6, PT, R7, c[0x0][0x178], !P3 ;  /* 0x00005e0007007a0c */ /* 0x000fe40005fc1270 */
[----:B------:R-:W-:-:S02]  /*15da0*/  ISETP.LT.AND P3, PT, R27, c[0x0][0x178], !P3 ;  /* 0x00005e001b007a0c */ /* 0x000fc40005f61270 */
[C---:B------:R-:W-:Y:S02]  /*15db0*/  IADD3 R18, R26.reuse, 0x1e, RZ ;  /* 0x0000001e1a127810 */ /* 0x040fe40007ffe0ff */
[----:B------:R-:W-:Y:S01]  /*15dc0*/  IADD3 R19, R26, 0x1f, RZ ;  /* 0x0000001f1a137810 */ /* 0x000fe20007ffe0ff */
[----:B------:R-:W-:Y:S01]  /*15dd0*/  IMAD.WIDE R16, R0, 0x2, R2 ;  /* 0x0000000200107825 */ /* 0x000fe200078e0202 */
[----:B------:R-:W-:Y:S02]  /*15de0*/  ISETP.GE.AND P0, PT, R18, c[0x0][0x17c], PT ;  /* 0x00005f0012007a0c */ /* 0x000fe40003f06270 */
[----:B------:R-:W-:Y:S01]  /*15df0*/  ISETP.GE.AND P5, PT, R19, c[0x0][0x17c], PT ;  /* 0x00005f0013007a0c */ /* 0x000fe20003fa6270 */
[C---:B------:R-:W-:Y:S01]  /*15e00*/  IMAD.WIDE R18, R0.reuse, 0x2, R24 ;  /* 0x0000000200127825 */ /* 0x040fe200078e0218 */
[----:B------:R-:W-:Y:S02]  /*15e10*/  IADD3 R8, R0, c[0x0][0x198], RZ ;  /* 0x0000660000087a10 */ /* 0x000fe40007ffe0ff */
[----:B------:R-:W-:-:S03]  /*15e20*/  IADD3 R12, R26, 0x21, RZ ;  /* 0x000000211a0c7810 */ /* 0x000fc60007ffe0ff */
[----:B------:R-:W-:Y:S01]  /*15e30*/  IMAD.WIDE R4, R8, 0x2, R2 ;  /* 0x0000000208047825 */ /* 0x000fe200078e0202 */
[----:B------:R-:W-:Y:S01]  /*15e40*/  ISETP.GE.AND P2, PT, R12, c[0x0][0x17c], PT ;  /* 0x00005f000c007a0c */ /* 0x000fe20003f46270 */
[----:B--2---:R0:W-:Y:S04]  /*15e50*/  @P6 STG.E.U16 [R16.64], R23 ;  /* 0x0000001710006986 */ /* 0x0041e8000c101504 */
[----:B------:R1:W-:Y:S01]  /*15e60*/  @P3 STG.E.U16 [R18.64], R9 ;  /* 0x0000000912003986 */ /* 0x0003e2000c101504 */
[----:B0-----:R-:W-:-:S03]  /*15e70*/  PRMT R16, R23, 0x7632, R16 ;  /* 0x0000763217107816 */ /* 0x001fc60000000010 */
[----:B-1----:R-:W2:Y:S04]  /*15e80*/  LDL.LU R19, [R1+0x98] ;  /* 0x0000980001137983 */ /* 0x002ea80000300800 */
[----:B------:R-:W2:Y:S01]  /*15e90*/  LDL.LU R23, [R1+0x38] ;  /* 0x0000380001177983 */ /* 0x000ea20000300800 */
[----:B------:R-:W-:Y:S02]  /*15ea0*/  ISETP.LT.AND P6, PT, R7, c[0x0][0x178], !P1 ;  /* 0x00005e0007007a0c */ /* 0x000fe40004fc1270 */
[----:B------:R-:W-:Y:S02]  /*15eb0*/  ISETP.LT.AND P1, PT, R27, c[0x0][0x178], !P1 ;  /* 0x00005e001b007a0c */ /* 0x000fe40004f21270 */
[----:B------:R-:W-:Y:S02]  /*15ec0*/  ISETP.LT.AND P3, PT, R7, c[0x0][0x178], !P0 ;  /* 0x00005e0007007a0c */ /* 0x000fe40004761270 */
[----:B------:R-:W-:-:S02]  /*15ed0*/  ISETP.LT.AND P0, PT, R27, c[0x0][0x178], !P0 ;  /* 0x00005e001b007a0c */ /* 0x000fc40004701270 */
[C---:B------:R-:W-:Y:S02]  /*15ee0*/  IADD3 R18, R8.reuse, c[0x0][0x198], RZ ;  /* 0x0000660008127a10 */ /* 0x040fe40007ffe0ff */
[----:B------:R-:W-:Y:S01]  /*15ef0*/  PRMT R17, R9, 0x7632, R17 ;  /* 0x0000763209117816 */ /* 0x000fe20000000011 */
[----:B------:R-:W-:Y:S02]  /*15f00*/  IMAD.WIDE R8, R8, 0x2, R24 ;  /* 0x0000000208087825 */ /* 0x000fe400078e0218 */
[----:B------:R0:W-:Y:S02]  /*15f10*/  @P6 STG.E.U16 [R4.64], R16 ;  /* 0x0000001004006986 */ /* 0x0001e4000c101504 */
[C---:B------:R-:W-:Y:S02]  /*15f20*/  IMAD.WIDE R12, R18.reuse, 0x2, R2 ;  /* 0x00000002120c7825 */ /* 0x040fe400078e0202 */
[----:B------:R-:W-:Y:S02]  /*15f30*/  @P1 STG.E.U16 [R8.64], R17 ;  /* 0x0000001108001986 */ /* 0x000fe4000c101504 */
[----:B0-----:R-:W-:-:S02]  /*15f40*/  IMAD.WIDE R4, R18, 0x2, R24 ;  /* 0x0000000212047825 */ /* 0x001fc400078e0218 */
[----:B----4-:R0:W-:Y:S04]  /*15f50*/  @P3 STG.E.U16 [R12.64], R20 ;  /* 0x000000140c003986 */ /* 0x0101e8000c101504 */
[----:B---3--:R1:W-:Y:S01]  /*15f60*/  @P0 STG.E.U16 [R4.64], R22 ;  /* 0x0000001604000986 */ /* 0x0083e2000c101504 */
[----:B0-----:R-:W-:-:S03]  /*15f70*/  PRMT R13, R22, 0x7632, R13 ;  /* 0x00007632160d7816 */ /* 0x001fc6000000000d */
[----:B-1----:R-:W3:Y:S01]  /*15f80*/  LDL.LU R22, [R1+0xa8] ;  /* 0x0000a80001167983 */ /* 0x002ee20000300800 */
[C---:B------:R-:W-:Y:S02]  /*15f90*/  IADD3 R0, R26.reuse, 0x22, RZ ;  /* 0x000000221a007810 */ /* 0x040fe40007ffe0ff */
[----:B------:R-:W-:Y:S02]  /*15fa0*/  IADD3 R21, R26, 0x20, RZ ;  /* 0x000000201a157810 */ /* 0x000fe40007ffe0ff */
[----:B------:R-:W-:Y:S02]  /*15fb0*/  ISETP.GE.AND P6, PT, R0, c[0x0][0x17c], PT ;  /* 0x00005f0000007a0c */ /* 0x000fe40003fc6270 */
[----:B------:R-:W-:Y:S02]  /*15fc0*/  IADD3 R0, R26, 0x23, RZ ;  /* 0x000000231a007810 */ /* 0x000fe40007ffe0ff */
[----:B------:R-:W-:Y:S02]  /*15fd0*/  ISETP.LT.AND P1, PT, R7, c[0x0][0x178], !P5 ;  /* 0x00005e0007007a0c */ /* 0x000fe40006f21270 */
[----:B------:R-:W-:-:S02]  /*15fe0*/  ISETP.LT.AND P5, PT, R27, c[0x0][0x178], !P5 ;  /* 0x00005e001b007a0c */ /* 0x000fc40006fa1270 */
[----:B------:R-:W-:Y:S02]  /*15ff0*/  ISETP.GE.AND P3, PT, R0, c[0x0][0x17c], PT ;  /* 0x00005f0000007a0c */ /* 0x000fe40003f66270 */
[----:B------:R-:W-:Y:S02]  /*16000*/  ISETP.GE.AND P4, PT, R21, c[0x0][0x17c], PT ;  /* 0x00005f0015007a0c */ /* 0x000fe40003f86270 */
[----:B------:R-:W-:Y:S02]  /*16010*/  IADD3 R0, R18, c[0x0][0x198], RZ ;  /* 0x0000660012007a10 */ /* 0x000fe40007ffe0ff */
[----:B------:R-:W-:Y:S02]  /*16020*/  ISETP.LT.AND P0, PT, R7, c[0x0][0x178], !P4 ;  /* 0x00005e0007007a0c */ /* 0x000fe40006701270 */
[----:B------:R-:W-:Y:S01]  /*16030*/  PRMT R12, R20, 0x7632, R12 ;  /* 0x00007632140c7816 */ /* 0x000fe2000000000c */
[----:B------:R-:W-:Y:S01]  /*16040*/  IMAD.WIDE R8, R0, 0x2, R2 ;  /* 0x0000000200087825 */ /* 0x000fe200078e0202 */
[----:B------:R-:W4:Y:S01]  /*16050*/  LDL.LU R20, [R1+0x18] ;  /* 0x0000180001147983 */ /* 0x000f220000300800 */
[----:B------:R-:W-:-:S02]  /*16060*/  ISETP.LT.AND P4, PT, R27, c[0x0][0x178], !P4 ;  /* 0x00005e001b007a0c */ /* 0x000fc40006781270 */
[C-C-:B------:R-:W-:Y:S01]  /*16070*/  IMAD.WIDE R4, R0.reuse, 0x2, R24.reuse ;  /* 0x0000000200047825 */ /* 0x140fe200078e0218 */
[----:B------:R-:W-:Y:S01]  /*16080*/  IADD3 R0, R0, c[0x0][0x198], RZ ;  /* 0x0000660000007a10 */ /* 0x000fe20007ffe0ff */
[----:B------:R0:W-:Y:S04]  /*16090*/  @P1 STG.E.U16 [R8.64], R12 ;  /* 0x0000000c08001986 */ /* 0x0001e8000c101504 */
[----:B------:R1:W-:Y:S01]  /*160a0*/  @P5 STG.E.U16 [R4.64], R13 ;  /* 0x0000000d04005986 */ /* 0x0003e2000c101504 */
[----:B0-----:R-:W-:Y:S01]  /*160b0*/  IADD3 R12, R26, 0x25, RZ ;  /* 0x000000251a0c7810 */ /* 0x001fe20007ffe0ff */
[----:B------:R-:W-:-:S04]  /*160c0*/  IMAD.WIDE R8, R0, 0x2, R24 ;  /* 0x0000000200087825 */ /* 0x000fc800078e0218 */
[C---:B-1----:R-:W-:Y:S01]  /*160d0*/  IMAD.WIDE R4, R0.reuse, 0x2, R2 ;  /* 0x0000000200047825 */ /* 0x042fe200078e0202 */
[----:B------:R-:W-:Y:S02]  /*160e0*/  ISETP.LT.AND P5, PT, R7, c[0x0][0x178], !P2 ;  /* 0x00005e0007007a0c */ /* 0x000fe400057a1270 */
[----:B------:R-:W-:Y:S02]  /*160f0*/  IADD3 R0, R0, c[0x0][0x198], RZ ;  /* 0x0000660000007a10 */ /* 0x000fe40007ffe0ff */
[----:B------:R-:W-:Y:S01]  /*16100*/  ISETP.LT.AND P2, PT, R27, c[0x0][0x178], !P2 ;  /* 0x00005e001b007a0c */ /* 0x000fe20005741270 */
[----:B--2---:R-:W-:Y:S01]  /*16110*/  @P0 STG.E.U16 [R4.64], R19 ;  /* 0x0000001304000986 */ /* 0x004fe2000c101504 */
[----:B------:R-:W-:-:S03]  /*16120*/  ISETP.GE.AND P0, PT, R12, c[0x0][0x17c], PT ;  /* 0x00005f000c007a0c */ /* 0x000fc60003f06270 */
[----:B------:R0:W-:Y:S01]  /*16130*/  @P4 STG.E.U16 [R8.64], R23 ;  /* 0x0000001708004986 */ /* 0x0001e2000c101504 */
[----:B------:R-:W-:-:S03]  /*16140*/  PRMT R12, R23, 0x7632, R12 ;  /* 0x00007632170c7816 */ /* 0x000fc6000000000c */
[----:B0-----:R-:W2:Y:S01]  /*16150*/  LDL.LU R23, [R1+0xd8] ;  /* 0x0000d80001177983 */ /* 0x001ea20000300800 */
[----:B------:R-:W-:Y:S01]  /*16160*/  ISETP.LT.AND P4, PT, R7, c[0x0][0x178], !P6 ;  /* 0x00005e0007007a0c */ /* 0x000fe20007781270 */
[----:B------:R-:W-:Y:S01]  /*16170*/  IMAD.WIDE R4, R0, 0x2, R2 ;  /* 0x0000000200047825 */ /* 0x000fe200078e0202 */
[----:B------:R-:W-:-:S03]  /*16180*/  PRMT R13, R19, 0x7632, R13 ;  /* 0x00007632130d7816 */ /* 0x000fc6000000000d */
[C---:B------:R-:W-:Y:S01]  /*16190*/  IMAD.WIDE R8, R0.reuse, 0x2, R24 ;  /* 0x0000000200087825 */ /* 0x040fe200078e0218 */
[----:B------:R-:W-:Y:S01]  /*161a0*/  IADD3 R0, R0, c[0x0][0x198], RZ ;  /* 0x0000660000007a10 */ /* 0x000fe20007ffe0ff */
[----:B------:R0:W-:Y:S04]  /*161b0*/  @P5 STG.E.U16 [R4.64], R13 ;  /* 0x0000000d04005986 */ /* 0x0001e8000c101504 */
[----:B------:R1:W-:Y:S01]  /*161c0*/  @P2 STG.E.U16 [R8.64], R12 ;  /* 0x0000000c08002986 */ /* 0x0003e2000c101504 */
[C---:B0-----:R-:W-:Y:S01]  /*161d0*/  IMAD.WIDE R4, R0.reuse, 0x2, R2 ;  /* 0x0000000200047825 */ /* 0x041fe200078e0202 */
[----:B-1----:R-:W-:-:S04]  /*161e0*/  IADD3 R12, R0, c[0x0][0x198], RZ ;  /* 0x00006600000c7a10 */ /* 0x002fc80007ffe0ff */
[----:B---3--:R0:W-:Y:S02]  /*161f0*/  @P4 STG.E.U16 [R4.64], R22 ;  /* 0x0000001604004986 */ /* 0x0081e4000c101504 */
[----:B0-----:R-:W-:Y:S01]  /*16200*/  IMAD.WIDE R4, R0, 0x2, R24 ;  /* 0x0000000200047825 */ /* 0x001fe200078e0218 */
[----:B------:R-:W-:Y:S02]  /*16210*/  PRMT R0, R22, 0x7632, R0 ;  /* 0x0000763216007816 */ /* 0x000fe40000000000 */
[----:B------:R-:W3:Y:S01]  /*16220*/  LDL.LU R22, [R1+0xc8] ;  /* 0x0000c80001167983 */ /* 0x000ee20000300800 */
[----:B------:R-:W-:Y:S02]  /*16230*/  ISETP.LT.AND P6, PT, R27, c[0x0][0x178], !P6 ;  /* 0x00005e001b007a0c */ /* 0x000fe400077c1270 */
[----:B------:R-:W-:Y:S02]  /*16240*/  ISETP.LT.AND P2, PT, R7, c[0x0][0x178], !P3 ;  /* 0x00005e0007007a0c */ /* 0x000fe40005f41270 */
[----:B------:R-:W-:-:S02]  /*16250*/  IADD3 R16, R26, 0x24, RZ ;  /* 0x000000241a107810 */ /* 0x000fc40007ffe0ff */
[----:B------:R-:W-:Y:S02]  /*16260*/  IADD3 R8, R26, 0x27, RZ ;  /* 0x000000271a087810 */ /* 0x000fe40007ffe0ff */
[----:B------:R-:W-:Y:S02]  /*16270*/  ISETP.GE.AND P1, PT, R16, c[0x0][0x17c], PT ;  /* 0x00005f0010007a0c */ /* 0x000fe40003f26270 */
[----:B------:R-:W-:Y:S01]  /*16280*/  ISETP.GE.AND P4, PT, R8, c[0x0][0x17c], PT ;  /* 0x00005f0008007a0c */ /* 0x000fe20003f86270 */
[----:B------:R-:W-:Y:S01]  /*16290*/  IMAD.WIDE R8, R12, 0x2, R2 ;  /* 0x000000020c087825 */ /* 0x000fe200078e0202 */
[----:B------:R-:W-:Y:S01]  /*162a0*/  ISETP.LT.AND P3, PT, R27, c[0x0][0x178], !P3 ;  /* 0x00005e001b007a0c */ /* 0x000fe20005f61270 */
[----:B----4-:R0:W-:Y:S01]  /*162b0*/  @P6 STG.E.U16 [R4.64], R20 ;  /* 0x0000001404006986 */ /* 0x0101e2000c101504 */
[----:B------:R-:W-:Y:S02]  /*162c0*/  ISETP.LT.AND P6, PT, R7, c[0x0][0x178], !P1 ;  /* 0x00005e0007007a0c */ /* 0x000fe40004fc1270 */
[----:B------:R-:W-:Y:S01]  /*162d0*/  ISETP.LT.AND P1, PT, R27, c[0x0][0x178], !P1 ;  /* 0x00005e001b007a0c */ /* 0x000fe20004f21270 */
[----:B------:R1:W-:Y:S01]  /*162e0*/  @P2 STG.E.U16 [R8.64], R0 ;  /* 0x0000000008002986 */ /* 0x0003e2000c101504 */
[----:B------:R-:W-:-:S02]  /*162f0*/  IADD3 R13, R26, 0x26, RZ ;  /* 0x000000261a0d7810 */ /* 0x000fc40007ffe0ff */
[----:B------:R-:W-:Y:S02]  /*16300*/  PRMT R16, R20, 0x7632, R16 ;  /* 0x0000763214107816 */ /* 0x000fe40000000010 */
[----:B------:R-:W-:Y:S01]  /*16310*/  ISETP.GE.AND P5, PT, R13, c[0x0][0x17c], PT ;  /* 0x00005f000d007a0c */ /* 0x000fe20003fa6270 */
[C---:B0-----:R-:W-:Y:S01]  /*16320*/  IMAD.WIDE R4, R12.reuse, 0x2, R24 ;  /* 0x000000020c047825 */ /* 0x041fe200078e0218 */
[----:B-1----:R-:W-:-:S04]  /*16330*/  IADD3 R0, R12, c[0x0][0x198], RZ ;  /* 0x000066000c007a10 */ /* 0x002fc80007ffe0ff */
[----:B------:R-:W-:Y:S01]  /*16340*/  @P3 STG.E.U16 [R4.64], R16 ;  /* 0x0000001004003986 */ /* 0x000fe2000c101504 */
[----:B------:R-:W-:-:S04]  /*16350*/  IMAD.WIDE R8, R0, 0x2, R2 ;  /* 0x0000000200087825 */ /* 0x000fc800078e0202 */
[----:B------:R-:W-:Y:S01]  /*16360*/  IMAD.WIDE R12, R0, 0x2, R24 ;  /* 0x00000002000c7825 */ /* 0x000fe200078e0218 */
[C---:B------:R-:W-:Y:S02]  /*16370*/  IADD3 R19, R26.reuse, 0x2a, RZ ;  /* 0x0000002a1a137810 */ /* 0x040fe40007ffe0ff */
[C---:B------:R-:W-:Y:S02]  /*16380*/  IADD3 R18, R26.reuse, 0x29, RZ ;  /* 0x000000291a127810 */ /* 0x040fe40007ffe0ff */
[----:B------:R-:W-:Y:S02]  /*16390*/  IADD3 R17, R26, 0x28, RZ ;  /* 0x000000281a117810 */ /* 0x000fe40007ffe0ff */
[----:B------:R-:W-:Y:S02]  /*163a0*/  ISETP.GE.AND P3, PT, R18, c[0x0][0x17c], PT ;  /* 0x00005f0012007a0c */ /* 0x000fe40003f66270 */
[----:B------:R-:W-:Y:S01]  /*163b0*/  ISETP.GE.AND P2, PT, R17, c[0x0][0x17c], PT ;  /* 0x00005f0011007a0c */ /* 0x000fe20003f46270 */
[----:B--2---:R0:W-:Y:S04]  /*163c0*/  @P6 STG.E.U16 [R8.64], R23 ;  /* 0x0000001708006986 */ /* 0x0041e8000c101504 */
[----:B------:R1:W-:Y:S01]  /*163d0*/  @P1 STG.E.U16 [R12.64], R6 ;  /* 0x000000060c001986 */ /* 0x0003e2000c101504 */
[----:B------:R-:W-:-:S02]  /*163e0*/  ISETP.LT.AND P1, PT, R7, c[0x0][0x178], !P0 ;  /* 0x00005e0007007a0c */ /* 0x000fc40004721270 */
[----:B0-----:R-:W-:Y:S02]  /*163f0*/  IADD3 R8, R0, c[0x0][0x198], RZ ;  /* 0x0000660000087a10 */ /* 0x001fe40007ffe0ff */
[----:B-1----:R-:W-:-:S03]  /*16400*/  PRMT R6, R23, 0x7632, R6 ;  /* 0x0000763217067816 */ /* 0x002fc60000000006 */
[----:B------:R-:W-:Y:S01]  /*16410*/  IMAD.WIDE R4, R8, 0x2, R2 ;  /* 0x0000000208047825 */ /* 0x000fe200078e0202 */
[----:B------:R-:W-:Y:S02]  /*16420*/  ISETP.LT.AND P6, PT, R7, c[0x0][0x178], !P5 ;  /* 0x00005e0007007a0c */ /* 0x000fe40006fc1270 */
[----:B------:R-:W2:Y:S04]  /*16430*/  LDL.LU R7, [R1+0x8cc] ;  /* 0x0008cc0001077983 */ /* 0x000ea80000300800 */
[----:B------:R-:W-:Y:S01]  /*16440*/  @P1 STG.E.U16 [R4.64], R6 ;  /* 0x0000000604001986 */ /* 0x000fe2000c101504 */
[----:B------:R-:W-:-:S03]  /*16450*/  ISETP.GE.AND P1, PT, R19, c[0x0][0x17c], PT ;  /* 0x00005f0013007a0c */ /* 0x000fc60003f26270 */
[----:B------:R-:W4:Y:S01]  /*16460*/  LDL.LU R23, [R1+0x28] ;  /* 0x0000280001177983 */ /* 0x000f220000300800 */
[----:B------:R-:W-:-:S03]  /*16470*/  ISETP.LT.AND P0, PT, R27, c[0x0][0x178], !P0 ;  /* 0x00005e001b007a0c */ /* 0x000fc60004701270 */
[----:B------:R-:W2:Y:S01]  /*16480*/  LDL R19, [R1+0x47c] ;  /* 0x00047c0001137983 */ /* 0x000ea20000100800 */
[----:B------:R-:W-:Y:S02]  /*16490*/  ISETP.LT.AND P5, PT, R27, c[0x0][0x178], !P5 ;  /* 0x00005e001b007a0c */ /* 0x000fe40006fa1270 */
[C---:B------:R-:W-:Y:S01]  /*164a0*/  IADD3 R0, R8.reuse, c[0x0][0x198], RZ ;  /* 0x0000660008007a10 */ /* 0x040fe20007ffe0ff */
[----:B------:R-:W-:Y:S01]  /*164b0*/  IMAD.WIDE R8, R8, 0x2, R24 ;  /* 0x0000000208087825 */ /* 0x000fe200078e0218 */
[----:B------:R-:W-:-:S03]  /*164c0*/  PRMT R18, R6, 0x7632, R18 ;  /* 0x0000763206127816 */ /* 0x000fc60000000012 */
[----:B------:R-:W-:-:S04]  /*164d0*/  IMAD.WIDE R12, R0, 0x2, R2 ;  /* 0x00000002000c7825 */ /* 0x000fc800078e0202 */
[----:B------:R-:W-:Y:S01]  /*164e0*/  IMAD.WIDE R16, R0, 0x2, R24 ;  /* 0x0000000200107825 */ /* 0x000fe200078e0218 */
[----:B------:R-:W-:Y:S04]  /*164f0*/  @P0 STG.E.U16 [R8.64], R18 ;  /* 0x0000001208000986 */ /* 0x000fe8000c101504 */
[----:B---3--:R-:W-:Y:S04]  /*16500*/  @P6 STG.E.U16 [R12.64], R22 ;  /* 0x000000160c006986 */ /* 0x008fe8000c101504 */
[----:B------:R0:W-:Y:S04]  /*16510*/  @P5 STG.E.U16 [R16.64], R14 ;  /* 0x0000000e10005986 */ /* 0x0001e8000c101504 */
[----:B0-----:R-:W3:Y:S01]  /*16520*/  LDL.LU R17, [R1+0x128] ;  /* 0x0001280001117983 */ /* 0x001ee20000300800 */
[----:B------:R-:W-:-:S03]  /*16530*/  PRMT R6, R22, 0x7632, R6 ;  /* 0x0000763216067816 */ /* 0x000fc60000000006 */
[----:B------:R-:W4:Y:S04]  /*16540*/  LDL.LU R20, [R1+0x118] ;  /* 0x0001180001147983 */ /* 0x000f280000300800 */
[----:B------:R-:W4:Y:S01]  /*16550*/  LDL.LU R22, [R1+0x8] ;  /* 0x0000080001167983 */ /* 0x000f220000300800 */
[----:B------:R-:W-:Y:S02]  /*16560*/  IADD3 R8, R0, c[0x0][0x198], RZ ;  /* 0x0000660000087a10 */ /* 0x000fe40007ffe0ff */
[----:B------:R-:W-:Y:S02]  /*16570*/  IADD3 R12, R26, 0x2b, RZ ;  /* 0x0000002b1a0c7810 */ /* 0x000fe40007ffe0ff */
[C---:B------:R-:W-:Y:S01]  /*16580*/  IADD3 R0, R8.reuse, c[0x0][0x198], RZ ;  /* 0x0000660008007a10 */ /* 0x040fe20007ffe0ff */
[----:B------:R-:W-:Y:S01]  /*16590*/  IMAD.WIDE R4, R8, 0x2, R2 ;  /* 0x0000000208047825 */ /* 0x000fe200078e0202 */
[----:B------:R-:W-:-:S02]  /*165a0*/  PRMT R14, R14, 0x7632, R14 ;  /* 0x000076320e0e7816 */ /* 0x000fc4000000000e */
[----:B------:R-:W-:Y:S01]  /*165b0*/  ISETP.GE.AND P0, PT, R12, c[0x0][0x17c], PT ;  /* 0x00005f000c007a0c */ /* 0x000fe20003f06270 */
[----:B------:R-:W-:-:S04]  /*165c0*/  IMAD.WIDE R8, R8, 0x2, R24 ;  /* 0x0000000208087825 */ /* 0x000fc800078e0218 */
[----:B------:R-:W-:Y:S01]  /*165d0*/  IMAD.WIDE R12, R0, 0x2, R2 ;  /* 0x00000002000c7825 */ /* 0x000fe200078e0202 */
[----:B--2---:R-:W-:Y:S02]  /*165e0*/  ISETP.LT.AND P6, PT, R19, c[0x0][0x178], !P4 ;  /* 0x00005e0013007a0c */ /* 0x004fe400067c1270 */
[----:B------:R-:W-:Y:S02]  /*165f0*/  ISETP.LT.AND P4, PT, R27, c[0x0][0x178], !P4 ;  /* 0x00005e001b007a0c */ /* 0x000fe40006781270 */
[----:B------:R-:W-:Y:S02]  /*16600*/  ISETP.LT.AND P5, PT, R19, c[0x0][0x178], !P2 ;  /* 0x00005e0013007a0c */ /* 0x000fe400057a1270 */
[----:B------:R-:W-:-:S07]  /*16610*/  ISETP.LT.AND P2, PT, R27, c[0x0][0x178], !P2 ;  /* 0x00005e001b007a0c */ /* 0x000fce0005741270 */
[----:B------:R0:W-:Y:S04]  /*16620*/  @P6 STG.E.U16 [R4.64], R6 ;  /* 0x0000000604006986 */ /* 0x0001e8000c101504 */
[----:B------:R1:W-:Y:S01]  /*16630*/  @P4 STG.E.U16 [R8.64], R14 ;  /* 0x0000000e08004986 */ /* 0x0003e2000c101504 */
[----:B------:R-:W-:Y:S01]  /*16640*/  ISETP.LT.AND P4, PT, R19, c[0x0][0x178], !P3 ;  /* 0x00005e0013007a0c */ /* 0x000fe20005f81270 */
[----:B0-----:R-:W-:Y:S01]  /*16650*/  IMAD.WIDE R4, R0, 0x2, R24 ;  /* 0x0000000200047825 */ /* 0x001fe200078e0218 */
[----:B------:R-:W-:Y:S02]  /*16660*/  IADD3 R6, R26, 0x2d, RZ ;  /* 0x0000002d1a067810 */ /* 0x000fe40007ffe0ff */
[----:B------:R-:W-:Y:S02]  /*16670*/  ISETP.LT.AND P3, PT, R27, c[0x0][0x178], !P3 ;  /* 0x00005e001b007a0c */ /* 0x000fe40005f61270 */
[----:B------:R-:W-:-:S05]  /*16680*/  IADD3 R0, R0, c[0x0][0x198], RZ ;  /* 0x0000660000007a10 */ /* 0x000fca0007ffe0ff */
[----:B-1----:R-:W-:Y:S01]  /*16690*/  IMAD.WIDE R8, R0, 0x2, R24 ;  /* 0x0000000200087825 */ /* 0x002fe200078e0218 */
[----:B---3--:R0:W-:Y:S04]  /*166a0*/  @P5 STG.E.U16 [R12.64], R17 ;  /* 0x000000110c005986 */ /* 0x0081e8000c101504 */
[----:B----4-:R1:W-:Y:S01]  /*166b0*/  @P2 STG.E.U16 [R4.64], R23 ;  /* 0x0000001704002986 */ /* 0x0103e2000c101504 */
[----:B------:R-:W-:Y:S02]  /*166c0*/  ISETP.LT.AND P2, PT, R19, c[0x0][0x178], !P1 ;  /* 0x00005e0013007a0c */ /* 0x000fe40004f41270 */
[----:B0-----:R-:W-:Y:S02]  /*166d0*/  PRMT R12, R23, 0x7632, R12 ;  /* 0x00007632170c7816 */ /* 0x001fe4000000000c */
[----:B-1----:R-:W2:Y:S01]  /*166e0*/  LDL.LU R23, [R1+0x108] ;  /* 0x0001080001177983 */ /* 0x002ea20000300800 */
[----:B------:R-:W-:Y:S01]  /*166f0*/  ISETP.GE.AND P5, PT, R6, c[0x0][0x17c], PT ;  /* 0x00005f0006007a0c */ /* 0x000fe20003fa6270 */
[----:B------:R-:W-:Y:S01]  /*16700*/  IMAD.WIDE R4, R0, 0x2, R2 ;  /* 0x0000000200047825 */ /* 0x000fe200078e0202 */
[----:B------:R-:W-:-:S02]  /*16710*/  PRMT R6, R17, 0x7632, R6 ;  /* 0x0000763211067816 */ /* 0x000fc40000000006 */
[----:B------:R-:W-:Y:S02]  /*16720*/  ISETP.LT.AND P1, PT, R27, c[0x0][0x178], !P1 ;  /* 0x00005e001b007a0c */ /* 0x000fe40004f21270 */
[----:B------:R-:W-:Y:S01]  /*16730*/  IADD3 R0, R0, c[0x0][0x198], RZ ;  /* 0x0000660000007a10 */ /* 0x000fe20007ffe0ff */
[----:B------:R0:W-:Y:S04]  /*16740*/  @P4 STG.E.U16 [R4.64], R6 ;  /* 0x0000000604004986 */ /* 0x0001e8000c101504 */
[----:B------:R1:W-:Y:S01]  /*16750*/  @P3 STG.E.U16 [R8.64], R12 ;  /* 0x0000000c08003986 */ /* 0x0003e2000c101504 */
[----:B0-----:R-:W-:Y:S01]  /*16760*/  IMAD.WIDE R4, R0, 0x2, R2 ;  /* 0x0000000200047825 */ /* 0x001fe200078e0202 */
[----:B------:R-:W-:-:S03]  /*16770*/  IADD3 R6, R26, 0x2f, RZ ;  /* 0x0000002f1a067810 */ /* 0x000fc60007ffe0ff */
[----:B-1----:R-:W-:Y:S01]  /*16780*/  IMAD.WIDE R8, R0, 0x2, R24 ;  /* 0x0000000200087825 */ /* 0x002fe200078e0218 */
[----:B------:R0:W-:Y:S01]  /*16790*/  @P2 STG.E.U16 [R4.64], R20 ;  /* 0x0000001404002986 */ /* 0x0001e2000c101504 */
[----:B------:R-:W-:Y:S02]  /*167a0*/  ISETP.GE.AND P2, PT, R6, c[0x0][0x17c], PT ;  /* 0x00005f0006007a0c */ /* 0x000fe40003f46270 */
[----:B------:R-:W-:Y:S01]  /*167b0*/  PRMT R6, R20, 0x7632, R6 ;  /* 0x0000763214067816 */ /* 0x000fe20000000006 */
[----:B------:R1:W-:Y:S01]  /*167c0*/  @P1 STG.E.U16 [R8.64], R22 ;  /* 0x0000001608001986 */ /* 0x0003e2000c101504 */
[----:B------:R-:W-:-:S03]  /*167d0*/  PRMT R12, R22, 0x7632, R12 ;  /* 0x00007632160c7816 */ /* 0x000fc6000000000c */
[----:B0-----:R-:W3:Y:S04]  /*167e0*/  LDL.LU R20, [R1+0x138] ;  /* 0x0001380001147983 */ /* 0x001ee80000300800 */
[----:B-1----:R-:W4:Y:S01]  /*167f0*/  LDL.LU R22, [R1+0x48] ;  /* 0x0000480001167983 */ /* 0x002f220000300800 */
[----:B------:R-:W-:Y:S02]  /*16800*/  IADD3 R16, R26, 0x2c, RZ ;  /* 0x0000002c1a107810 */ /* 0x000fe40007ffe0ff */
[----:B------:R-:W-:Y:S01]  /*16810*/  ISETP.LT.AND P3, PT, R19, c[0x0][0x178], !P0 ;  /* 0x00005e0013007a0c */ /* 0x000fe20004761270 */
[----:B------:R-:W3:Y:S01]  /*16820*/  LDL.LU R17, [R1+0x9c] ;  /* 0x00009c0001117983 */ /* 0x000ee20000300800 */
[----:B------:R-:W-:Y:S02]  /*16830*/  ISETP.GE.AND P6, PT, R16, c[0x0][0x17c], PT ;  /* 0x00005f0010007a0c */ /* 0x000fe40003fc6270 */
[----:B------:R-:W-:-:S02]  /*16840*/  ISETP.LT.AND P0, PT, R27, c[0x0][0x178], !P0 ;  /* 0x00005e001b007a0c */ /* 0x000fc40004701270 */
[----:B------:R-:W-:Y:S02]  /*16850*/  IADD3 R0, R0, c[0x0][0x198], RZ ;  /* 0x0000660000007a10 */ /* 0x000fe40007ffe0ff */
[----:B------:R-:W-:-:S03]  /*16860*/  ISETP.LT.AND P1, PT, R19, c[0x0][0x178], !P6 ;  /* 0x00005e0013007a0c */ /* 0x000fc60007721270 */
[----:B------:R-:W-:-:S04]  /*16870*/  IMAD.WIDE R4, R0, 0x2, R2 ;  /* 0x0000000200047825 */ /* 0x000fc800078e0202 */
        /* <DEDUP_REMOVED lines=10> */
[----:B-1----:R-:W-:Y:S02]  /*16920*/  IADD3 R8, R26, 0x31, RZ ;  /* 0x000000311a087810 */ /* 0x002fe40007ffe0ff */
[----:B------:R-:W-:Y:S02]  /*16930*/  IADD3 R6, R0, c[0x0][0x198], RZ ;  /* 0x0000660000067a10 */ /* 0x000fe40007ffe0ff */
[----:B------:R-:W-:Y:S02]  /*16940*/  ISETP.GE.AND P4, PT, R13, c[0x0][0x17c], PT ;  /* 0x00005f000d007a0c */ /* 0x000fe40003f86270 */
[----:B------:R-:W-:Y:S02]  /*16950*/  ISETP.LT.AND P5, PT, R27, c[0x0][0x178], !P5 ;  /* 0x00005e001b007a0c */ /* 0x000fe40006fa1270 */
[----:B------:R-:W-:Y:S01]  /*16960*/  PRMT R14, R10, 0x7632, R14 ;  /* 0x000076320a0e7816 */ /* 0x000fe2000000000e */
[----:B--2---:R0:W-:Y:S01]  /*16970*/  @P1 STG.E.U16 [R4.64], R23 ;  /* 0x0000001704001986 */ /* 0x0041e2000c101504 */
[----:B------:R-:W-:Y:S01]  /*16980*/  ISETP.GE.AND P1, PT, R8, c[0x0][0x17c], PT ;  /* 0x00005f0008007a0c */ /* 0x000fe20003f26270 */
[----:B------:R-:W-:-:S04]  /*16990*/  IMAD.WIDE R8, R6, 0x2, R2 ;  /* 0x0000000206087825 */ /* 0x000fc800078e0202 */
[----:B0-----:R-:W-:Y:S01]  /*169a0*/  IMAD.WIDE R4, R0, 0x2, R24 ;  /* 0x0000000200047825 */ /* 0x001fe200078e0218 */
[----:B------:R-:W-:Y:S02]  /*169b0*/  PRMT R0, R23, 0x7632, R0 ;  /* 0x0000763217007816 */ /* 0x000fe40000000000 */
[----:B------:R-:W2:Y:S04]  /*169c0*/  LDL.LU R23, [R1+0x3c] ;  /* 0x00003c0001177983 */ /* 0x000ea80000300800 */
[----:B------:R0:W-:Y:S01]  /*169d0*/  @P6 STG.E.U16 [R4.64], R10 ;  /* 0x0000000a04006986 */ /* 0x0001e2000c101504 */
[----:B------:R-:W-:Y:S02]  /*169e0*/  ISETP.LT.AND P6, PT, R19, c[0x0][0x178], !P4 ;  /* 0x00005e0013007a0c */ /* 0x000fe400067c1270 */
[----:B------:R-:W-:Y:S01]  /*169f0*/  ISETP.LT.AND P4, PT, R27, c[0x0][0x178], !P4 ;  /* 0x00005e001b007a0c */ /* 0x000fe20006781270 */
[----:B------:R1:W-:Y:S01]  /*16a00*/  @P0 STG.E.U16 [R8.64], R0 ;  /* 0x0000000008000986 */ /* 0x0003e2000c101504 */
[C---:B0-----:R-:W-:Y:S01]  /*16a10*/  IMAD.WIDE R4, R6.reuse, 0x2, R24 ;  /* 0x0000000206047825 */ /* 0x041fe200078e0218 */
[----:B-1----:R-:W-:-:S02]  /*16a20*/  IADD3 R0, R6, c[0x0][0x198], RZ ;  /* 0x0000660006007a10 */ /* 0x002fc40007ffe0ff */
[C---:B------:R-:W-:Y:S02]  /*16a30*/  IADD3 R6, R26.reuse, 0x33, RZ ;  /* 0x000000331a067810 */ /* 0x040fe40007ffe0ff */
[----:B------:R-:W-:Y:S01]  /*16a40*/  IADD3 R10, R26, 0x32, RZ ;  /* 0x000000321a0a7810 */ /* 0x000fe20007ffe0ff */
[C---:B------:R-:W-:Y:S01]  /*16a50*/  IMAD.WIDE R8, R0.reuse, 0x2, R2 ;  /* 0x0000000200087825 */ /* 0x040fe200078e0202 */
[----:B------:R-:W-:Y:S03]  /*16a60*/  @P5 STG.E.U16 [R4.64], R14 ;  /* 0x0000000e04005986 */ /* 0x000fe6000c101504 */
[----:B------:R-:W-:Y:S01]  /*16a70*/  IMAD.WIDE R12, R0, 0x2, R24 ;  /* 0x00000002000c7825 */ /* 0x000fe200078e0218 */
[----:B------:R-:W-:Y:S01]  /*16a80*/  ISETP.GE.AND P5, PT, R6, c[0x0][0x17c], PT ;  /* 0x00005f0006007a0c */ /* 0x000fe20003fa6270 */
[----:B---3--:R0:W-:Y:S01]  /*16a90*/  @P6 STG.E.U16 [R8.64], R20 ;  /* 0x0000001408006986 */ /* 0x0081e2000c101504 */
[----:B------:R-:W-:-:S02]  /*16aa0*/  ISETP.GE.AND P0, PT, R10, c[0x0][0x17c], PT ;  /* 0x00005f000a007a0c */ /* 0x000fc40003f06270 */
[----:B------:R-:W-:Y:S01]  /*16ab0*/  PRMT R6, R20, 0x7632, R6 ;  /* 0x0000763214067816 */ /* 0x000fe20000000006 */
[----:B----4-:R1:W-:Y:S01]  /*16ac0*/  @P4 STG.E.U16 [R12.64], R22 ;  /* 0x000000160c004986 */ /* 0x0103e2000c101504 */
[----:B------:R-:W-:-:S03]  /*16ad0*/  PRMT R10, R22, 0x7632, R10 ;  /* 0x00007632160a7816 */ /* 0x000fc6000000000a */
[----:B0-----:R-:W3:Y:S04]  /*16ae0*/  LDL.LU R20, [R1+0xac] ;  /* 0x0000ac0001147983 */ /* 0x001ee80000300800 */
[----:B-1----:R-:W4:Y:S01]  /*16af0*/  LDL.LU R22, [R1+0x1c] ;  /* 0x00001c0001167983 */ /* 0x002f220000300800 */
[----:B------:R-:W-:Y:S02]  /*16b00*/  ISETP.LT.AND P4, PT, R19, c[0x0][0x178], !P2 ;  /* 0x00005e0013007a0c */ /* 0x000fe40005781270 */
[----:B------:R-:W-:Y:S02]  /*16b10*/  ISETP.LT.AND P2, PT, R27, c[0x0][0x178], !P2 ;  /* 0x00005e001b007a0c */ /* 0x000fe40005741270 */
[----:B------:R-:W-:Y:S02]  /*16b20*/  IADD3 R8, R0, c[0x0][0x198], RZ ;  /* 0x0000660000087a10 */ /* 0x000fe40007ffe0ff */
[----:B------:R-:W-:-:S02]  /*16b30*/  ISETP.LT.AND P6, PT, R19, c[0x0][0x178], !P3 ;  /* 0x00005e0013007a0c */ /* 0x000fc40005fc1270 */
[----:B------:R-:W-:Y:S01]  /*16b40*/  ISETP.LT.AND P3, PT, R27, c[0x0][0x178], !P3 ;  /* 0x00005e001b007a0c */ /* 0x000fe20005f61270 */
[C---:B------:R-:W-:Y:S01]  /*16b50*/  IMAD.WIDE R4, R8.reuse, 0x2, R2 ;  /* 0x0000000208047825 */ /* 0x040fe200078e0202 */
[----:B------:R-:W-:-:S03]  /*16b60*/  IADD3 R0, R8, c[0x0][0x198], RZ ;  /* 0x0000660008007a10 */ /* 0x000fc60007ffe0ff */
[----:B------:R-:W-:Y:S01]  /*16b70*/  IMAD.WIDE R8, R8, 0x2, R24 ;  /* 0x0000000208087825 */ /* 0x000fe200078e0218 */
[----:B------:R0:W-:Y:S03]  /*16b80*/  @P4 STG.E.U16 [R4.64], R6 ;  /* 0x0000000604004986 */ /* 0x0001e6000c101504 */
[C---:B------:R-:W-:Y:S01]  /*16b90*/  IMAD.WIDE R12, R0.reuse, 0x2, R2 ;  /* 0x00000002000c7825 */ /* 0x040fe200078e0202 */
[----:B------:R-:W-:Y:S04]  /*16ba0*/  @P2 STG.E.U16 [R8.64], R10 ;  /* 0x0000000a08002986 */ /* 0x000fe8000c101504 */
[----:B------:R1:W-:Y:S01]  /*16bb0*/  @P6 STG.E.U16 [R12.64], R17 ;  /* 0x000000110c006986 */ /* 0x0003e2000c101504 */
[----:B0-----:R-:W-:Y:S01]  /*16bc0*/  IMAD.WIDE R4, R0, 0x2, R24 ;  /* 0x0000000200047825 */ /* 0x001fe200078e0218 */
[----:B------:R-:W-:-:S02]  /*16bd0*/  ISETP.LT.AND P6, PT, R19, c[0x0][0x178], !P1 ;  /* 0x00005e0013007a0c */ /* 0x000fc40004fc1270 */
[----:B------:R-:W-:Y:S02]  /*16be0*/  ISETP.LT.AND P1, PT, R27, c[0x0][0x178], !P1 ;  /* 0x00005e001b007a0c */ /* 0x000fe40004f21270 */
[----:B-1----:R-:W-:Y:S02]  /*16bf0*/  IADD3 R12, R0, c[0x0][0x198], RZ ;  /* 0x00006600000c7a10 */ /* 0x002fe40007ffe0ff */
[----:B------:R-:W-:Y:S02]  /*16c00*/  PRMT R10, R17, 0x7632, R10 ;  /* 0x00007632110a7816 */ /* 0x000fe4000000000a */
[C---:B------:R-:W-:Y:S01]  /*16c10*/  IADD3 R6, R12.reuse, c[0x0][0x198], RZ ;  /* 0x000066000c067a10 */ /* 0x040fe20007ffe0ff */
[----:B------:R-:W-:Y:S01]  /*16c20*/  IMAD.WIDE R8, R12, 0x2, R2 ;  /* 0x000000020c087825 */ /* 0x000fe200078e0202 */
[----:B--2---:R-:W-:Y:S01]  /*16c30*/  PRMT R0, R23, 0x7632, R0 ;  /* 0x0000763217007816 */ /* 0x004fe20000000000 */
[----:B------:R0:W-:Y:S01]  /*16c40*/  @P3 STG.E.U16 [R4.64], R23 ;  /* 0x0000001704003986 */ /* 0x0001e2000c101504 */
[----:B------:R-:W-:-:S02]  /*16c50*/  ISETP.LT.AND P3, PT, R19, c[0x0][0x178], !P0 ;  /* 0x00005e0013007a0c */ /* 0x000fc40004761270 */
[----:B------:R-:W-:Y:S01]  /*16c60*/  ISETP.LT.AND P0, PT, R27, c[0x0][0x178], !P0 ;  /* 0x00005e001b007a0c */ /* 0x000fe20004701270 */
[----:B0-----:R-:W2:Y:S01]  /*16c70*/  LDL.LU R23, [R1+0xdc] ;  /* 0x0000dc0001177983 */ /* 0x001ea20000300800 */
[----:B------:R-:W-:-:S03]  /*16c80*/  IMAD.WIDE R4, R12, 0x2, R24 ;  /* 0x000000020c047825 */ /* 0x000fc600078e0218 */
[----:B------:R0:W-:Y:S04]  /*16c90*/  @P6 STG.E.U16 [R8.64], R10 ;  /* 0x0000000a08006986 */ /* 0x0001e8000c101504 */
[----:B------:R1:W-:Y:S01]  /*16ca0*/  @P1 STG.E.U16 [R4.64], R0 ;  /* 0x0000000004001986 */ /* 0x0003e2000c101504 */
[----:B0-----:R-:W-:Y:S01]  /*16cb0*/  IMAD.WIDE R8, R6, 0x2, R2 ;  /* 0x0000000206087825 */ /* 0x001fe200078e0202 */
[----:B------:R-:W-:-:S03]  /*16cc0*/  IADD3 R10, R26, 0x37, RZ ;  /* 0x000000371a0a7810 */ /* 0x000fc60007ffe0ff */
[----:B-1----:R-:W-:Y:S01]  /*16cd0*/  IMAD.WIDE R4, R6, 0x2, R24 ;  /* 0x0000000206047825 */ /* 0x002fe200078e0218 */
[----:B------:R-:W-:Y:S01]  /*16ce0*/  ISETP.GE.AND P1, PT, R10, c[0x0][0x17c], PT ;  /* 0x00005f000a007a0c */ /* 0x000fe20003f26270 */
[----:B---3--:R-:W-:Y:S04]  /*16cf0*/  @P3 STG.E.U16 [R8.64], R20 ;  /* 0x0000001408003986 */ /* 0x008fe8000c101504 */
[----:B----4-:R0:W-:Y:S01]  /*16d00*/  @P0 STG.E.U16 [R4.64], R22 ;  /* 0x0000001604000986 */ /* 0x0101e2000c101504 */
[----:B------:R-:W-:-:S03]  /*16d10*/  PRMT R10, R22, 0x7632, R10 ;  /* 0x00007632160a7816 */ /* 0x000fc6000000000a */
[----:B0-----:R-:W3:Y:S01]  /*16d20*/  LDL.LU R22, [R1+0xcc] ;  /* 0x0000cc0001167983 */ /* 0x001ee20000300800 */
[----:B------:R-:W-:Y:S02]  /*16d30*/  IADD3 R14, R26, 0x34, RZ ;  /* 0x000000341a0e7810 */ /* 0x000fe40007ffe0ff */
[----:B------:R-:W-:Y:S01]  /*16d40*/  ISETP.LT.AND P3, PT, R19, c[0x0][0x178], !P5 ;  /* 0x00005e0013007a0c */ /* 0x000fe20006f61270 */
[----:B------:R-:W4:Y:S01]  /*16d50*/  LDL.LU R17, [R1+0x12c] ;  /* 0x00012c0001117983 */ /* 0x000f220000300800 */
[----:B------:R-:W-:Y:S02]  /*16d60*/  ISETP.GE.AND P4, PT, R14, c[0x0][0x17c], PT ;  /* 0x00005f000e007a0c */ /* 0x000fe40003f86270 */
[----:B------:R-:W-:Y:S02]  /*16d70*/  ISETP.LT.AND P5, PT, R27, c[0x0][0x178], !P5 ;  /* 0x00005e001b007a0c */ /* 0x000fe40006fa1270 */
[----:B------:R-:W-:Y:S02]  /*16d80*/  IADD3 R8, R6, c[0x0][0x198], RZ ;  /* 0x0000660006087a10 */ /* 0x000fe40007ffe0ff */
[----:B------:R-:W-:-:S02]  /*16d90*/  ISETP.LT.AND P0, PT, R19, c[0x0][0x178], !P4 ;  /* 0x00005e0013007a0c */ /* 0x000fc40006701270 */
[----:B------:R-:W-:Y:S02]  /*16da0*/  IADD3 R13, R26, 0x36, RZ ;  /* 0x000000361a0d7810 */ /* 0x000fe40007ffe0ff */
[C---:B------:R-:W-:Y:S01]  /*16db0*/  IADD3 R6, R8.reuse, c[0x0][0x198], RZ ;  /* 0x0000660008067a10 */ /* 0x040fe20007ffe0ff */
[----:B------:R-:W-:Y:S01]  /*16dc0*/  IMAD.WIDE R4, R8, 0x2, R2 ;  /* 0x0000000208047825 */ /* 0x000fe200078e0202 */
[----:B------:R-:W-:Y:S02]  /*16dd0*/  IADD3 R16, R26, 0x35, RZ ;  /* 0x000000351a107810 */ /* 0x000fe40007ffe0ff */
[----:B------:R-:W-:Y:S01]  /*16de0*/  PRMT R0, R20, 0x7632, R0 ;  /* 0x0000763214007816 */ /* 0x000fe20000000000 */
[----:B------:R-:W-:Y:S01]  /*16df0*/  IMAD.WIDE R8, R8, 0x2, R24 ;  /* 0x0000000208087825 */ /* 0x000fe200078e0218 */
[----:B------:R-:W-:Y:S02]  /*16e00*/  ISETP.LT.AND P4, PT, R27, c[0x0][0x178], !P4 ;  /* 0x00005e001b007a0c */ /* 0x000fe40006781270 */
[----:B------:R-:W-:Y:S01]  /*16e10*/  ISETP.GE.AND P6, PT, R13, c[0x0][0x17c], PT ;  /* 0x00005f000d007a0c */ /* 0x000fe20003fc6270 */
[----:B------:R-:W-:Y:S01]  /*16e20*/  IMAD.WIDE R12, R6, 0x2, R2 ;  /* 0x00000002060c7825 */ /* 0x000fe200078e0202 */
[----:B------:R-:W-:Y:S01]  /*16e30*/  ISETP.GE.AND P2, PT, R16, c[0x0][0x17c], PT ;  /* 0x00005f0010007a0c */ /* 0x000fe20003f46270 */
[----:B------:R0:W-:Y:S04]  /*16e40*/  @P3 STG.E.U16 [R4.64], R0 ;  /* 0x0000000004003986 */ /* 0x0001e8000c101504 */
[----:B------:R1:W-:Y:S01]  /*16e50*/  @P5 STG.E.U16 [R8.64], R10 ;  /* 0x0000000a08005986 */ /* 0x0003e2000c101504 */
[C---:B0-----:R-:W-:Y:S01]  /*16e60*/  IMAD.WIDE R4, R6.reuse, 0x2, R24 ;  /* 0x0000000206047825 */ /* 0x041fe200078e0218 */
[----:B-1----:R-:W-:-:S02]  /*16e70*/  IADD3 R10, R6, c[0x0][0x198], RZ ;  /* 0x00006600060a7a10 */ /* 0x002fc40007ffe0ff */
[----:B------:R-:W-:Y:S02]  /*16e80*/  PRMT R0, R7, 0x7632, R0 ;  /* 0x0000763207007816 */ /* 0x000fe40000000000 */
[C---:B------:R-:W-:Y:S01]  /*16e90*/  IADD3 R8, R10.reuse, c[0x0][0x198], RZ ;  /* 0x000066000a087a10 */ /* 0x040fe20007ffe0ff */
[----:B--2---:R0:W-:Y:S01]  /*16ea0*/  @P0 STG.E.U16 [R12.64], R23 ;  /* 0x000000170c000986 */ /* 0x0041e2000c101504 */
[----:B------:R-:W-:Y:S02]  /*16eb0*/  ISETP.LT.AND P0, PT, R19, c[0x0][0x178], !P2 ;  /* 0x00005e0013007a0c */ /* 0x000fe40005701270 */
[----:B------:R-:W-:Y:S01]  /*16ec0*/  PRMT R9, R23, 0x7632, R9 ;  /* 0x0000763217097816 */ /* 0x000fe20000000009 */
[----:B------:R1:W-:Y:S01]  /*16ed0*/  @P4 STG.E.U16 [R4.64], R7 ;  /* 0x0000000704004986 */ /* 0x0003e2000c101504 */
[----:B------:R-:W-:Y:S02]  /*16ee0*/  ISETP.LT.AND P2, PT, R27, c[0x0][0x178], !P2 ;  /* 0x00005e001b007a0c */ /* 0x000fe40005741270 */
[----:B------:R-:W-:Y:S01]  /*16ef0*/  ISETP.LT.AND P4, PT, R19, c[0x0][0x178], !P6 ;  /* 0x00005e0013007a0c */ /* 0x000fe20007781270 */
[----:B0-----:R-:W2:Y:S01]  /*16f00*/  LDL.LU R23, [R1+0x2c] ;  /* 0x00002c0001177983 */ /* 0x001ea20000300800 */
[----:B-1----:R-:W-:-:S03]  /*16f10*/  IMAD.WIDE R6, R10, 0x2, R2 ;  /* 0x000000020a067825 */ /* 0x002fc600078e0202 */
[----:B------:R-:W2:Y:S01]  /*16f20*/  LDL.LU R20, [R1+0x11c] ;  /* 0x00011c0001147983 */ /* 0x000ea20000300800 */
[----:B------:R-:W-:-:S03]  /*16f30*/  IMAD.WIDE R4, R10, 0x2, R24 ;  /* 0x000000020a047825 */ /* 0x000fc600078e0218 */
[----:B------:R0:W-:Y:S04]  /*16f40*/  @P0 STG.E.U16 [R6.64], R9 ;  /* 0x0000000906000986 */ /* 0x0001e8000c101504 */
[----:B------:R3:W-:Y:S01]  /*16f50*/  @P2 STG.E.U16 [R4.64], R0 ;  /* 0x0000000004002986 */ /* 0x0007e2000c101504 */
[----:B0-----:R-:W-:Y:S01]  /*16f60*/  IMAD.WIDE R6, R8, 0x2, R2 ;  /* 0x0000000208067825 */ /* 0x001fe200078e0202 */
[----:B---3--:R-:W-:-:S04]  /*16f70*/  PRMT R0, R22, 0x7632, R0 ;  /* 0x0000763216007816 */ /* 0x008fc80000000000 */
[----:B------:R0:W-:Y:S04]  /*16f80*/  @P4 STG.E.U16 [R6.64], R22 ;  /* 0x0000001606004986 */ /* 0x0001e8000c101504 */
[----:B0-----:R-:W3:Y:S01]  /*16f90*/  LDL.LU R22, [R1+0xc] ;  /* 0x00000c0001167983 */ /* 0x001ee20000300800 */
[----:B------:R-:W-:Y:S02]  /*16fa0*/  ISETP.LT.AND P6, PT, R27, c[0x0][0x178], !P6 ;  /* 0x00005e001b007a0c */ /* 0x000fe400077c1270 */
[----:B------:R-:W-:Y:S01]  /*16fb0*/  IADD3 R14, R26, 0x38, RZ ;  /* 0x000000381a0e7810 */ /* 0x000fe20007ffe0ff */
[----:B------:R-:W-:Y:S01]  /*16fc0*/  IMAD.WIDE R4, R8, 0x2, R24 ;  /* 0x0000000208047825 */ /* 0x000fe200078e0218 */
[----:B------:R-:W-:Y:S02]  /*16fd0*/  ISETP.LT.AND P4, PT, R19, c[0x0][0x178], !P1 ;  /* 0x00005e0013007a0c */ /* 0x000fe40004f81270 */
[----:B------:R-:W-:-:S02]  /*16fe0*/  ISETP.GE.AND P3, PT, R14, c[0x0][0x17c], PT ;  /* 0x00005f000e007a0c */ /* 0x000fc40003f66270 */
[----:B------:R-:W-:Y:S02]  /*16ff0*/  ISETP.LT.AND P1, PT, R27, c[0x0][0x178], !P1 ;  /* 0x00005e001b007a0c */ /* 0x000fe40004f21270 */
[----:B------:R-:W-:-:S03]  /*17000*/  IADD3 R6, R8, c[0x0][0x198], RZ ;  /* 0x0000660008067a10 */ /* 0x000fc60007ffe0ff */
[----:B------:R0:W-:Y:S01]  /*17010*/  @P6 STG.E.U16 [R4.64], R15 ;  /* 0x0000000f04006986 */ /* 0x0001e2000c101504 */
[----:B------:R-:W-:Y:S02]  /*17020*/  ISETP.LT.AND P6, PT, R19, c[0x0][0x178], !P3 ;  /* 0x00005e0013007a0c */ /* 0x000fe40005fc1270 */
[----:B------:R-:W-:Y:S02]  /*17030*/  IADD3 R9, R26, 0x3b, RZ ;  /* 0x0000003b1a097810 */ /* 0x000fe40007ffe0ff */
[----:B------:R-:W-:Y:S02]  /*17040*/  IADD3 R10, R6, c[0x0][0x198], RZ ;  /* 0x00006600060a7a10 */ /* 0x000fe40007ffe0ff */
[----:B------:R-:W-:Y:S02]  /*17050*/  IADD3 R16, R26, 0x39, RZ ;  /* 0x000000391a107810 */ /* 0x000fe40007ffe0ff */
[----:B------:R-:W-:Y:S02]  /*17060*/  ISETP.LT.AND P3, PT, R27, c[0x0][0x178], !P3 ;  /* 0x00005e001b007a0c */ /* 0x000fe40005f61270 */
[----:B------:R-:W-:Y:S01]  /*17070*/  ISETP.GE.AND P2, PT, R9, c[0x0][0x17c], PT ;  /* 0x00005f0009007a0c */ /* 0x000fe20003f46270 */
[----:B0-----:R-:W-:Y:S01]  /*17080*/  IMAD.WIDE R4, R6, 0x2, R2 ;  /* 0x0000000206047825 */ /* 0x001fe200078e0202 */
[----:B------:R-:W-:-:S03]  /*17090*/  PRMT R15, R15, 0x7632, R15 ;  /* 0x000076320f0f7816 */ /* 0x000fc6000000000f */
[----:B------:R-:W-:Y:S01]  /*170a0*/  IMAD.WIDE R6, R6, 0x2, R24 ;  /* 0x0000000206067825 */ /* 0x000fe200078e0218 */
[----:B------:R-:W-:-:S03]  /*170b0*/  ISETP.GE.AND P5, PT, R16, c[0x0][0x17c], PT ;  /* 0x00005f0010007a0c */ /* 0x000fc60003fa6270 */
[----:B------:R-:W-:Y:S01]  /*170c0*/  IMAD.WIDE R8, R10, 0x2, R2 ;  /* 0x000000020a087825 */ /* 0x000fe200078e0202 */
[----:B------:R0:W-:Y:S01]  /*170d0*/  @P4 STG.E.U16 [R4.64], R0 ;  /* 0x0000000004004986 */ /* 0x0001e2000c101504 */
[----:B------:R-:W-:-:S03]  /*170e0*/  IADD3 R12, R26, 0x3a, RZ ;  /* 0x0000003a1a0c7810 */ /* 0x000fc60007ffe0ff */
[----:B------:R1:W-:Y:S01]  /*170f0*/  @P1 STG.E.U16 [R6.64], R15 ;  /* 0x0000000f06001986 */ /* 0x0003e2000c101504 */
[----:B------:R-:W-:-:S03]  /*17100*/  ISETP.GE.AND P0, PT, R12, c[0x0][0x17c], PT ;  /* 0x00005f000c007a0c */ /* 0x000fc60003f06270 */
[----:B----4-:R4:W-:Y:S01]  /*17110*/  @P6 STG.E.U16 [R8.64], R17 ;  /* 0x0000001108006986 */ /* 0x0109e2000c101504 */
[----:B------:R-:W-:Y:S02]  /*17120*/  ISETP.LT.AND P6, PT, R19, c[0x0][0x178], !P5 ;  /* 0x00005e0013007a0c */ /* 0x000fe40006fc1270 */
[----:B------:R-:W-:Y:S01]  /*17130*/  ISETP.LT.AND P5, PT, R27, c[0x0][0x178], !P5 ;  /* 0x00005e001b007a0c */ /* 0x000fe20006fa1270 */
[C---:B0-----:R-:W-:Y:S01]  /*17140*/  IMAD.WIDE R4, R10.reuse, 0x2, R24 ;  /* 0x000000020a047825 */ /* 0x041fe200078e0218 */
[----:B------:R-:W-:Y:S02]  /*17150*/  IADD3 R10, R10, c[0x0][0x198], RZ ;  /* 0x000066000a0a7a10 */ /* 0x000fe40007ffe0ff */
[----:B------:R-:W-:-:S03]  /*17160*/  IADD3 R12, R26, 0x3c, RZ ;  /* 0x0000003c1a0c7810 */ /* 0x000fc60007ffe0ff */
[C---:B-1----:R-:W-:Y:S01]  /*17170*/  IMAD.WIDE R6, R10.reuse, 0x2, R2 ;  /* 0x000000020a067825 */ /* 0x042fe200078e0202 */
[----:B----4-:R-:W-:Y:S02]  /*17180*/  PRMT R9, R17, 0x7632, R9 ;  /* 0x0000763211097816 */ /* 0x010fe40000000009 */
[----:B------:R-:W-:Y:S02]  /*17190*/  IADD3 R8, R10, c[0x0][0x198], RZ ;  /* 0x000066000a087a10 */ /* 0x000fe40007ffe0ff */
[----:B------:R-:W-:Y:S02]  /*171a0*/  ISETP.GE.AND P4, PT, R12, c[0x0][0x17c], PT ;  /* 0x00005f000c007a0c */ /* 0x000fe40003f86270 */
[----:B------:R-:W-:Y:S01]  /*171b0*/  IADD3 R12, R26, 0x3e, RZ ;  /* 0x0000003e1a0c7810 */ /* 0x000fe20007ffe0ff */
[----:B--2---:R0:W-:Y:S01]  /*171c0*/  @P3 STG.E.U16 [R4.64], R23 ;  /* 0x0000001704003986 */ /* 0x0041e2000c101504 */
[----:B------:R-:W-:Y:S02]  /*171d0*/  ISETP.LT.AND P3, PT, R19, c[0x0][0x178], !P0 ;  /* 0x00005e0013007a0c */ /* 0x000fe40004761270 */
[----:B------:R-:W-:-:S02]  /*171e0*/  ISETP.LT.AND P0, PT, R27, c[0x0][0x178], !P0 ;  /* 0x00005e001b007a0c */ /* 0x000fc40004701270 */
[----:B------:R-:W-:Y:S01]  /*171f0*/  PRMT R0, R23, 0x7632, R0 ;  /* 0x0000763217007816 */ /* 0x000fe20000000000 */
[----:B------:R1:W-:Y:S01]  /*17200*/  @P6 STG.E.U16 [R6.64], R9 ;  /* 0x0000000906006986 */ /* 0x0003e2000c101504 */
[----:B0-----:R-:W-:-:S03]  /*17210*/  IMAD.WIDE R4, R10, 0x2, R24 ;  /* 0x000000020a047825 */ /* 0x001fc600078e0218 */
[----:B------:R-:W2:Y:S04]  /*17220*/  LDL.LU R23, [R1+0x10c] ;  /* 0x00010c0001177983 */ /* 0x000ea80000300800 */
[----:B------:R0:W-:Y:S01]  /*17230*/  @P5 STG.E.U16 [R4.64], R0 ;  /* 0x0000000004005986 */ /* 0x0001e2000c101504 */
[----:B-1----:R-:W-:Y:S01]  /*17240*/  IMAD.WIDE R6, R8, 0x2, R2 ;  /* 0x0000000208067825 */ /* 0x002fe200078e0202 */
[----:B------:R-:W-:-:S04]  /*17250*/  ISETP.GE.AND P6, PT, R12, c[0x0][0x17c], PT ;  /* 0x00005f000c007a0c */ /* 0x000fc80003fc6270 */
[----:B------:R1:W-:Y:S01]  /*17260*/  @P3 STG.E.U16 [R6.64], R20 ;  /* 0x0000001406003986 */ /* 0x0003e2000c101504 */
[----:B0-----:R-:W-:Y:S01]  /*17270*/  IMAD.WIDE R4, R8, 0x2, R24 ;  /* 0x0000000208047825 */ /* 0x001fe200078e0218 */
[----:B------:R-:W-:Y:S02]  /*17280*/  PRMT R0, R20, 0x7632, R0 ;  /* 0x0000763214007816 */ /* 0x000fe40000000000 */
[----:B-1----:R-:W4:Y:S04]  /*17290*/  LDL.LU R20, [R1+0x13c] ;  /* 0x00013c0001147983 */ /* 0x002f280000300800 */
[----:B---3--:R0:W-:Y:S01]  /*172a0*/  @P0 STG.E.U16 [R4.64], R22 ;  /* 0x0000001604000986 */ /* 0x0081e2000c101504 */
[----:B------:R-:W-:-:S03]  /*172b0*/  PRMT R12, R22, 0x7632, R12 ;  /* 0x00007632160c7816 */ /* 0x000fc6000000000c */
[----:B0-----:R-:W3:Y:S01]  /*172c0*/  LDL.LU R22, [R1+0x4c] ;  /* 0x00004c0001167983 */ /* 0x001ee20000300800 */
[----:B------:R-:W-:Y:S02]  /*172d0*/  ISETP.LT.AND P3, PT, R19, c[0x0][0x178], !P2 ;  /* 0x00005e0013007a0c */ /* 0x000fe40005761270 */
[----:B------:R-:W-:Y:S02]  /*172e0*/  ISETP.LT.AND P2, PT, R27, c[0x0][0x178], !P2 ;  /* 0x00005e001b007a0c */ /* 0x000fe40005741270 */
[----:B------:R-:W-:Y:S02]  /*172f0*/  IADD3 R6, R8, c[0x0][0x198], RZ ;  /* 0x0000660008067a10 */ /* 0x000fe40007ffe0ff */
[----:B------:R-:W-:Y:S02]  /*17300*/  ISETP.LT.AND P0, PT, R19, c[0x0][0x178], !P4 ;  /* 0x00005e0013007a0c */ /* 0x000fe40006701270 */
[----:B------:R-:W-:Y:S02]  /*17310*/  IADD3 R9, R26, 0x3f, RZ ;  /* 0x0000003f1a097810 */ /* 0x000fe40007ffe0ff */
[C---:B------:R-:W-:Y:S01]  /*17320*/  IADD3 R10, R6.reuse, c[0x0][0x198], RZ ;  /* 0x00006600060a7a10 */ /* 0x040fe20007ffe0ff */
[----:B------:R-:W-:Y:S01]  /*17330*/  IMAD.WIDE R4, R6, 0x2, R2 ;  /* 0x0000000206047825 */ /* 0x000fe200078e0202 */
[----:B------:R-:W-:-:S03]  /*17340*/  ISETP.GE.AND P5, PT, R9, c[0x0][0x17c], PT ;  /* 0x00005f0009007a0c */ /* 0x000fc60003fa6270 */
[----:B------:R-:W-:Y:S01]  /*17350*/  IMAD.WIDE R6, R6, 0x2, R24 ;  /* 0x0000000206067825 */ /* 0x000fe200078e0218 */
[----:B------:R-:W-:Y:S03]  /*17360*/  @P3 STG.E.U16 [R4.64], R0 ;  /* 0x0000000004003986 */ /* 0x000fe6000c101504 */
[----:B------:R-:W-:Y:S01]  /*17370*/  IMAD.WIDE R8, R10, 0x2, R2 ;  /* 0x000000020a087825 */ /* 0x000fe200078e0202 */
[----:B------:R-:W-:Y:S01]  /*17380*/  @P2 STG.E.U16 [R6.64], R12 ;  /* 0x0000000c06002986 */ /* 0x000fe2000c101504 */
[----:B------:R-:W-:-:S04]  /*17390*/  IADD3 R13, R26, 0x3d, RZ ;  /* 0x0000003d1a0d7810 */ /* 0x000fc80007ffe0ff */
[----:B------:R-:W-:Y:S02]  /*173a0*/  ISETP.GE.AND P1, PT, R13, c[0x0][0x17c], PT ;  /* 0x00005f000d007a0c */ /* 0x000fe40003f26270 */
[----:B------:R-:W-:-:S04]  /*173b0*/  IADD3 R13, R26, 0x40, RZ ;  /* 0x000000401a0d7810 */ /* 0x000fc80007ffe0ff */
[----:B------:R-:W-:Y:S02]  /*173c0*/  ISETP.GE.AND P3, PT, R13, c[0x0][0x17c], PT ;  /* 0x00005f000d007a0c */ /* 0x000fe40003f66270 */
[----:B------:R-:W-:-:S04]  /*173d0*/  IADD3 R14, R26, 0x41, RZ ;  /* 0x000000411a0e7810 */ /* 0x000fc80007ffe0ff */
[----:B------:R-:W-:Y:S01]  /*173e0*/  ISETP.GE.AND P2, PT, R14, c[0x0][0x17c], PT ;  /* 0x00005f000e007a0c */ /* 0x000fe20003f46270 */
[----:B--2---:R0:W-:Y:S02]  /*173f0*/  @P0 STG.E.U16 [R8.64], R23 ;  /* 0x0000001708000986 */ /* 0x0041e4000c101504 */
[----:B0-----:R-:W-:Y:S02]  /*17400*/  PRMT R9, R23, 0x7632, R9 ;  /* 0x0000763217097816 */ /* 0x001fe40000000009 */
[----:B---3--:R-:W-:Y:S04]  /*17410*/  STL [R1+0x8c8], R22 ;  /* 0x0008c81601007387 */ /* 0x008fe80000100800 */
[----:B----4-:R-:W-:Y:S04]  /*17420*/  STL.64 [R1+0x8c0], R20 ;  /* 0x0008c01401007387 */ /* 0x010fe80000100a00 */
[----:B------:R-:W0:Y:S04]  /*17430*/  LDS.128 R20, [R28] ;  /* 0x000000001c147984 */ /* 0x000e280000000c00 */
[----:B0-----:R-:W-:Y:S01]  /*17440*/  STL [R1+0x24], R21 ;  /* 0x0000241501007387 */ /* 0x001fe20000100800 */
[----:B------:R-:W-:-:S03]  /*17450*/  IMAD.MOV.U32 R13, RZ, RZ, R20 ;  /* 0x000000ffff0d7224 */ /* 0x000fc600078e0014 */
[----:B------:R0:W-:Y:S04]  /*17460*/  STL.64 [R1+0x28], R22 ;  /* 0x0000281601007387 */ /* 0x0001e80000100a00 */
[----:B0-----:R-:W2:Y:S04]  /*17470*/  LDL.LU R22, [R1+0x8c8] ;  /* 0x0008c80001167983 */ /* 0x001ea80000300800 */
[----:B------:R-:W3:Y:S04]  /*17480*/  LDL.LU.64 R20, [R1+0x8c0] ;  /* 0x0008c00001147983 */ /* 0x000ee80000300a00 */
[----:B------:R-:W-:Y:S04]  /*17490*/  STL [R1+0x8b8], R14 ;  /* 0x0008b80e01007387 */ /* 0x000fe80000100800 */
[----:B------:R-:W-:Y:S04]  /*174a0*/  STL [R1+0x8b4], R13 ;  /* 0x0008b40d01007387 */ /* 0x000fe80000100800 */
[----:B------:R-:W0:Y:S04]  /*174b0*/  LDS.128 R12, [R29] ;  /* 0x000000001d0c7984 */ /* 0x000e280000000c00 */
[----:B------:R-:W4:Y:S04]  /*174c0*/  LDL.LU R23, [R1+0x50] ;  /* 0x0000500001177983 */ /* 0x000f280000300800 */
[----:B0-----:R-:W-:Y:S04]  /*174d0*/  STL [R1+0x34], R13 ;  /* 0x0000340d01007387 */ /* 0x001fe80000100800 */
[----:B------:R0:W-:Y:S04]  /*174e0*/  STL.64 [R1+0x38], R14 ;  /* 0x0000380e01007387 */ /* 0x0001e80000100a00 */
[----:B0-----:R-:W4:Y:S01]  /*174f0*/  LDL.LU R14, [R1+0x8b8] ;  /* 0x0008b800010e7983 */ /* 0x001f220000300800 */
[----:B------:R-:W-:Y:S01]  /*17500*/  ISETP.LT.AND P4, PT, R27, c[0x0][0x178], !P4 ;  /* 0x00005e001b007a0c */ /* 0x000fe20006781270 */
[----:B------:R-:W-:Y:S01]  /*17510*/  IMAD.WIDE R4, R10, 0x2, R24 ;  /* 0x000000020a047825 */ /* 0x000fe200078e0218 */
[----:B------:R-:W-:Y:S01]  /*17520*/  ISETP.LT.AND P0, PT, R19, c[0x0][0x178], !P1 ;  /* 0x00005e0013007a0c */ /* 0x000fe20004f01270 */
[----:B------:R-:W4:Y:S01]  /*17530*/  LDL.LU R13, [R1+0x8b4] ;  /* 0x0008b400010d7983 */ /* 0x000f220000300800 */
[----:B------:R-:W-:-:S02]  /*17540*/  ISETP.LT.AND P1, PT, R27, c[0x0][0x178], !P1 ;  /* 0x00005e001b007a0c */ /* 0x000fc40004f21270 */
[----:B------:R-:W-:-:S07]  /*17550*/  IADD3 R6, R10, c[0x0][0x198], RZ ;  /* 0x000066000a067a10 */ /* 0x000fce0007ffe0ff */
[----:B------:R0:W-:Y:S01]  /*17560*/  @P4 STG.E.U16 [R4.64], R11 ;  /* 0x0000000b04004986 */ /* 0x0001e2000c101504 */
[----:B------:R-:W-:Y:S02]  /*17570*/  ISETP.LT.AND P4, PT, R19, c[0x0][0x178], !P6 ;  /* 0x00005e0013007a0c */ /* 0x000fe40007781270 */
[----:B------:R-:W-:Y:S02]  /*17580*/  ISETP.LT.AND P6, PT, R27, c[0x0][0x178], !P6 ;  /* 0x00005e001b007a0c */ /* 0x000fe400077c1270 */
[C---:B------:R-:W-:Y:S02]  /*17590*/  IADD3 R0, R6.reuse, c[0x0][0x198], RZ ;  /* 0x0000660006007a10 */ /* 0x040fe40007ffe0ff */
[----:B------:R-:W-:Y:S01]  /*175a0*/  PRMT R8, R11, 0x7632, R8 ;  /* 0x000076320b087816 */ /* 0x000fe20000000008 */
[----:B0-----:R-:W-:-:S04]  /*175b0*/  IMAD.WIDE R4, R6, 0x2, R2 ;  /* 0x0000000206047825 */ /* 0x001fc800078e0202 */
[----:B------:R-:W-:Y:S01]  /*175c0*/  IMAD.WIDE R6, R6, 0x2, R24 ;  /* 0x0000000206067825 */ /* 0x000fe200078e0218 */
[----:B------:R0:W-:Y:S04]  /*175d0*/  @P0 STG.E.U16 [R4.64], R9 ;  /* 0x0000000904000986 */ /* 0x0001e8000c101504 */
[----:B------:R1:W-:Y:S01]  /*175e0*/  @P1 STG.E.U16 [R6.64], R8 ;  /* 0x0000000806001986 */ /* 0x0003e2000c101504 */
[----:B0-----:R-:W-:-:S04]  /*175f0*/  IMAD.WIDE R4, R0, 0x2, R2 ;  /* 0x0000000200047825 */ /* 0x001fc800078e0202 */
[----:B-1----:R-:W-:Y:S01]  /*17600*/  IMAD.WIDE R6, R0, 0x2, R24 ;  /* 0x0000000200067825 */ /* 0x002fe200078e0218 */
[----:B------:R-:W-:-:S04]  /*17610*/  IADD3 R10, R26, 0x42, RZ ;  /* 0x000000421a0a7810 */ /* 0x000fc80007ffe0ff */
[----:B------:R-:W-:Y:S02]  /*17620*/  ISETP.GE.AND P0, PT, R10, c[0x0][0x17c], PT ;  /* 0x00005f000a007a0c */ /* 0x000fe40003f06270 */
[----:B------:R-:W-:-:S04]  /*17630*/  IADD3 R9, R26, 0x43, RZ ;  /* 0x000000431a097810 */ /* 0x000fc80007ffe0ff */
[----:B------:R-:W-:Y:S01]  /*17640*/  ISETP.GE.AND P1, PT, R9, c[0x0][0x17c], PT ;  /* 0x00005f0009007a0c */ /* 0x000fe20003f26270 */
[----:B---3--:R-:W-:Y:S01]  /*17650*/  @P4 STG.E.U16 [R4.64], R20 ;  /* 0x0000001404004986 */ /* 0x008fe2000c101504 */
[----:B------:R-:W-:-:S03]  /*17660*/  ISETP.LT.AND P4, PT, R19, c[0x0][0x178], !P5 ;  /* 0x00005e0013007a0c */ /* 0x000fc60006f81270 */
[----:B--2---:R0:W-:Y:S01]  /*17670*/  @P6 STG.E.U16 [R6.64], R22 ;  /* 0x0000001606006986 */ /* 0x0041e2000c101504 */
[----:B------:R-:W-:Y:S02]  /*17680*/  ISETP.LT.AND P5, PT, R27, c[0x0][0x178], !P5 ;  /* 0x00005e001b007a0c */ /* 0x000fe40006fa1270 */
[----:B------:R-:W-:Y:S02]  /*17690*/  PRMT R10, R20, 0x7632, R10 ;  /* 0x00007632140a7816 */ /* 0x000fe4000000000a */
[----:B0-----:R-:W-:-:S05]  /*176a0*/  IADD3 R6, R0, c[0x0][0x198], RZ ;  /* 0x0000660000067a10 */ /* 0x001fca0007ffe0ff */
[C---:B------:R-:W-:Y:S01]  /*176b0*/  IMAD.WIDE R4, R6.reuse, 0x2, R2 ;  /* 0x0000000206047825 */ /* 0x040fe200078e0202 */
[----:B------:R-:W-:Y:S02]  /*176c0*/  IADD3 R0, R6, c[0x0][0x198], RZ ;  /* 0x0000660006007a10 */ /* 0x000fe40007ffe0ff */
[----:B------:R-:W-:Y:S01]  /*176d0*/  PRMT R11, R22, 0x7632, R11 ;  /* 0x00007632160b7816 */ /* 0x000fe2000000000b */
[----:B------:R-:W-:Y:S01]  /*176e0*/  IMAD.WIDE R6, R6, 0x2, R24 ;  /* 0x0000000206067825 */ /* 0x000fe200078e0218 */
[----:B------:R0:W-:Y:S01]  /*176f0*/  @P4 STG.E.U16 [R4.64], R10 ;  /* 0x0000000a04004986 */ /* 0x0001e2000c101504 */
[----:B------:R-:W-:-:S03]  /*17700*/  LOP3.LUT R20, R28, 0x40, RZ, 0x3c, !PT ;  /* 0x000000401c147812 */ /* 0x000fc600078e3cff */
[----:B------:R-:W-:Y:S04]  /*17710*/  @P5 STG.E.U16 [R6.64], R11 ;  /* 0x0000000b06005986 */ /* 0x000fe8000c101504 */
[----:B------:R-:W2:Y:S01]  /*17720*/  LDL.LU R22, [R1+0x70] ;  /* 0x0000700001167983 */ /* 0x000ea20000300800 */
[----:B0-----:R-:W-:-:S04]  /*17730*/  IADD3 R4, R26, 0x45, RZ ;  /* 0x000000451a047810 */ /* 0x001fc80007ffe0ff */
[----:B------:R-:W-:Y:S02]  /*17740*/  ISETP.GE.AND P5, PT, R4, c[0x0][0x17c], PT ;  /* 0x00005f0004007a0c */ /* 0x000fe40003fa6270 */
[----:B------:R-:W0:Y:S04]  /*17750*/  LDS.128 R4, [R20] ;  /* 0x0000000014047984 */ /* 0x000e280000000c00 */
[----:B0-----:R0:W-:Y:S04]  /*17760*/  STL [R1+0x890], R7 ;  /* 0x0008900701007387 */ /* 0x0011e80000100800 */
[----:B0-----:R-:W3:Y:S01]  /*17770*/  LDL R7, [R1+0x47c] ;  /* 0x00047c0001077983 */ /* 0x001ee20000100800 */
[----:B------:R-:W-:Y:S01]  /*17780*/  ISETP.LT.AND P6, PT, R19, c[0x0][0x178], !P3 ;  /* 0x00005e0013007a0c */ /* 0x000fe20005fc1270 */
[----:B------:R-:W-:Y:S01]  /*17790*/  IMAD.WIDE R8, R0, 0x2, R2 ;  /* 0x0000000200087825 */ /* 0x000fe200078e0202 */
[----:B----4-:R-:W-:-:S11]  /*177a0*/  PRMT R14, R23, 0x7632, R14 ;  /* 0x00007632170e7816 */ /* 0x010fd6000000000e */
[----:B------:R0:W-:Y:S04]  /*177b0*/  @P6 STG.E.U16 [R8.64], R23 ;  /* 0x0000001708006986 */ /* 0x0001e8000c101504 */
[----:B0-----:R-:W4:Y:S01]  /*177c0*/  LDL.LU R23, [R1+0x80] ;  /* 0x0000800001177983 */ /* 0x001f220000300800 */
[----:B------:R-:W-:Y:S01]  /*177d0*/  ISETP.LT.AND P3, PT, R27, c[0x0][0x178], !P3 ;  /* 0x00005e001b007a0c */ /* 0x000fe20005f61270 */
[C---:B------:R-:W-:Y:S01]  /*177e0*/  IMAD.WIDE R10, R0.reuse, 0x2, R24 ;  /* 0x00000002000a7825 */ /* 0x040fe200078e0218 */
[----:B------:R-:W-:Y:S02]  /*177f0*/  ISETP.LT.AND P6, PT, R19, c[0x0][0x178], !P2 ;  /* 0x00005e0013007a0c */ /* 0x000fe400057c1270 */
[----:B------:R-:W-:Y:S02]  /*17800*/  IADD3 R8, R0, c[0x0][0x198], RZ ;  /* 0x0000660000087a10 */ /* 0x000fe40007ffe0ff */
[----:B------:R-:W-:Y:S01]  /*17810*/  ISETP.LT.AND P2, PT, R27, c[0x0][0x178], !P2 ;  /* 0x00005e001b007a0c */ /* 0x000fe20005741270 */
[----:B------:R-:W-:Y:S01]  /*17820*/  IMAD.MOV.U32 R17, RZ, RZ, R12 ;  /* 0x000000ffff117224 */ /* 0x000fe200078e000c */
[----:B------:R-:W-:-:S05]  /*17830*/  IADD3 R12, R26, 0x44, RZ ;  /* 0x000000441a0c7810 */ /* 0x000fca0007ffe0ff */
[----:B------:R0:W-:Y:S01]  /*17840*/  @P3 STG.E.U16 [R10.64], R13 ;  /* 0x0000000d0a003986 */ /* 0x0001e2000c101504 */
[----:B------:R-:W-:Y:S02]  /*17850*/  IADD3 R0, R8, c[0x0][0x198], RZ ;  /* 0x0000660008007a10 */ /* 0x000fe40007ffe0ff */
[----:B------:R-:W-:Y:S02]  /*17860*/  ISETP.GE.AND P4, PT, R12, c[0x0][0x17c], PT ;  /* 0x00005f000c007a0c */ /* 0x000fe40003f86270 */
[----:B------:R-:W-:Y:S01]  /*17870*/  PRMT R12, R13, 0x7632, R12 ;  /* 0x000076320d0c7816 */ /* 0x000fe2000000000c */
[----:B0-----:R-:W-:Y:S01]  /*17880*/  IMAD.WIDE R10, R8, 0x2, R2 ;  /* 0x00000002080a7825 */ /* 0x001fe200078e0202 */
[----:B------:R-:W-:-:S03]  /*17890*/  LOP3.LUT R20, R28, 0x60, RZ, 0x3c, !PT ;  /* 0x000000601c147812 */ /* 0x000fc600078e3cff */
[----:B------:R-:W-:Y:S01]  /*178a0*/  IMAD.WIDE R8, R8, 0x2, R24 ;  /* 0x0000000208087825 */ /* 0x000fe200078e0218 */
[----:B------:R0:W-:Y:S04]  /*178b0*/  @P6 STG.E.U16 [R10.64], R14 ;  /* 0x0000000e0a006986 */ /* 0x0001e8000c101504 */
[----:B------:R1:W-:Y:S01]  /*178c0*/  @P2 STG.E.U16 [R8.64], R12 ;  /* 0x0000000c08002986 */ /* 0x0003e2000c101504 */
[----:B0-----:R-:W-:Y:S01]  /*178d0*/  IMAD.WIDE R10, R0, 0x2, R2 ;  /* 0x00000002000a7825 */ /* 0x001fe200078e0202 */
[----:B------:R-:W-:Y:S02]  /*178e0*/  ISETP.LT.AND P6, PT, R27, c[0x0][0x178], !P0 ;  /* 0x00005e001b007a0c */ /* 0x000fe400047c1270 */
[C---:B------:R-:W-:Y:S02]  /*178f0*/  IADD3 R13, R26.reuse, 0x46, RZ ;  /* 0x000000461a0d7810 */ /* 0x040fe40007ffe0ff */
[----:B------:R-:W-:-:S02]  /*17900*/  IADD3 R14, R26, 0x47, RZ ;  /* 0x000000471a0e7810 */ /* 0x000fc40007ffe0ff */
[----:B------:R-:W-:Y:S02]  /*17910*/  IADD3 R16, R0, c[0x0][0x198], RZ ;  /* 0x0000660000107a10 */ /* 0x000fe40007ffe0ff */
[----:B------:R-:W-:Y:S02]  /*17920*/  PRMT R18, R17, 0x7632, R18 ;  /* 0x0000763211127816 */ /* 0x000fe40000000012 */
[----:B------:R-:W-:Y:S02]  /*17930*/  IADD3 R19, R26, 0x48, RZ ;  /* 0x000000481a137810 */ /* 0x000fe40007ffe0ff */
[----:B---3--:R-:W-:-:S13]  /*17940*/  ISETP.LT.AND P3, PT, R7, c[0x0][0x178], !P0 ;  /* 0x00005e0007007a0c */ /* 0x008fda0004761270 */
[----:B--2---:R-:W-:Y:S04]  /*17950*/  @P3 STG.E.U16 [R10.64], R22 ;  /* 0x000000160a003986 */ /* 0x004fe8000c101504 */
[----:B------:R-:W0:Y:S01]  /*17960*/  LDS.128 R8, [R20] ;  /* 0x0000000014087984 */ /* 0x000e220000000c00 */
[----:B------:R-:W-:Y:S02]  /*17970*/  ISETP.LT.AND P2, PT, R7, c[0x0][0x178], !P1 ;  /* 0x00005e0007007a0c */ /* 0x000fe40004f41270 */
[----:B------:R-:W-:Y:S01]  /*17980*/  ISETP.GE.AND P0, PT, R13, c[0x0][0x17c], PT ;  /* 0x00005f000d007a0c */ /* 0x000fe20003f06270 */
[----:B-1----:R-:W-:Y:S01]  /*17990*/  IMAD.WIDE R12, R0, 0x2, R24 ;  /* 0x00000002000c7825 */ /* 0x002fe200078e0218 */
[----:B------:R-:W-:Y:S02]  /*179a0*/  ISETP.GE.AND P3, PT, R14, c[0x0][0x17c], PT ;  /* 0x00005f000e007a0c */ /* 0x000fe40003f66270 */
[----:B------:R-:W-:Y:S01]  /*179b0*/  PRMT R0, R22, 0x7632, R0 ;  /* 0x0000763216007816 */ /* 0x000fe20000000000 */
[----:B------:R-:W-:Y:S01]  /*179c0*/  IMAD.WIDE R14, R16, 0x2, R2 ;  /* 0x00000002100e7825 */ /* 0x000fe200078e0202 */
[----:B------:R-:W-:Y:S01]  /*179d0*/  ISETP.LT.AND P1, PT, R27, c[0x0][0x178], !P1 ;  /* 0x00005e001b007a0c */ /* 0x000fe20004f21270 */
[----:B------:R1:W-:Y:S01]  /*179e0*/  @P6 STG.E.U16 [R12.64], R17 ;  /* 0x000000110c006986 */ /* 0x0003e2000c101504 */
[----:B------:R-:W-:-:S02]  /*179f0*/  ISETP.LT.AND P6, PT, R7, c[0x0][0x178], !P4 ;  /* 0x00005e0007007a0c */ /* 0x000fc400067c1270 */
[----:B------:R-:W-:Y:S01]  /*17a00*/  ISETP.LT.AND P4, PT, R27, c[0x0][0x178], !P4 ;  /* 0x00005e001b007a0c */ /* 0x000fe20006781270 */
[----:B------:R2:W-:Y:S01]  /*17a10*/  @P2 STG.E.U16 [R14.64], R0 ;  /* 0x000000000e002986 */ /* 0x0005e2000c101504 */
[----:B------:R-:W-:Y:S01]  /*17a20*/  ISETP.GE.AND P2, PT, R19, c[0x0][0x17c], PT ;  /* 0x00005f0013007a0c */ /* 0x000fe20003f46270 */
[C---:B-1----:R-:W-:Y:S01]  /*17a30*/  IMAD.WIDE R12, R16.reuse, 0x2, R24 ;  /* 0x00000002100c7825 */ /* 0x042fe200078e0218 */
[----:B--2---:R-:W-:-:S05]  /*17a40*/  IADD3 R0, R16, c[0x0][0x198], RZ ;  /* 0x0000660010007a10 */ /* 0x004fca0007ffe0ff */
[----:B------:R-:W-:Y:S01]  /*17a50*/  @P1 STG.E.U16 [R12.64], R18 ;  /* 0x000000120c001986 */ /* 0x000fe2000c101504 */
[----:B------:R-:W-:-:S04]  /*17a60*/  IMAD.WIDE R14, R0, 0x2, R2 ;  /* 0x00000002000e7825 */ /* 0x000fc800078e0202 */
[----:B------:R-:W-:Y:S01]  /*17a70*/  IMAD.WIDE R16, R0, 0x2, R24 ;  /* 0x0000000200107825 */ /* 0x000fe200078e0218 */
[----:B----4-:R-:W-:Y:S04]  /*17a80*/  @P6 STG.E.U16 [R14.64], R23 ;  /* 0x000000170e006986 */ /* 0x010fe8000c101504 */
[----:B0-----:R0:W-:Y:S04]  /*17a90*/  STL.64 [R1+0x898], R10 ;  /* 0x0008980a01007387 */ /* 0x0011e80000100a00 */
[----:B------:R-:W-:Y:S04]  /*17aa0*/  @P4 STG.E.U16 [R16.64], R4 ;  /* 0x0000000410004986 */ /* 0x000fe8000c101504 */
[----:B------:R-:W1:Y:S04]  /*17ab0*/  LDS.128 R16, [R28+0x800] ;  /* 0x000800001c107984 */ /* 0x000e680000000c00 */
[----:B0-----:R-:W2:Y:S01]  /*17ac0*/  LDL.LU R11, [R1+0xb0] ;  /* 0x0000b000010b7983 */ /* 0x001ea20000300800 */
[----:B------:R-:W-:-:S03]  /*17ad0*/  PRMT R21, R23, 0x7632, R21 ;  /* 0x0000763217157816 */ /* 0x000fc60000000015 */
[----:B-1----:R0:W-:Y:S04]  /*17ae0*/  STL [R1+0x14], R17 ;  /* 0x0000141101007387 */ /* 0x0021e80000100800 */
[----:B------:R1:W-:Y:S04]  /*17af0*/  STL.64 [R1+0x18], R18 ;  /* 0x0000181201007387 */ /* 0x0003e80000100a00 */
[----:B------:R-:W3:Y:S01]  /*17b00*/  LDL.LU R23, [R1+0x140] ;  /* 0x0001400001177983 */ /* 0x000ee20000300800 */
[----:B------:R-:W-:Y:S02]  /*17b10*/  ISETP.LT.AND P4, PT, R7, c[0x0][0x178], !P5 ;  /* 0x00005e0007007a0c */ /* 0x000fe40006f81270 */
[----:B------:R-:W-:-:S02]  /*17b20*/  ISETP.LT.AND P5, PT, R27, c[0x0][0x178], !P5 ;  /* 0x00005e001b007a0c */ /* 0x000fc40006fa1270 */
[----:B------:R-:W-:Y:S02]  /*17b30*/  IADD3 R14, R0, c[0x0][0x198], RZ ;  /* 0x00006600000e7a10 */ /* 0x000fe40007ffe0ff */
[----:B------:R-:W-:Y:S02]  /*17b40*/  ISETP.LT.AND P6, PT, R7, c[0x0][0x178], !P0 ;  /* 0x00005e0007007a0c */ /* 0x000fe400047c1270 */
[C---:B------:R-:W-:Y:S01]  /*17b50*/  IADD3 R0, R14.reuse, c[0x0][0x198], RZ ;  /* 0x000066000e007a10 */ /* 0x040fe20007ffe0ff */
[----:B------:R-:W-:Y:S01]  /*17b60*/  IMAD.WIDE R12, R14, 0x2, R2 ;  /* 0x000000020e0c7825 */ /* 0x000fe200078e0202 */
[----:B------:R-:W-:-:S03]  /*17b70*/  PRMT R4, R4, 0x7632, R4 ;  /* 0x0000763204047816 */ /* 0x000fc60000000004 */
[----:B------:R-:W-:Y:S01]  /*17b80*/  IMAD.WIDE R14, R14, 0x2, R24 ;  /* 0x000000020e0e7825 */ /* 0x000fe200078e0218 */
[----:B------:R4:W-:Y:S03]  /*17b90*/  @P4 STG.E.U16 [R12.64], R21 ;  /* 0x000000150c004986 */ /* 0x0009e6000c101504 */
[----:B------:R-:W-:Y:S02]  /*17ba0*/  IMAD.MOV.U32 R22, RZ, RZ, R16 ;  /* 0x000000ffff167224 */ /* 0x000fe400078e0010 */
[C---:B0-----:R-:W-:Y:S01]  /*17bb0*/  IMAD.WIDE R16, R0.reuse, 0x2, R2 ;  /* 0x0000000200107825 */ /* 0x041fe200078e0202 */
[----:B------:R-:W-:Y:S04]  /*17bc0*/  @P5 STG.E.U16 [R14.64], R4 ;  /* 0x000000040e005986 */ /* 0x000fe8000c101504 */
[----:B------:R-:W0:Y:S01]  /*17bd0*/  LDS.128 R12, [R29+0x800] ;  /* 0x000800001d0c7984 */ /* 0x000e220000000c00 */
[----:B------:R-:W-:Y:S01]  /*17be0*/  ISETP.LT.AND P0, PT, R27, c[0x0][0x178], !P0 ;  /* 0x00005e001b007a0c */ /* 0x000fe20004701270 */
[----:B-1----:R-:W-:Y:S01]  /*17bf0*/  IMAD.WIDE R18, R0, 0x2, R24 ;  /* 0x0000000200127825 */ /* 0x002fe200078e0218 */
[----:B------:R-:W-:-:S02]  /*17c00*/  IADD3 R20, R26, 0x49, RZ ;  /* 0x000000491a147810 */ /* 0x000fc40007ffe0ff */
[----:B------:R-:W-:Y:S02]  /*17c10*/  ISETP.LT.AND P5, PT, R7, c[0x0][0x178], !P2 ;  /* 0x00005e0007007a0c */ /* 0x000fe400057a1270 */
[----:B------:R-:W-:Y:S02]  /*17c20*/  ISETP.GE.AND P1, PT, R20, c[0x0][0x17c], PT ;  /* 0x00005f0014007a0c */ /* 0x000fe40003f26270 */
[----:B------:R-:W-:Y:S02]  /*17c30*/  ISETP.LT.AND P2, PT, R27, c[0x0][0x178], !P2 ;  /* 0x00005e001b007a0c */ /* 0x000fe40005741270 */
[----:B------:R-:W-:Y:S02]  /*17c40*/  IADD3 R20, R26, 0x4a, RZ ;  /* 0x0000004a1a147810 */ /* 0x000fe40007ffe0ff */
[----:B----4-:R-:W-:Y:S02]  /*17c50*/  PRMT R21, R8, 0x7632, R21 ;  /* 0x0000763208157816 */ /* 0x010fe40000000015 */
[----:B------:R-:W-:-:S02]  /*17c60*/  ISETP.GE.AND P4, PT, R20, c[0x0][0x17c], PT ;  /* 0x00005f0014007a0c */ /* 0x000fc40003f86270 */
[----:B------:R-:W-:Y:S01]  /*17c70*/  IADD3 R20, R26, 0x4c, RZ ;  /* 0x0000004c1a147810 */ /* 0x000fe20007ffe0ff */
[----:B0-----:R-:W-:Y:S04]  /*17c80*/  STL.64 [R1+0x8a0], R14 ;  /* 0x0008a00e01007387 */ /* 0x001fe80000100a00 */
[----:B--2---:R0:W-:Y:S01]  /*17c90*/  @P6 STG.E.U16 [R16.64], R11 ;  /* 0x0000000b10006986 */ /* 0x0041e2000c101504 */
[----:B------:R-:W-:-:S03]  /*17ca0*/  PRMT R4, R11, 0x7632, R4 ;  /* 0x000076320b047816 */ /* 0x000fc60000000004 */
[----:B0-----:R-:W0:Y:S04]  /*17cb0*/  S2R R11, SR_TID.X ;  /* 0x00000000000b7919 */ /* 0x001e280000002100 */
[----:B------:R1:W-:Y:S01]  /*17cc0*/  @P0 STG.E.U16 [R18.64], R8 ;  /* 0x0000000812000986 */ /* 0x0003e2000c101504 */
[----:B------:R-:W-:Y:S02]  /*17cd0*/  ISETP.LT.AND P0, PT, R7, c[0x0][0x178], !P3 ;  /* 0x00005e0007007a0c */ /* 0x000fe40005f01270 */
[----:B------:R-:W-:Y:S02]  /*17ce0*/  ISETP.LT.AND P3, PT, R27, c[0x0][0x178], !P3 ;  /* 0x00005e001b007a0c */ /* 0x000fe40005f61270 */
[----:B------:R-:W-:-:S04]  /*17cf0*/  IADD3 R16, R0, c[0x0][0x198], RZ ;  /* 0x0000660000107a10 */ /* 0x000fc80007ffe0ff */
[C---:B------:R-:W-:Y:S01]  /*17d00*/  IADD3 R0, R16.reuse, c[0x0][0x198], RZ ;  /* 0x0000660010007a10 */ /* 0x040fe20007ffe0ff */
[----:B-1----:R-:W-:Y:S01]  /*17d10*/  IMAD.WIDE R18, R16, 0x2, R2 ;  /* 0x0000000210127825 */ /* 0x002fe200078e0202 */
[----:B0-----:R-:W-:-:S03]  /*17d20*/  LOP3.LUT R28, R11, 0x7f, RZ, 0xc0, !PT ;  /* 0x0000007f0b1c7812 */ /* 0x001fc600078ec0ff */
[----:B------:R-:W-:Y:S02]  /*17d30*/  IMAD.SHL.U32 R11, R11, 0x800, RZ ;  /* 0x000008000b0b7824 */ /* 0x000fe400078e00ff */
[----:B------:R-:W-:-:S03]  /*17d40*/  IMAD.WIDE R16, R16, 0x2, R24 ;  /* 0x0000000210107825 */ /* 0x000fc600078e0218 */
[----:B------:R-:W-:Y:S01]  /*17d50*/  LOP3.LUT R11, R11, 0x3000, RZ, 0xc0, !PT ;  /* 0x000030000b0b7812 */ /* 0x000fe200078ec0ff */
[----:B------:R0:W-:Y:S01]  /*17d60*/  @P0 STG.E.U16 [R18.64], R4 ;  /* 0x0000000412000986 */ /* 0x0001e2000c101504 */
[----:B------:R-:W-:-:S03]  /*17d70*/  IADD3 R8, R26, 0x4b, RZ ;  /* 0x0000004b1a087810 */ /* 0x000fc60007ffe0ff */
[----:B------:R-:W-:Y:S01]  /*17d80*/  IMAD R11, R28, 0x10, R11 ;  /* 0x000000101c0b7824 */ /* 0x000fe200078e020b */
[----:B------:R1:W-:Y:S04]  /*17d90*/  @P3 STG.E.U16 [R16.64], R21 ;  /* 0x0000001510003986 */ /* 0x0003e8000c101504 */
[----:B------:R-:W-:Y:S02]  /*17da0*/  LOP3.LUT R11, R11, 0x40, RZ, 0x3c, !PT ;  /* 0x000000400b0b7812 */ /* 0x000fe400078e3cff */
[----:B0-----:R-:W-:Y:S01]  /*17db0*/  IADD3 R4, R26, 0x4d, RZ ;  /* 0x0000004d1a047810 */ /* 0x001fe20007ffe0ff */
[C---:B------:R-:W-:Y:S01]  /*17dc0*/  IMAD.WIDE R18, R0.reuse, 0x2, R2 ;  /* 0x0000000200127825 */ /* 0x040fe200078e0202 */
[----:B------:R-:W2:Y:S03]  /*17dd0*/  LDL.LU R26, [R1+0x8b0] ;  /* 0x0008b000011a7983 */ /* 0x000ea60000300800 */
[----:B-1----:R-:W-:Y:S01]  /*17de0*/  IMAD.WIDE R16, R0, 0x2, R24 ;  /* 0x0000000200107825 */ /* 0x002fe200078e0218 */
[----:B---3--:R-:W-:Y:S04]  /*17df0*/  @P5 STG.E.U16 [R18.64], R23 ;  /* 0x0000001712005986 */ /* 0x008fe8000c101504 */
[----:B------:R-:W-:Y:S04]  /*17e00*/  @P2 STG.E.U16 [R16.64], R22 ;  /* 0x0000001610002986 */ /* 0x000fe8000c101504 */
[----:B------:R0:W1:Y:S04]  /*17e10*/  LDS.128 R16, [R11+0x800] ;  /* 0x000800000b107984 */ /* 0x0000680000000c00 */
[----:B------:R-:W3:Y:S04]  /*17e20*/  LDL.LU R10, [R1+0xf0] ;  /* 0x0000f000010a7983 */ /* 0x000ee80000300800 */
[----:B0-----:R-:W4:Y:S04]  /*17e30*/  LDL.LU R11, [R1+0xe0] ;  /* 0x0000e000010b7983 */ /* 0x001f280000300800 */
[----:B-1----:R0:W-:Y:S04]  /*17e40*/  STL [R1+0x88c], R19 ;  /* 0x00088c1301007387 */ /* 0x0021e80000100800 */
[----:B0-----:R-:W4:Y:S04]  /*17e50*/  LDL.LU R19, [R1+0x478] ;  /* 0x0004780001137983 */ /* 0x001f280000300800 */
[----:B------:R-:W0:Y:S01]  /*17e60*/  S2R R28, SR_TID.X ;  /* 0x00000000001c7919 */ /* 0x000e220000002100 */
[----:B------:R-:W-:-:S02]  /*17e70*/  ISETP.LT.AND P3, PT, R7, c[0x0][0x178], !P1 ;  /* 0x00005e0007007a0c */ /* 0x000fc40004f61270 */
[----:B------:R-:W-:Y:S02]  /*17e80*/  ISETP.LT.AND P1, PT, R27, c[0x0][0x178], !P1 ;  /* 0x00005e001b007a0c */ /* 0x000fe40004f21270 */
[----:B------:R-:W-:Y:S02]  /*17e90*/  IADD3 R0, R0, c[0x0][0x198], RZ ;  /* 0x0000660000007a10 */ /* 0x000fe40007ffe0ff */
[----:B------:R-:W-:Y:S02]  /*17ea0*/  ISETP.GE.AND P6, PT, R8, c[0x0][0x17c], PT ;  /* 0x00005f0008007a0c */ /* 0x000fe40003fc6270 */
[----:B------:R-:W-:Y:S02]  /*17eb0*/  PRMT R8, R23, 0x7632, R8 ;  /* 0x0000763217087816 */ /* 0x000fe40000000008 */
[----:B------:R-:W-:Y:S01]  /*17ec0*/  ISETP.GE.AND P0, PT, R20, c[0x0][0x17c], PT ;  /* 0x00005f0014007a0c */ /* 0x000fe20003f06270 */
[C---:B0-----:R-:W-:Y:S01]  /*17ed0*/  IMAD.SHL.U32 R15, R28.reuse, 0x800, RZ ;  /* 0x000008001c0f7824 */ /* 0x041fe200078e00ff */
[----:B------:R-:W-:-:S04]  /*17ee0*/  LOP3.LUT R14, R28, 0x7f, RZ, 0xc0, !PT ;  /* 0x0000007f1c0e7812 */ /* 0x000fc800078ec0ff */
[----:B------:R-:W-:Y:S01]  /*17ef0*/  LOP3.LUT R15, R15, 0x3000, RZ, 0xc0, !PT ;  /* 0x000030000f0f7812 */ /* 0x000fe200078ec0ff */
[----:B------:R-:W-:-:S04]  /*17f00*/  IMAD.WIDE R20, R0, 0x2, R24 ;  /* 0x0000000200147825 */ /* 0x000fc800078e0218 */
[----:B------:R-:W-:-:S05]  /*17f10*/  IMAD R15, R14, 0x10, R15 ;  /* 0x000000100e0f7824 */ /* 0x000fca00078e020f */
[----:B------:R-:W-:Y:S02]  /*17f20*/  LOP3.LUT R15, R15, 0x60, RZ, 0x3c, !PT ;  /* 0x000000600f0f7812 */ /* 0x000fe400078e3cff */
[----:B------:R-:W-:Y:S02]  /*17f30*/  ISETP.LT.AND P2, PT, R7, c[0x0][0x178], !P4 ;  /* 0x00005e0007007a0c */ /* 0x000fe40006741270 */
[----:B------:R-:W-:Y:S02]  /*17f40*/  ISETP.LT.AND P4, PT, R27, c[0x0][0x178], !P4 ;  /* 0x00005e001b007a0c */ /* 0x000fe40006781270 */
[----:B------:R-:W-:Y:S02]  /*17f50*/  ISETP.GE.AND P5, PT, R4, c[0x0][0x17c], PT ;  /* 0x00005f0004007a0c */ /* 0x000fe40003fa6270 */
[----:B--2---:R-:W-:Y:S01]  /*17f60*/  PRMT R26, R22, 0x7632, R26 ;  /* 0x00007632161a7816 */ /* 0x004fe2000000001a */
[----:B------:R-:W-:-:S05]  /*17f70*/  IMAD.WIDE R22, R0, 0x2, R2 ;  /* 0x0000000200167825 */ /* 0x000fca00078e0202 */
[----:B------:R-:W-:Y:S04]  /*17f80*/  @P3 STG.E.U16 [R22.64], R8 ;  /* 0x0000000816003986 */ /* 0x000fe8000c101504 */
[----:B------:R0:W-:Y:S04]  /*17f90*/  @P1 STG.E.U16 [R20.64], R26 ;  /* 0x0000001a14001986 */ /* 0x0001e8000c101504 */
[----:B------:R-:W1:Y:S01]  /*17fa0*/  LDS.128 R20, [R15+0x800] ;  /* 0x000800000f147984 */ /* 0x000e620000000c00 */
[----:B------:R-:W-:Y:S02]  /*17fb0*/  IADD3 R0, R0, c[0x0][0x198], RZ ;  /* 0x0000660000007a10 */ /* 0x000fe40007ffe0ff */
[----:B------:R-:W-:-:S02]  /*17fc0*/  ISETP.LT.AND P1, PT, R7, c[0x0][0x178], !P6 ;  /* 0x00005e0007007a0c */ /* 0x000fc40007721270 */
[----:B------:R-:W-:Y:S01]  /*17fd0*/  ISETP.LT.AND P6, PT, R27, c[0x0][0x178], !P6 ;  /* 0x00005e001b007a0c */ /* 0x000fe200077c1270 */
[----:B------:R-:W-:-:S04]  /*17fe0*/  IMAD.WIDE R28, R0, 0x2, R2 ;  /* 0x00000002001c7825 */ /* 0x000fc800078e0202 */
[C---:B0-----:R-:W-:Y:S01]  /*17ff0*/  IMAD.WIDE R26, R0.reuse, 0x2, R24 ;  /* 0x00000002001a7825 */ /* 0x041fe200078e0218 */
[----:B------:R-:W-:Y:S01]  /*18000*/  IADD3 R0, R0, c[0x0][0x198], RZ ;  /* 0x0000660000007a10 */ /* 0x000fe20007ffe0ff */
[----:B---3--:R0:W-:Y:S01]  /*18010*/  @P2 STG.E.U16 [R28.64], R10 ;  /* 0x0000000a1c002986 */ /* 0x0081e2000c101504 */
[----:B------:R-:W-:-:S03]  /*18020*/  PRMT R8, R10, 0x7632, R8 ;  /* 0x000076320a087816 */ /* 0x000fc60000000008 */
[----:B------:R2:W-:Y:S01]  /*18030*/  @P4 STG.E.U16 [R26.64], R12 ;  /* 0x0000000c1a004986 */ /* 0x0005e2000c101504 */
[----:B------:R-:W-:Y:S01]  /*18040*/  ISETP.LT.AND P4, PT, R7, c[0x0][0x178], !P0 ;  /* 0x00005e0007007a0c */ /* 0x000fe20004781270 */
[----:B0-----:R-:W-:Y:S01]  /*18050*/  IMAD.WIDE R28, R0, 0x2, R2 ;  /* 0x00000002001c7825 */ /* 0x001fe200078e0202 */
[----:B--2---:R-:W-:-:S03]  /*18060*/  PRMT R12, R12, 0x7632, R12 ;  /* 0x000076320c0c7816 */ /* 0x004fc6000000000c */
[----:B------:R-:W-:Y:S01]  /*18070*/  IMAD.WIDE R26, R0, 0x2, R24 ;  /* 0x00000002001a7825 */ /* 0x000fe200078e0218 */
[----:B-1----:R0:W-:Y:S01]  /*18080*/  STL [R1+0x888], R23 ;  /* 0x0008881701007387 */ /* 0x0021e20000100800 */
[----:B----4-:R-:W-:-:S03]  /*18090*/  IADD3 R4, R19, 0x4e, RZ ;  /* 0x0000004e13047810 */ /* 0x010fc60007ffe0ff */
[----:B0-----:R-:W2:Y:S01]  /*180a0*/  LDL.LU R23, [R1+0x588] ;  /* 0x0005880001177983 */ /* 0x001ea20000300800 */
[----:B------:R-:W-:Y:S02]  /*180b0*/  ISETP.GE.AND P3, PT, R4, c[0x0][0x17c], PT ;  /* 0x00005f0004007a0c */ /* 0x000fe40003f66270 */
[C---:B------:R-:W-:Y:S01]  /*180c0*/  IADD3 R4, R19.reuse, 0x4f, RZ ;  /* 0x0000004f13047810 */ /* 0x040fe20007ffe0ff */
[----:B------:R0:W-:Y:S03]  /*180d0*/  @P1 STG.E.U16 [R28.64], R8 ;  /* 0x000000081c001986 */ /* 0x0001e6000c101504 */
[----:B------:R-:W-:Y:S01]  /*180e0*/  ISETP.GE.AND P2, PT, R4, c[0x0][0x17c], PT ;  /* 0x00005f0004007a0c */ /* 0x000fe20003f46270 */
[----:B------:R-:W3:Y:S01]  /*180f0*/  LDL.LU R15, [R1+0x60] ;  /* 0x00006000010f7983 */ /* 0x000ee20000300800 */
[----:B------:R-:W-:Y:S02]  /*18100*/  IADD3 R4, R0, c[0x0][0x198], RZ ;  /* 0x0000660000047a10 */ /* 0x000fe40007ffe0ff */
[----:B------:R-:W-:Y:S01]  /*18110*/  IADD3 R0, R19, 0x50, RZ ;  /* 0x0000005013007810 */ /* 0x000fe20007ffe0ff */
[----:B------:R1:W-:Y:S03]  /*18120*/  @P6 STG.E.U16 [R26.64], R12 ;  /* 0x0000000c1a006986 */ /* 0x0003e6000c101504 */
[----:B------:R-:W-:Y:S01]  /*18130*/  ISETP.GE.AND P1, PT, R0, c[0x0][0x17c], PT ;  /* 0x00005f0000007a0c */ /* 0x000fe20003f26270 */
[C---:B0-----:R-:W-:Y:S01]  /*18140*/  IMAD.WIDE R28, R4.reuse, 0x2, R24 ;  /* 0x00000002041c7825 */ /* 0x041fe200078e0218 */
[C---:B------:R-:W-:Y:S01]  /*18150*/  IADD3 R0, R4.reuse, c[0x0][0x198], RZ ;  /* 0x0000660004007a10 */ /* 0x040fe20007ffe0ff */
[----:B------:R-:W4:Y:S02]  /*18160*/  LDL.LU R10, [R1+0x54] ;  /* 0x00005400010a7983 */ /* 0x000f240000300800 */
[----:B-1----:R-:W-:Y:S01]  /*18170*/  IMAD.WIDE R26, R4, 0x2, R2 ;  /* 0x00000002041a7825 */ /* 0x002fe200078e0202 */
[----:B------:R-:W-:-:S04]  /*18180*/  PRMT R4, R11, 0x7632, R4 ;  /* 0x000076320b047816 */ /* 0x000fc80000000004 */
[----:B------:R0:W-:Y:S04]  /*18190*/  @P4 STG.E.U16 [R26.64], R11 ;  /* 0x0000000b1a004986 */ /* 0x0001e8000c101504 */
[----:B0-----:R-:W4:Y:S01]  /*181a0*/  LDL.LU R11, [R1+0x24] ;  /* 0x00002400010b7983 */ /* 0x001f220000300800 */
[----:B------:R-:W-:Y:S01]  /*181b0*/  ISETP.LT.AND P6, PT, R7, c[0x0][0x178], !P5 ;  /* 0x00005e0007007a0c */ /* 0x000fe20006fc1270 */
[----:B------:R-:W-:Y:S01]  /*181c0*/  IMAD.WIDE R26, R0, 0x2, R2 ;  /* 0x00000002001a7825 */ /* 0x000fe200078e0202 */
[----:B------:R-:W-:Y:S02]  /*181d0*/  PRMT R12, R16, 0x7632, R12 ;  /* 0x00007632100c7816 */ /* 0x000fe4000000000c */
[C---:B--2---:R-:W-:Y:S02]  /*181e0*/  ISETP.LT.AND P0, PT, R23.reuse, c[0x0][0x178], !P0 ;  /* 0x00005e0017007a0c */ /* 0x044fe40004701270 */
[----:B------:R-:W-:-:S11]  /*181f0*/  ISETP.LT.AND P5, PT, R23, c[0x0][0x178], !P5 ;  /* 0x00005e0017007a0c */ /* 0x000fd60006fa1270 */
[----:B------:R-:W-:Y:S01]  /*18200*/  @P0 STG.E.U16 [R28.64], R16 ;  /* 0x000000101c000986 */ /* 0x000fe2000c101504 */
[----:B------:R-:W-:-:S03]  /*18210*/  ISETP.LT.AND P0, PT, R7, c[0x0][0x178], !P3 ;  /* 0x00005e0007007a0c */ /* 0x000fc60005f01270 */
[----:B------:R0:W-:Y:S01]  /*18220*/  @P6 STG.E.U16 [R26.64], R4 ;  /* 0x000000041a006986 */ /* 0x0001e2000c101504 */
[----:B------:R-:W-:Y:S02]  /*18230*/  ISETP.LT.AND P3, PT, R23, c[0x0][0x178], !P3 ;  /* 0x00005e0017007a0c */ /* 0x000fe40005f61270 */
[----:B0-----:R-:W-:-:S05]  /*18240*/  IADD3 R4, R0, c[0x0][0x198], RZ ;  /* 0x0000660000047a10 */ /* 0x001fca0007ffe0ff */
[C---:B------:R-:W-:Y:S01]  /*18250*/  IMAD.WIDE R28, R4.reuse, 0x2, R2 ;  /* 0x00000002041c7825 */ /* 0x040fe200078e0202 */
[----:B----4-:R0:W-:Y:S03]  /*18260*/  STL.64 [R1+0x8a8], R10 ;  /* 0x0008a80a01007387 */ /* 0x0101e60000100a00 */
[C---:B------:R-:W-:Y:S01]  /*18270*/  IMAD.WIDE R26, R4.reuse, 0x2, R24 ;  /* 0x00000002041a7825 */ /* 0x040fe200078e0218 */
[----:B------:R-:W-:-:S03]  /*18280*/  IADD3 R4, R4, c[0x0][0x198], RZ ;  /* 0x0000660004047a10 */ /* 0x000fc60007ffe0ff */
[----:B0-----:R-:W-:-:S05]  /*18290*/  IMAD.WIDE R10, R0, 0x2, R24 ;  /* 0x00000002000a7825 */ /* 0x001fca00078e0218 */
[----:B------:R0:W-:Y:S04]  /*182a0*/  @P5 STG.E.U16 [R10.64], R12 ;  /* 0x0000000c0a005986 */ /* 0x0001e8000c101504 */
[----:B---3--:R-:W-:Y:S01]  /*182b0*/  @P0 STG.E.U16 [R28.64], R15 ;  /* 0x0000000f1c000986 */ /* 0x008fe2000c101504 */
[----:B------:R-:W-:-:S03]  /*182c0*/  ISETP.LT.AND P0, PT, R7, c[0x0][0x178], !P2 ;  /* 0x00005e0007007a0c */ /* 0x000fc60005701270 */
[----:B------:R-:W-:Y:S01]  /*182d0*/  @P3 STG.E.U16 [R26.64], R20 ;  /* 0x000000141a003986 */ /* 0x000fe2000c101504 */
[----:B0-----:R-:W-:Y:S01]  /*182e0*/  PRMT R12, R15, 0x7632, R12 ;  /* 0x000076320f0c7816 */ /* 0x001fe2000000000c */
[----:B------:R-:W-:-:S08]  /*182f0*/  IMAD.WIDE R10, R4, 0x2, R2 ;  /* 0x00000002040a7825 */ /* 0x000fd000078e0202 */
[----:B------:R0:W-:Y:S04]  /*18300*/  @P0 STG.E.U16 [R10.64], R12 ;  /* 0x0000000c0a000986 */ /* 0x0001e8000c101504 */
[----:B0-----:R-:W2:Y:S01]  /*18310*/  LDL.LU.64 R10, [R1+0x8a8] ;  /* 0x0008a800010a7983 */ /* 0x001ea20000300a00 */
[----:B------:R-:W-:Y:S02]  /*18320*/  IADD3 R0, R19, 0x53, RZ ;  /* 0x0000005313007810 */ /* 0x000fe40007ffe0ff */
[----:B------:R-:W-:Y:S02]  /*18330*/  ISETP.LT.AND P2, PT, R23, c[0x0][0x178], !P2 ;  /* 0x00005e0017007a0c */ /* 0x000fe40005741270 */
[----:B------:R-:W-:Y:S02]  /*18340*/  ISETP.LT.AND P3, PT, R7, c[0x0][0x178], !P1 ;  /* 0x00005e0007007a0c */ /* 0x000fe40004f61270 */
[----:B------:R-:W-:-:S02]  /*18350*/  ISETP.LT.AND P1, PT, R23, c[0x0][0x178], !P1 ;  /* 0x00005e0017007a0c */ /* 0x000fc40004f21270 */
[----:B------:R-:W-:Y:S02]  /*18360*/  ISETP.GE.AND P5, PT, R0, c[0x0][0x17c], PT ;  /* 0x00005f0000007a0c */ /* 0x000fe40003fa6270 */
[C---:B------:R-:W-:Y:S01]  /*18370*/  IADD3 R0, R4.reuse, c[0x0][0x198], RZ ;  /* 0x0000660004007a10 */ /* 0x040fe20007ffe0ff */
[----:B------:R-:W-:Y:S01]  /*18380*/  IMAD.WIDE R14, R4, 0x2, R24 ;  /* 0x00000002040e7825 */ /* 0x000fe200078e0218 */
[----:B------:R-:W-:Y:S02]  /*18390*/  IADD3 R8, R19, 0x51, RZ ;  /* 0x0000005113087810 */ /* 0x000fe40007ffe0ff */
[----:B------:R-:W-:Y:S01]  /*183a0*/  PRMT R20, R20, 0x7632, R20 ;  /* 0x0000763214147816 */ /* 0x000fe20000000014 */
[----:B------:R-:W-:Y:S01]  /*183b0*/  IMAD.WIDE R28, R0, 0x2, R2 ;  /* 0x00000002001c7825 */ /* 0x000fe200078e0202 */
[----:B------:R-:W-:-:S03]  /*183c0*/  ISETP.GE.AND P4, PT, R8, c[0x0][0x17c], PT ;  /* 0x00005f0008007a0c */ /* 0x000fc60003f86270 */
[----:B------:R-:W-:Y:S01]  /*183d0*/  IMAD.WIDE R26, R0, 0x2, R24 ;  /* 0x00000002001a7825 */ /* 0x000fe200078e0218 */
[----:B------:R0:W-:Y:S04]  /*183e0*/  @P2 STG.E.U16 [R14.64], R20 ;  /* 0x000000140e002986 */ /* 0x0001e8000c101504 */
[----:B0-----:R-:W3:Y:S04]  /*183f0*/  LDL.LU.64 R14, [R1+0x8a0] ;  /* 0x0008a000010e7983 */ /* 0x001ee80000300a00 */
[----:B--2---:R0:W-:Y:S04]  /*18400*/  @P3 STG.E.U16 [R28.64], R10 ;  /* 0x0000000a1c003986 */ /* 0x0041e8000c101504 */
[----:B------:R1:W-:Y:S01]  /*18410*/  @P1 STG.E.U16 [R26.64], R11 ;  /* 0x0000000b1a001986 */ /* 0x0003e2000c101504 */
[----:B------:R-:W-:-:S02]  /*18420*/  ISETP.LT.AND P1, PT, R7, c[0x0][0x178], !P4 ;  /* 0x00005e0007007a0c */ /* 0x000fc40006721270 */
[----:B------:R-:W-:Y:S02]  /*18430*/  ISETP.LT.AND P4, PT, R23, c[0x0][0x178], !P4 ;  /* 0x00005e0017007a0c */ /* 0x000fe40006781270 */
[----:B0-----:R-:W-:Y:S02]  /*18440*/  IADD3 R28, R0, c[0x0][0x198], RZ ;  /* 0x00006600001c7a10 */ /* 0x001fe40007ffe0ff */
[----:B------:R-:W-:Y:S02]  /*18450*/  PRMT R16, R10, 0x7632, R16 ;  /* 0x000076320a107816 */ /* 0x000fe40000000010 */
[----:B------:R-:W-:Y:S01]  /*18460*/  PRMT R12, R11, 0x7632, R12 ;  /* 0x000076320b0c7816 */ /* 0x000fe2000000000c */
[C---:B-1----:R-:W-:Y:S01]  /*18470*/  IMAD.WIDE R10, R28.reuse, 0x2, R2 ;  /* 0x000000021c0a7825 */ /* 0x042fe200078e0202 */
[----:B------:R-:W-:-:S03]  /*18480*/  IADD3 R0, R28, c[0x0][0x198], RZ ;  /* 0x000066001c007a10 */ /* 0x000fc60007ffe0ff */
[----:B------:R-:W-:Y:S01]  /*18490*/  IMAD.WIDE R28, R28, 0x2, R24 ;  /* 0x000000021c1c7825 */ /* 0x000fe200078e0218 */
[----:B------:R0:W-:Y:S04]  /*184a0*/  @P1 STG.E.U16 [R10.64], R16 ;  /* 0x000000100a001986 */ /* 0x0001e8000c101504 */
[----:B------:R1:W-:Y:S04]  /*184b0*/  @P4 STG.E.U16 [R28.64], R12 ;  /* 0x0000000c1c004986 */ /* 0x0003e8000c101504 */
[----:B0-----:R-:W2:Y:S04]  /*184c0*/  LDL.LU.64 R10, [R1+0x898] ;  /* 0x00089800010a7983 */ /* 0x001ea80000300a00 */
[----:B-1----:R-:W4:Y:S04]  /*184d0*/  LDL.LU R28, [R1+0x74] ;  /* 0x00007400011c7983 */ /* 0x002f280000300800 */
[----:B------:R-:W2:Y:S01]  /*184e0*/  LDL.LU R29, [R1+0x34] ;  /* 0x00003400011d7983 */ /* 0x000ea20000300800 */
[----:B------:R-:W-:-:S04]  /*184f0*/  IADD3 R8, R19, 0x52, RZ ;  /* 0x0000005213087810 */ /* 0x000fc80007ffe0ff */
[----:B------:R-:W-:-:S04]  /*18500*/  ISETP.GE.AND P6, PT, R8, c[0x0][0x17c], PT ;  /* 0x00005f0008007a0c */ /* 0x000fc80003fc6270 */
[----:B------:R-:W-:Y:S02]  /*18510*/  ISETP.LT.AND P2, PT, R7, c[0x0][0x178], !P6 ;  /* 0x00005e0007007a0c */ /* 0x000fe40007741270 */
[----:B------:R-:W-:Y:S01]  /*18520*/  ISETP.LT.AND P6, PT, R23, c[0x0][0x178], !P6 ;  /* 0x00005e0017007a0c */ /* 0x000fe200077c1270 */
[----:B------:R-:W-:Y:S01]  /*18530*/  IMAD.WIDE R26, R0, 0x2, R2 ;  /* 0x00000002001a7825 */ /* 0x000fe200078e0202 */
[----:B------:R-:W-:Y:S02]  /*18540*/  IADD3 R8, R19, 0x54, RZ ;  /* 0x0000005413087810 */ /* 0x000fe40007ffe0ff */
[----:B------:R-:W-:Y:S02]  /*18550*/  ISETP.LT.AND P4, PT, R7, c[0x0][0x178], !P5 ;  /* 0x00005e0007007a0c */ /* 0x000fe40006f81270 */
[----:B------:R-:W-:Y:S02]  /*18560*/  ISETP.GE.AND P0, PT, R8, c[0x0][0x17c], PT ;  /* 0x00005f0008007a0c */ /* 0x000fe40003f06270 */
[----:B------:R-:W-:-:S02]  /*18570*/  ISETP.LT.AND P5, PT, R23, c[0x0][0x178], !P5 ;  /* 0x00005e0017007a0c */ /* 0x000fc40006fa1270 */
[----:B------:R-:W-:-:S04]  /*18580*/  IADD3 R8, R19, 0x56, RZ ;  /* 0x0000005613087810 */ /* 0x000fc80007ffe0ff */
[----:B------:R-:W-:Y:S01]  /*18590*/  ISETP.GE.AND P1, PT, R8, c[0x0][0x17c], PT ;  /* 0x00005f0008007a0c */ /* 0x000fe20003f26270 */
[----:B----4-:R0:W-:Y:S01]  /*185a0*/  @P2 STG.E.U16 [R26.64], R28 ;  /* 0x0000001c1a002986 */ /* 0x0101e2000c101504 */
[----:B------:R-:W-:Y:S02]  /*185b0*/  PRMT R12, R28, 0x7632, R12 ;  /* 0x000076321c0c7816 */ /* 0x000fe4000000000c */
[----:B--2---:R-:W-:Y:S01]  /*185c0*/  PRMT R8, R29, 0x7632, R8 ;  /* 0x000076321d087816 */ /* 0x004fe20000000008 */
[C---:B0-----:R-:W-:Y:S01]  /*185d0*/  IMAD.WIDE R26, R0.reuse, 0x2, R24 ;  /* 0x00000002001a7825 */ /* 0x041fe200078e0218 */
[----:B------:R-:W-:-:S04]  /*185e0*/  IADD3 R0, R0, c[0x0][0x198], RZ ;  /* 0x0000660000007a10 */ /* 0x000fc80007ffe0ff */
[----:B------:R0:W-:Y:S02]  /*185f0*/  @P6 STG.E.U16 [R26.64], R29 ;  /* 0x0000001d1a006986 */ /* 0x0001e4000c101504 */
[----:B0-----:R-:W-:-:S04]  /*18600*/  IMAD.WIDE R28, R0, 0x2, R2 ;  /* 0x00000002001c7825 */ /* 0x001fc800078e0202 */
[----:B------:R-:W-:Y:S01]  /*18610*/  IMAD.WIDE R26, R0, 0x2, R24 ;  /* 0x00000002001a7825 */ /* 0x000fe200078e0218 */
[----:B------:R-:W-:Y:S04]  /*18620*/  @P4 STG.E.U16 [R28.64], R12 ;  /* 0x0000000c1c004986 */ /* 0x000fe8000c101504 */
[----:B------:R0:W-:Y:S04]  /*18630*/  @P5 STG.E.U16 [R26.64], R8 ;  /* 0x000000081a005986 */ /* 0x0001e8000c101504 */
[----:B0-----:R-:W2:Y:S01]  /*18640*/  LDL.LU R8, [R1+0x84] ;  /* 0x0000840001087983 */ /* 0x001ea20000300800 */
[----:B------:R-:W-:-:S02]  /*18650*/  IADD3 R4, R19, 0x55, RZ ;  /* 0x0000005513047810 */ /* 0x000fc40007ffe0ff */
[----:B------:R-:W-:Y:S02]  /*18660*/  ISETP.LT.AND P6, PT, R7, c[0x0][0x178], !P0 ;  /* 0x00005e0007007a0c */ /* 0x000fe400047c1270 */
[----:B------:R-:W-:Y:S02]  /*18670*/  ISETP.LT.AND P0, PT, R23, c[0x0][0x178], !P0 ;  /* 0x00005e0017007a0c */ /* 0x000fe40004701270 */
[----:B------:R-:W-:Y:S02]  /*18680*/  ISETP.GE.AND P3, PT, R4, c[0x0][0x17c], PT ;  /* 0x00005f0004007a0c */ /* 0x000fe40003f66270 */
[----:B------:R-:W-:Y:S02]  /*18690*/  IADD3 R0, R0, c[0x0][0x198], RZ ;  /* 0x0000660000007a10 */ /* 0x000fe40007ffe0ff */
[----:B------:R-:W-:-:S03]  /*186a0*/  ISETP.LT.AND P5, PT, R7, c[0x0][0x178], !P3 ;  /* 0x00005e0007007a0c */ /* 0x000fc60005fa1270 */
[----:B------:R-:W-:-:S04]  /*186b0*/  IMAD.WIDE R28, R0, 0x2, R2 ;  /* 0x00000002001c7825 */ /* 0x000fc800078e0202 */
[C---:B------:R-:W-:Y:S01]  /*186c0*/  IMAD.WIDE R26, R0.reuse, 0x2, R24 ;  /* 0x00000002001a7825 */ /* 0x040fe200078e0218 */
[----:B------:R-:W-:Y:S01]  /*186d0*/  IADD3 R0, R0, c[0x0][0x198], RZ ;  /* 0x0000660000007a10 */ /* 0x000fe20007ffe0ff */
[----:B--2---:R0:W-:Y:S01]  /*186e0*/  @P6 STG.E.U16 [R28.64], R8 ;  /* 0x000000081c006986 */ /* 0x0041e2000c101504 */
[----:B------:R-:W-:-:S03]  /*186f0*/  PRMT R12, R8, 0x7632, R12 ;  /* 0x00007632080c7816 */ /* 0x000fc6000000000c */
[----:B------:R1:W-:Y:S04]  /*18700*/  @P0 STG.E.U16 [R26.64], R5 ;  /* 0x000000051a000986 */ /* 0x0003e8000c101504 */
[----:B0-----:R-:W2:Y:S01]  /*18710*/  LDL.LU R28, [R1+0x144] ;  /* 0x00014400011c7983 */ /* 0x001ea20000300800 */
[----:B-1----:R-:W-:-:S03]  /*18720*/  IMAD.WIDE R26, R0, 0x2, R2 ;  /* 0x00000002001a7825 */ /* 0x002fc600078e0202 */
[----:B------:R-:W4:Y:S04]  /*18730*/  LDL.LU R29, [R1+0x14] ;  /* 0x00001400011d7983 */ /* 0x000f280000300800 */
[----:B------:R0:W-:Y:S04]  /*18740*/  @P5 STG.E.U16 [R26.64], R12 ;  /* 0x0000000c1a005986 */ /* 0x0001e8000c101504 */
[----:B0-----:R-:W2:Y:S01]  /*18750*/  LDL.LU R27, [R1+0xb4] ;  /* 0x0000b400011b7983 */ /* 0x001ea20000300800 */
[----:B------:R-:W-:-:S04]  /*18760*/  IADD3 R4, R19, 0x57, RZ ;  /* 0x0000005713047810 */ /* 0x000fc80007ffe0ff */
[----:B------:R-:W-:Y:S02]  /*18770*/  ISETP.GE.AND P2, PT, R4, c[0x0][0x17c], PT ;  /* 0x00005f0004007a0c */ /* 0x000fe40003f46270 */
[----:B------:R-:W-:Y:S02]  /*18780*/  IADD3 R4, R19, 0x58, RZ ;  /* 0x0000005813047810 */ /* 0x000fe40007ffe0ff */
[----:B------:R-:W-:Y:S02]  /*18790*/  ISETP.LT.AND P3, PT, R23, c[0x0][0x178], !P3 ;  /* 0x00005e0017007a0c */ /* 0x000fe40005f61270 */
[----:B------:R-:W-:Y:S02]  /*187a0*/  ISETP.GE.AND P4, PT, R4, c[0x0][0x17c], PT ;  /* 0x00005f0004007a0c */ /* 0x000fe40003f86270 */
[----:B------:R-:W-:Y:S02]  /*187b0*/  IADD3 R4, R19, 0x59, RZ ;  /* 0x0000005913047810 */ /* 0x000fe40007ffe0ff */
[----:B------:R-:W-:-:S02]  /*187c0*/  ISETP.LT.AND P0, PT, R7, c[0x0][0x178], !P1 ;  /* 0x00005e0007007a0c */ /* 0x000fc40004f01270 */
[----:B------:R-:W-:Y:S02]  /*187d0*/  ISETP.GE.AND P6, PT, R4, c[0x0][0x17c], PT ;  /* 0x00005f0004007a0c */ /* 0x000fe40003fc6270 */
[----:B------:R-:W-:Y:S01]  /*187e0*/  PRMT R16, R5, 0x7632, R16 ;  /* 0x0000763205107816 */ /* 0x000fe20000000010 */
[C---:B------:R-:W-:Y:S01]  /*187f0*/  IMAD.WIDE R4, R0.reuse, 0x2, R24 ;  /* 0x0000000200047825 */ /* 0x040fe200078e0218 */
[----:B------:R-:W-:Y:S02]  /*18800*/  IADD3 R8, R0, c[0x0][0x198], RZ ;  /* 0x0000660000087a10 */ /* 0x000fe40007ffe0ff */
[----:B------:R-:W-:Y:S02]  /*18810*/  ISETP.LT.AND P1, PT, R23, c[0x0][0x178], !P1 ;  /* 0x00005e0017007a0c */ /* 0x000fe40004f21270 */
[----:B------:R0:W-:Y:S01]  /*18820*/  @P3 STG.E.U16 [R4.64], R16 ;  /* 0x0000001004003986 */ /* 0x0001e2000c101504 */
[----:B------:R-:W-:Y:S02]  /*18830*/  IADD3 R0, R19, 0x5a, RZ ;  /* 0x0000005a13007810 */ /* 0x000fe40007ffe0ff */
[----:B------:R-:W-:Y:S01]  /*18840*/  ISETP.LT.AND P5, PT, R7, c[0x0][0x178], !P2 ;  /* 0x00005e0007007a0c */ /* 0x000fe200057a1270 */
[----:B0-----:R-:W-:Y:S01]  /*18850*/  IMAD.WIDE R4, R8, 0x2, R2 ;  /* 0x0000000208047825 */ /* 0x001fe200078e0202 */
[----:B------:R-:W-:-:S02]  /*18860*/  ISETP.GE.AND P3, PT, R0, c[0x0][0x17c], PT ;  /* 0x00005f0000007a0c */ /* 0x000fc40003f66270 */
[----:B------:R-:W-:Y:S02]  /*18870*/  IADD3 R0, R8, c[0x0][0x198], RZ ;  /* 0x0000660008007a10 */ /* 0x000fe40007ffe0ff */
[----:B------:R-:W-:Y:S02]  /*18880*/  IADD3 R12, R19, 0x5b, RZ ;  /* 0x0000005b130c7810 */ /* 0x000fe40007ffe0ff */
[----:B------:R-:W-:Y:S02]  /*18890*/  ISETP.LT.AND P2, PT, R23, c[0x0][0x178], !P2 ;  /* 0x00005e0017007a0c */ /* 0x000fe40005741270 */
[----:B------:R-:W-:Y:S02]  /*188a0*/  PRMT R20, R9, 0x7632, R20 ;  /* 0x0000763209147816 */ /* 0x000fe40000000014 */
[----:B------:R-:W-:Y:S01]  /*188b0*/  IADD3 R16, R19, 0x5c, RZ ;  /* 0x0000005c13107810 */ /* 0x000fe20007ffe0ff */
[----:B--2---:R0:W-:Y:S01]  /*188c0*/  @P0 STG.E.U16 [R4.64], R27 ;  /* 0x0000001b04000986 */ /* 0x0041e2000c101504 */
[----:B------:R-:W-:-:S02]  /*188d0*/  ISETP.GE.AND P0, PT, R12, c[0x0][0x17c], PT ;  /* 0x00005f000c007a0c */ /* 0x000fc40003f06270 */
[----:B------:R-:W-:Y:S01]  /*188e0*/  IADD3 R12, R0, c[0x0][0x198], RZ ;  /* 0x00006600000c7a10 */ /* 0x000fe20007ffe0ff */
[----:B0-----:R-:W-:Y:S01]  /*188f0*/  IMAD.WIDE R4, R8, 0x2, R24 ;  /* 0x0000000208047825 */ /* 0x001fe200078e0218 */
[----:B------:R-:W-:-:S04]  /*18900*/  PRMT R8, R27, 0x7632, R8 ;  /* 0x000076321b087816 */ /* 0x000fc80000000008 */
[----:B------:R0:W-:Y:S01]  /*18910*/  @P1 STG.E.U16 [R4.64], R9 ;  /* 0x0000000904001986 */ /* 0x0001e2000c101504 */
[----:B------:R-:W-:Y:S01]  /*18920*/  ISETP.LT.AND P1, PT, R7, c[0x0][0x178], !P4 ;  /* 0x00005e0007007a0c */ /* 0x000fe20006721270 */
[----:B------:R-:W-:Y:S01]  /*18930*/  IMAD.WIDE R26, R0, 0x2, R2 ;  /* 0x00000002001a7825 */ /* 0x000fe200078e0202 */
[----:B------:R-:W-:-:S04]  /*18940*/  ISETP.LT.AND P4, PT, R23, c[0x0][0x178], !P4 ;  /* 0x00005e0017007a0c */ /* 0x000fc80006781270 */
[----:B------:R1:W-:Y:S01]  /*18950*/  @P5 STG.E.U16 [R26.64], R8 ;  /* 0x000000081a005986 */ /* 0x0003e2000c101504 */
[----:B0-----:R-:W-:-:S04]  /*18960*/  IMAD.WIDE R4, R0, 0x2, R24 ;  /* 0x0000000200047825 */ /* 0x001fc800078e0218 */
[C---:B-1----:R-:W-:Y:S01]  /*18970*/  IMAD.WIDE R8, R12.reuse, 0x2, R2 ;  /* 0x000000020c087825 */ /* 0x042fe200078e0202 */
[----:B------:R0:W-:Y:S04]  /*18980*/  @P2 STG.E.U16 [R4.64], R20 ;  /* 0x0000001404002986 */ /* 0x0001e8000c101504 */
[----:B------:R-:W-:Y:S01]  /*18990*/  @P1 STG.E.U16 [R8.64], R28 ;  /* 0x0000001c08001986 */ /* 0x000fe2000c101504 */
[----:B------:R-:W-:Y:S01]  /*189a0*/  ISETP.LT.AND P1, PT, R7, c[0x0][0x178], !P6 ;  /* 0x00005e0007007a0c */ /* 0x000fe20007721270 */
[----:B------:R-:W-:Y:S01]  /*189b0*/  IMAD.WIDE R26, R12, 0x2, R24 ;  /* 0x000000020c1a7825 */ /* 0x000fe200078e0218 */
[----:B------:R-:W-:Y:S02]  /*189c0*/  ISETP.GE.AND P5, PT, R16, c[0x0][0x17c], PT ;  /* 0x00005f0010007a0c */ /* 0x000fe40003fa6270 */
[----:B0-----:R-:W-:-:S02]  /*189d0*/  IADD3 R4, R12, c[0x0][0x198], RZ ;  /* 0x000066000c047a10 */ /* 0x001fc40007ffe0ff */
[----:B----4-:R0:W-:Y:S01]  /*189e0*/  @P4 STG.E.U16 [R26.64], R29 ;  /* 0x0000001d1a004986 */ /* 0x0101e2000c101504 */
[----:B------:R-:W-:Y:S02]  /*189f0*/  PRMT R20, R28, 0x7632, R20 ;  /* 0x000076321c147816 */ /* 0x000fe40000000014 */
[----:B------:R-:W-:Y:S02]  /*18a00*/  PRMT R16, R29, 0x7632, R16 ;  /* 0x000076321d107816 */ /* 0x000fe40000000010 */
[----:B------:R-:W-:Y:S02]  /*18a10*/  ISETP.LT.AND P4, PT, R7, c[0x0][0x178], !P3 ;  /* 0x00005e0007007a0c */ /* 0x000fe40005f81270 */
[----:B------:R-:W2:Y:S01]  /*18a20*/  LDL.LU R7, [R1+0x890] ;  /* 0x0008900001077983 */ /* 0x000ea20000300800 */
[----:B0-----:R-:W-:-:S05]  /*18a30*/  IMAD.WIDE R28, R4, 0x2, R2 ;  /* 0x00000002041c7825 */ /* 0x001fca00078e0202 */
[----:B------:R0:W-:Y:S04]  /*18a40*/  @P1 STG.E.U16 [R28.64], R20 ;  /* 0x000000141c001986 */ /* 0x0001e8000c101504 */
[----:B0-----:R-:W4:Y:S01]  /*18a50*/  LDL.LU R29, [R1+0xf4] ;  /* 0x0000f400011d7983 */ /* 0x001f220000300800 */
[----:B------:R-:W-:Y:S02]  /*18a60*/  IADD3 R0, R19, 0x5d, RZ ;  /* 0x0000005d13007810 */ /* 0x000fe40007ffe0ff */
[C---:B------:R-:W-:Y:S01]  /*18a70*/  ISETP.LT.AND P6, PT, R23.reuse, c[0x0][0x178], !P6 ;  /* 0x00005e0017007a0c */ /* 0x040fe200077c1270 */
[----:B------:R-:W2:Y:S01]  /*18a80*/  LDL.LU R28, [R1+0xe4] ;  /* 0x0000e400011c7983 */ /* 0x000ea20000300800 */
[----:B------:R-:W-:Y:S02]  /*18a90*/  ISETP.LT.AND P3, PT, R23, c[0x0][0x178], !P3 ;  /* 0x00005e0017007a0c */ /* 0x000fe40005f61270 */
[----:B------:R-:W-:-:S02]  /*18aa0*/  ISETP.GE.AND P2, PT, R0, c[0x0][0x17c], PT ;  /* 0x00005f0000007a0c */ /* 0x000fc40003f46270 */
[C---:B------:R-:W-:Y:S01]  /*18ab0*/  IADD3 R0, R4.reuse, c[0x0][0x198], RZ ;  /* 0x0000660004007a10 */ /* 0x040fe20007ffe0ff */
[----:B------:R-:W-:-:S04]  /*18ac0*/  IMAD.WIDE R4, R4, 0x2, R24 ;  /* 0x0000000204047825 */ /* 0x000fc800078e0218 */
[----:B------:R-:W-:-:S04]  /*18ad0*/  IMAD.WIDE R8, R0, 0x2, R2 ;  /* 0x0000000200087825 */ /* 0x000fc800078e0202 */
[----:B------:R-:W-:Y:S01]  /*18ae0*/  IMAD.WIDE R26, R0, 0x2, R24 ;  /* 0x00000002001a7825 */ /* 0x000fe200078e0218 */
[----:B------:R-:W-:Y:S04]  /*18af0*/  @P6 STG.E.U16 [R4.64], R16 ;  /* 0x0000001004006986 */ /* 0x000fe8000c101504 */
[----:B----4-:R-:W-:Y:S04]  /*18b00*/  @P4 STG.E.U16 [R8.64], R29 ;  /* 0x0000001d08004986 */ /* 0x010fe8000c101504 */
[----:B------:R0:W-:Y:S04]  /*18b10*/  @P3 STG.E.U16 [R26.64], R13 ;  /* 0x0000000d1a003986 */ /* 0x0001e8000c101504 */
[----:B0-----:R-:W4:Y:S01]  /*18b20*/  LDL.LU R27, [R1+0x47c] ;  /* 0x00047c00011b7983 */ /* 0x001f220000300800 */
[----:B------:R-:W-:-:S02]  /*18b30*/  IADD3 R12, R19, 0x5e, RZ ;  /* 0x0000005e130c7810 */ /* 0x000fc40007ffe0ff */
[----:B------:R-:W-:Y:S02]  /*18b40*/  PRMT R26, R29, 0x7632, R26 ;  /* 0x000076321d1a7816 */ /* 0x000fe4000000001a */
[----:B------:R-:W2:Y:S01]  /*18b50*/  LDL.LU R29, [R1+0x64] ;  /* 0x00006400011d7983 */ /* 0x000ea20000300800 */
[----:B------:R-:W-:Y:S02]  /*18b60*/  IADD3 R8, R0, c[0x0][0x198], RZ ;  /* 0x0000660000087a10 */ /* 0x000fe40007ffe0ff */
[----:B------:R-:W-:Y:S02]  /*18b70*/  ISETP.GE.AND P1, PT, R12, c[0x0][0x17c], PT ;  /* 0x00005f000c007a0c */ /* 0x000fe40003f26270 */
[----:B------:R-:W-:Y:S02]  /*18b80*/  IADD3 R12, R19, 0x5f, RZ ;  /* 0x0000005f130c7810 */ /* 0x000fe40007ffe0ff */
[C---:B------:R-:W-:Y:S01]  /*18b90*/  IADD3 R0, R8.reuse, c[0x0][0x198], RZ ;  /* 0x0000660008007a10 */ /* 0x040fe20007ffe0ff */
[----:B------:R-:W-:Y:S01]  /*18ba0*/  IMAD.WIDE R4, R8, 0x2, R2 ;  /* 0x0000000208047825 */ /* 0x000fe200078e0202 */
[----:B------:R-:W-:-:S02]  /*18bb0*/  PRMT R20, R13, 0x7632, R20 ;  /* 0x000076320d147816 */ /* 0x000fc40000000014 */
[----:B------:R-:W-:Y:S01]  /*18bc0*/  ISETP.GE.AND P3, PT, R12, c[0x0][0x17c], PT ;  /* 0x00005f000c007a0c */ /* 0x000fe20003f66270 */
[----:B------:R-:W-:-:S04]  /*18bd0*/  IMAD.WIDE R8, R8, 0x2, R24 ;  /* 0x0000000208087825 */ /* 0x000fc800078e0218 */
[----:B------:R-:W-:Y:S01]  /*18be0*/  IMAD.WIDE R12, R0, 0x2, R2 ;  /* 0x00000002000c7825 */ /* 0x000fe200078e0202 */
[----:B----4-:R-:W-:Y:S02]  /*18bf0*/  ISETP.LT.AND P4, PT, R27, c[0x0][0x178], !P0 ;  /* 0x00005e001b007a0c */ /* 0x010fe40004781270 */
[----:B------:R-:W-:Y:S02]  /*18c00*/  ISETP.LT.AND P0, PT, R23, c[0x0][0x178], !P0 ;  /* 0x00005e0017007a0c */ /* 0x000fe40004701270 */
[----:B------:R-:W-:-:S09]  /*18c10*/  ISETP.LT.AND P6, PT, R27, c[0x0][0x178], !P5 ;  /* 0x00005e001b007a0c */ /* 0x000fd20006fc1270 */
[----:B------:R-:W-:Y:S04]  /*18c20*/  @P4 STG.E.U16 [R4.64], R26 ;  /* 0x0000001a04004986 */ /* 0x000fe8000c101504 */
[----:B------:R-:W-:Y:S04]  /*18c30*/  @P0 STG.E.U16 [R8.64], R20 ;  /* 0x0000001408000986 */ /* 0x000fe8000c101504 */
[----:B--2---:R0:W-:Y:S02]  /*18c40*/  @P6 STG.E.U16 [R12.64], R28 ;  /* 0x0000001c0c006986 */ /* 0x0041e4000c101504 */
[----:B0-----:R-:W-:-:S02]  /*18c50*/  PRMT R12, R28, 0x7632, R12 ;  /* 0x000076321c0c7816 */ /* 0x001fc4000000000c */
[----:B------:R-:W2:Y:S04]  /*18c60*/  LDL.LU R28, [R1+0x58] ;  /* 0x00005800011c7983 */ /* 0x000ea80000300800 */
[----:B------:R-:W4:Y:S01]  /*18c70*/  LDL.LU R20, [R1+0x28] ;  /* 0x0000280001147983 */ /* 0x000f220000300800 */
[----:B------:R-:W-:Y:S02]  /*18c80*/  ISETP.LT.AND P5, PT, R23, c[0x0][0x178], !P5 ;  /* 0x00005e0017007a0c */ /* 0x000fe40006fa1270 */
[----:B------:R-:W-:Y:S01]  /*18c90*/  ISETP.LT.AND P6, PT, R27, c[0x0][0x178], !P2 ;  /* 0x00005e001b007a0c */ /* 0x000fe200057c1270 */
[----:B------:R-:W-:Y:S01]  /*18ca0*/  IMAD.WIDE R4, R0, 0x2, R24 ;  /* 0x0000000200047825 */ /* 0x000fe200078e0218 */
[----:B------:R-:W-:Y:S02]  /*18cb0*/  ISETP.LT.AND P2, PT, R23, c[0x0][0x178], !P2 ;  /* 0x00005e0017007a0c */ /* 0x000fe40005741270 */
[----:B------:R-:W-:-:S02]  /*18cc0*/  IADD3 R8, R19, 0x61, RZ ;  /* 0x0000006113087810 */ /* 0x000fc40007ffe0ff */
[----:B------:R-:W-:Y:S02]  /*18cd0*/  IADD3 R0, R0, c[0x0][0x198], RZ ;  /* 0x0000660000007a10 */ /* 0x000fe40007ffe0ff */
[----:B------:R-:W-:-:S03]  /*18ce0*/  ISETP.GE.AND P0, PT, R8, c[0x0][0x17c], PT ;  /* 0x00005f0008007a0c */ /* 0x000fc60003f06270 */
[----:B------:R0:W-:Y:S01]  /*18cf0*/  @P5 STG.E.U16 [R4.64], R17 ;  /* 0x0000001104005986 */ /* 0x0001e2000c101504 */
[C---:B------:R-:W-:Y:S01]  /*18d00*/  IMAD.WIDE R8, R0.reuse, 0x2, R2 ;  /* 0x0000000200087825 */ /* 0x040fe200078e0202 */
[----:B------:R-:W-:Y:S02]  /*18d10*/  ISETP.LT.AND P5, PT, R27, c[0x0][0x178], !P1 ;  /* 0x00005e001b007a0c */ /* 0x000fe40004fa1270 */
[----:B------:R-:W-:Y:S02]  /*18d20*/  ISETP.LT.AND P1, PT, R23, c[0x0][0x178], !P1 ;  /* 0x00005e0017007a0c */ /* 0x000fe40004f21270 */
[----:B------:R1:W-:Y:S01]  /*18d30*/  @P6 STG.E.U16 [R8.64], R12 ;  /* 0x0000000c08006986 */ /* 0x0003e2000c101504 */
[----:B0-----:R-:W-:Y:S01]  /*18d40*/  PRMT R17, R17, 0x7632, R17 ;  /* 0x0000763211117816 */ /* 0x001fe20000000011 */
[C---:B------:R-:W-:Y:S01]  /*18d50*/  IMAD.WIDE R4, R0.reuse, 0x2, R24 ;  /* 0x0000000200047825 */ /* 0x040fe200078e0218 */
[----:B------:R-:W-:Y:S02]  /*18d60*/  IADD3 R0, R0, c[0x0][0x198], RZ ;  /* 0x0000660000007a10 */ /* 0x000fe40007ffe0ff */
[----:B------:R-:W-:-:S02]  /*18d70*/  IADD3 R16, R19, 0x60, RZ ;  /* 0x0000006013107810 */ /* 0x000fc40007ffe0ff */
[----:B------:R0:W-:Y:S01]  /*18d80*/  @P2 STG.E.U16 [R4.64], R17 ;  /* 0x0000001104002986 */ /* 0x0001e2000c101504 */
[----:B------:R-:W-:Y:S01]  /*18d90*/  ISETP.LT.AND P2, PT, R27, c[0x0][0x178], !P3 ;  /* 0x00005e001b007a0c */ /* 0x000fe20005f41270 */
[----:B-1----:R-:W-:Y:S01]  /*18da0*/  IMAD.WIDE R8, R0, 0x2, R24 ;  /* 0x0000000200087825 */ /* 0x002fe200078e0218 */
[----:B------:R-:W-:Y:S02]  /*18db0*/  ISETP.LT.AND P3, PT, R23, c[0x0][0x178], !P3 ;  /* 0x00005e0017007a0c */ /* 0x000fe40005f61270 */
[----:B------:R-:W-:Y:S02]  /*18dc0*/  IADD3 R12, R19, 0x63, RZ ;  /* 0x00000063130c7810 */ /* 0x000fe40007ffe0ff */
[----:B------:R-:W-:Y:S01]  /*18dd0*/  ISETP.GE.AND P4, PT, R16, c[0x0][0x17c], PT ;  /* 0x00005f0010007a0c */ /* 0x000fe20003f86270 */
[C---:B0-----:R-:W-:Y:S01]  /*18de0*/  IMAD.WIDE R4, R0.reuse, 0x2, R2 ;  /* 0x0000000200047825 */ /* 0x041fe200078e0202 */
[----:B------:R-:W-:-:S04]  /*18df0*/  IADD3 R0, R0, c[0x0][0x198], RZ ;  /* 0x0000660000007a10 */ /* 0x000fc80007ffe0ff */
[----:B------:R0:W-:Y:S01]  /*18e00*/  @P5 STG.E.U16 [R4.64], R29 ;  /* 0x0000001d04005986 */ /* 0x0001e2000c101504 */
[----:B------:R-:W-:Y:S02]  /*18e10*/  ISETP.GE.AND P5, PT, R12, c[0x0][0x17c], PT ;  /* 0x00005f000c007a0c */ /* 0x000fe40003fa6270 */
[----:B------:R-:W-:Y:S01]  /*18e20*/  PRMT R12, R29, 0x7632, R12 ;  /* 0x000076321d0c7816 */ /* 0x000fe2000000000c */
[----:B------:R1:W-:Y:S01]  /*18e30*/  @P1 STG.E.U16 [R8.64], R21 ;  /* 0x0000001508001986 */ /* 0x0003e2000c101504 */
[----:B------:R-:W-:Y:S01]  /*18e40*/  ISETP.LT.AND P1, PT, R27, c[0x0][0x178], !P4 ;  /* 0x00005e001b007a0c */ /* 0x000fe20006721270 */
[C---:B0-----:R-:W-:Y:S01]  /*18e50*/  IMAD.WIDE R4, R0.reuse, 0x2, R2 ;  /* 0x0000000200047825 */ /* 0x041fe200078e0202 */
[----:B------:R-:W-:Y:S01]  /*18e60*/  IADD3 R17, R19, 0x66, RZ ;  /* 0x0000006613117810 */ /* 0x000fe20007ffe0ff */
[----:B------:R-:W3:Y:S01]  /*18e70*/  LDL.LU R29, [R1+0x38] ;  /* 0x00003800011d7983 */ /* 0x000ee20000300800 */
[----:B-1----:R-:W-:Y:S01]  /*18e80*/  PRMT R21, R21, 0x7632, R21 ;  /* 0x0000763215157816 */ /* 0x002fe20000000015 */
[C---:B------:R-:W-:Y:S01]  /*18e90*/  IMAD.WIDE R8, R0.reuse, 0x2, R24 ;  /* 0x0000000200087825 */ /* 0x040fe200078e0218 */
[----:B------:R-:W-:Y:S01]  /*18ea0*/  IADD3 R0, R0, c[0x0][0x198], RZ ;  /* 0x0000660000007a10 */ /* 0x000fe20007ffe0ff */
[----:B------:R0:W-:Y:S01]  /*18eb0*/  @P2 STG.E.U16 [R4.64], R12 ;  /* 0x0000000c04002986 */ /* 0x0001e2000c101504 */
[----:B------:R-:W-:-:S03]  /*18ec0*/  ISETP.LT.AND P4, PT, R23, c[0x0][0x178], !P4 ;  /* 0x00005e0017007a0c */ /* 0x000fc60006781270 */
[----:B------:R1:W-:Y:S01]  /*18ed0*/  @P3 STG.E.U16 [R8.64], R21 ;  /* 0x0000001508003986 */ /* 0x0003e2000c101504 */
[----:B------:R-:W-:Y:S02]  /*18ee0*/  ISETP.LT.AND P3, PT, R27, c[0x0][0x178], !P0 ;  /* 0x00005e001b007a0c */ /* 0x000fe40004761270 */
[----:B0-----:R-:W-:Y:S01]  /*18ef0*/  IADD3 R12, R19, 0x64, RZ ;  /* 0x00000064130c7810 */ /* 0x001fe20007ffe0ff */
[----:B------:R-:W-:-:S03]  /*18f00*/  IMAD.WIDE R4, R0, 0x2, R2 ;  /* 0x0000000200047825 */ /* 0x000fc600078e0202 */
[----:B------:R-:W-:Y:S02]  /*18f10*/  ISETP.GE.AND P2, PT, R12, c[0x0][0x17c], PT ;  /* 0x00005f000c007a0c */ /* 0x000fe40003f46270 */
[----:B-1----:R-:W-:Y:S02]  /*18f20*/  IADD3 R8, R19, 0x65, RZ ;  /* 0x0000006513087810 */ /* 0x002fe40007ffe0ff */
[----:B------:R-:W-:Y:S01]  /*18f30*/  IADD3 R12, R0, c[0x0][0x198], RZ ;  /* 0x00006600000c7a10 */ /* 0x000fe20007ffe0ff */
[----:B--2---:R0:W-:Y:S01]  /*18f40*/  @P1 STG.E.U16 [R4.64], R28 ;  /* 0x0000001c04001986 */ /* 0x0041e2000c101504 */
[----:B------:R-:W-:-:S03]  /*18f50*/  ISETP.GE.AND P1, PT, R8, c[0x0][0x17c], PT ;  /* 0x00005f0008007a0c */ /* 0x000fc60003f26270 */
[----:B------:R-:W-:-:S04]  /*18f60*/  IMAD.WIDE R8, R12, 0x2, R2 ;  /* 0x000000020c087825 */ /* 0x000fc800078e0202 */
[----:B0-----:R-:W-:Y:S01]  /*18f70*/  IMAD.WIDE R4, R0, 0x2, R24 ;  /* 0x0000000200047825 */ /* 0x001fe200078e0218 */
[----:B------:R-:W-:Y:S02]  /*18f80*/  PRMT R0, R28, 0x7632, R0 ;  /* 0x000076321c007816 */ /* 0x000fe40000000000 */
[----:B------:R-:W2:Y:S04]  /*18f90*/  LDL.LU R28, [R1+0x88] ;  /* 0x00008800011c7983 */ /* 0x000ea80000300800 */
[----:B----4-:R-:W-:Y:S04]  /*18fa0*/  @P4 STG.E.U16 [R4.64], R20 ;  /* 0x0000001404004986 */ /* 0x010fe8000c101504 */
[----:B------:R0:W-:Y:S01]  /*18fb0*/  @P3 STG.E.U16 [R8.64], R0 ;  /* 0x0000000008003986 */ /* 0x0001e2000c101504 */
[----:B------:R-:W-:-:S03]  /*18fc0*/  ISETP.GE.AND P3, PT, R17, c[0x0][0x17c], PT ;  /* 0x00005f0011007a0c */ /* 0x000fc60003f66270 */
[----:B------:R-:W4:Y:S01]  /*18fd0*/  LDL.LU R17, [R1+0x78] ;  /* 0x0000780001117983 */ /* 0x000f220000300800 */
[----:B------:R-:W-:-:S04]  /*18fe0*/  IADD3 R13, R19, 0x62, RZ ;  /* 0x00000062130d7810 */ /* 0x000fc80007ffe0ff */
[----:B------:R-:W-:Y:S02]  /*18ff0*/  ISETP.GE.AND P6, PT, R13, c[0x0][0x17c], PT ;  /* 0x00005f000d007a0c */ /* 0x000fe40003fc6270 */
[----:B------:R-:W-:Y:S02]  /*19000*/  ISETP.LT.AND P0, PT, R23, c[0x0][0x178], !P0 ;  /* 0x00005e0017007a0c */ /* 0x000fe40004701270 */
[----:B------:R-:W-:Y:S02]  /*19010*/  ISETP.LT.AND P4, PT, R27, c[0x0][0x178], !P6 ;  /* 0x00005e001b007a0c */ /* 0x000fe40007781270 */
[----:B------:R-:W-:Y:S02]  /*19020*/  ISETP.LT.AND P6, PT, R23, c[0x0][0x178], !P6 ;  /* 0x00005e0017007a0c */ /* 0x000fe400077c1270 */
[C---:B0-----:R-:W-:Y:S01]  /*19030*/  IADD3 R0, R12.reuse, c[0x0][0x198], RZ ;  /* 0x000066000c007a10 */ /* 0x041fe20007ffe0ff */
[----:B------:R-:W-:Y:S01]  /*19040*/  IMAD.WIDE R4, R12, 0x2, R24 ;  /* 0x000000020c047825 */ /* 0x000fe200078e0218 */
[----:B------:R-:W-:-:S03]  /*19050*/  PRMT R16, R20, 0x7632, R16 ;  /* 0x0000763214107816 */ /* 0x000fc60000000010 */
[----:B------:R-:W-:-:S04]  /*19060*/  IMAD.WIDE R8, R0, 0x2, R2 ;  /* 0x0000000200087825 */ /* 0x000fc800078e0202 */
[----:B------:R-:W-:Y:S01]  /*19070*/  IMAD.WIDE R12, R0, 0x2, R24 ;  /* 0x00000002000c7825 */ /* 0x000fe200078e0218 */
[----:B------:R-:W-:Y:S01]  /*19080*/  @P0 STG.E.U16 [R4.64], R16 ;  /* 0x0000001004000986 */ /* 0x000fe2000c101504 */
[----:B---3--:R-:W-:-:S03]  /*19090*/  PRMT R21, R29, 0x7632, R21 ;  /* 0x000076321d157816 */ /* 0x008fc60000000015 */
[----:B----4-:R-:W-:Y:S04]  /*190a0*/  @P4 STG.E.U16 [R8.64], R17 ;  /* 0x0000001108004986 */ /* 0x010fe8000c101504 */
[----:B------:R0:W-:Y:S01]  /*190b0*/  @P6 STG.E.U16 [R12.64], R29 ;  /* 0x0000001d0c006986 */ /* 0x0001e2000c101504 */
[----:B------:R-:W-:Y:S02]  /*190c0*/  ISETP.LT.AND P4, PT, R27, c[0x0][0x178], !P5 ;  /* 0x00005e001b007a0c */ /* 0x000fe40006f81270 */
[----:B------:R-:W-:Y:S01]  /*190d0*/  ISETP.LT.AND P5, PT, R23, c[0x0][0x178], !P5 ;  /* 0x00005e0017007a0c */ /* 0x000fe20006fa1270 */
[----:B0-----:R-:W3:Y:S01]  /*190e0*/  LDL.LU R29, [R1+0xb8] ;  /* 0x0000b800011d7983 */ /* 0x001ee20000300800 */
[----:B------:R-:W-:Y:S02]  /*190f0*/  IADD3 R8, R0, c[0x0][0x198], RZ ;  /* 0x0000660000087a10 */ /* 0x000fe40007ffe0ff */
[----:B------:R-:W-:-:S02]  /*19100*/  ISETP.LT.AND P6, PT, R27, c[0x0][0x178], !P2 ;  /* 0x00005e001b007a0c */ /* 0x000fc400057c1270 */
[----:B------:R-:W-:Y:S02]  /*19110*/  ISETP.LT.AND P2, PT, R23, c[0x0][0x178], !P2 ;  /* 0x00005e0017007a0c */ /* 0x000fe40005741270 */
[C---:B------:R-:W-:Y:S01]  /*19120*/  IADD3 R0, R8.reuse, c[0x0][0x198], RZ ;  /* 0x0000660008007a10 */ /* 0x040fe20007ffe0ff */
[----:B------:R-:W-:Y:S01]  /*19130*/  IMAD.WIDE R4, R8, 0x2, R2 ;  /* 0x0000000208047825 */ /* 0x000fe200078e0202 */
[----:B------:R-:W-:-:S03]  /*19140*/  PRMT R26, R17, 0x7632, R26 ;  /* 0x00007632111a7816 */ /* 0x000fc6000000001a */
[----:B------:R-:W-:-:S04]  /*19150*/  IMAD.WIDE R8, R8, 0x2, R24 ;  /* 0x0000000208087825 */ /* 0x000fc800078e0218 */
[C---:B------:R-:W-:Y:S01]  /*19160*/  IMAD.WIDE R12, R0.reuse, 0x2, R2 ;  /* 0x00000002000c7825 */ /* 0x040fe200078e0202 */
[----:B------:R0:W-:Y:S03]  /*19170*/  @P4 STG.E.U16 [R4.64], R26 ;  /* 0x0000001a04004986 */ /* 0x0001e6000c101504 */
[----:B------:R-:W-:Y:S01]  /*19180*/  IMAD.WIDE R16, R0, 0x2, R24 ;  /* 0x0000000200107825 */ /* 0x000fe200078e0218 */
[----:B------:R-:W-:Y:S04]  /*19190*/  @P5 STG.E.U16 [R8.64], R21 ;  /* 0x0000001508005986 */ /* 0x000fe8000c101504 */
[----:B--2---:R-:W-:Y:S04]  /*191a0*/  @P6 STG.E.U16 [R12.64], R28 ;  /* 0x0000001c0c006986 */ /* 0x004fe8000c101504 */
[----:B------:R1:W-:Y:S04]  /*191b0*/  @P2 STG.E.U16 [R16.64], R6 ;  /* 0x0000000610002986 */ /* 0x0003e8000c101504 */
[----:B0-----:R-:W2:Y:S01]  /*191c0*/  LDL.LU R26, [R1+0x148] ;  /* 0x00014800011a7983 */ /* 0x001ea20000300800 */
[----:B-1----:R-:W-:-:S03]  /*191d0*/  PRMT R6, R28, 0x7632, R6 ;  /* 0x000076321c067816 */ /* 0x002fc60000000006 */
[----:B------:R-:W4:Y:S01]  /*191e0*/  LDL.LU R28, [R1+0x18] ;  /* 0x00001800011c7983 */ /* 0x000f220000300800 */
[----:B------:R-:W-:Y:S02]  /*191f0*/  ISETP.LT.AND P5, PT, R27, c[0x0][0x178], !P1 ;  /* 0x00005e001b007a0c */ /* 0x000fe40004fa1270 */
[----:B------:R-:W-:Y:S02]  /*19200*/  IADD3 R8, R0, c[0x0][0x198], RZ ;  /* 0x0000660000087a10 */ /* 0x000fe40007ffe0ff */
[----:B------:R-:W-:Y:S02]  /*19210*/  ISETP.LT.AND P1, PT, R23, c[0x0][0x178], !P1 ;  /* 0x00005e0017007a0c */ /* 0x000fe40004f21270 */
[----:B------:R-:W-:Y:S01]  /*19220*/  ISETP.LT.AND P6, PT, R27, c[0x0][0x178], !P3 ;  /* 0x00005e001b007a0c */ /* 0x000fe20005fc1270 */
[C---:B------:R-:W-:Y:S01]  /*19230*/  IMAD.WIDE R4, R8.reuse, 0x2, R2 ;  /* 0x0000000208047825 */ /* 0x040fe200078e0202 */
[C---:B------:R-:W-:Y:S02]  /*19240*/  IADD3 R12, R19.reuse, 0x69, RZ ;  /* 0x00000069130c7810 */ /* 0x040fe40007ffe0ff */
[C---:B------:R-:W-:Y:S01]  /*19250*/  IADD3 R0, R8.reuse, c[0x0][0x198], RZ ;  /* 0x0000660008007a10 */ /* 0x040fe20007ffe0ff */
[----:B------:R-:W-:Y:S01]  /*19260*/  IMAD.WIDE R8, R8, 0x2, R24 ;  /* 0x0000000208087825 */ /* 0x000fe200078e0218 */
[----:B------:R-:W-:Y:S01]  /*19270*/  PRMT R16, R6, 0x7632, R16 ;  /* 0x0000763206107816 */ /* 0x000fe20000000010 */
[----:B------:R0:W-:Y:S01]  /*19280*/  @P5 STG.E.U16 [R4.64], R6 ;  /* 0x0000000604005986 */ /* 0x0001e2000c101504 */
[----:B------:R-:W-:Y:S01]  /*19290*/  ISETP.GE.AND P2, PT, R12, c[0x0][0x17c], PT ;  /* 0x00005f000c007a0c */ /* 0x000fe20003f46270 */
[----:B------:R-:W-:Y:S01]  /*192a0*/  IMAD.WIDE R12, R0, 0x2, R2 ;  /* 0x00000002000c7825 */ /* 0x000fe200078e0202 */
[----:B------:R-:W-:-:S02]  /*192b0*/  IADD3 R20, R19, 0x67, RZ ;  /* 0x0000006713147810 */ /* 0x000fc40007ffe0ff */
[----:B------:R-:W-:Y:S01]  /*192c0*/  ISETP.LT.AND P3, PT, R23, c[0x0][0x178], !P3 ;  /* 0x00005e0017007a0c */ /* 0x000fe20005f61270 */
[----:B------:R1:W-:Y:S01]  /*192d0*/  @P1 STG.E.U16 [R8.64], R16 ;  /* 0x0000001008001986 */ /* 0x0003e2000c101504 */
[----:B------:R-:W-:Y:S02]  /*192e0*/  ISETP.GE.AND P0, PT, R20, c[0x0][0x17c], PT ;  /* 0x00005f0014007a0c */ /* 0x000fe40003f06270 */
[----:B0-----:R-:W-:-:S04]  /*192f0*/  IADD3 R6, R19, 0x6b, RZ ;  /* 0x0000006b13067810 */ /* 0x001fc80007ffe0ff */
[----:B------:R-:W-:Y:S02]  /*19300*/  ISETP.GE.AND P1, PT, R6, c[0x0][0x17c], PT ;  /* 0x00005f0006007a0c */ /* 0x000fe40003f26270 */
[----:B------:R-:W-:Y:S01]  /*19310*/  IADD3 R20, R19, 0x68, RZ ;  /* 0x0000006813147810 */ /* 0x000fe20007ffe0ff */
[C---:B------:R-:W-:Y:S01]  /*19320*/  IMAD.WIDE R4, R0.reuse, 0x2, R24 ;  /* 0x0000000200047825 */ /* 0x040fe200078e0218 */
[----:B------:R-:W-:Y:S02]  /*19330*/  IADD3 R0, R0, c[0x0][0x198], RZ ;  /* 0x0000660000007a10 */ /* 0x000fe40007ffe0ff */
[----:B------:R-:W-:-:S03]  /*19340*/  ISETP.GE.AND P4, PT, R20, c[0x0][0x17c], PT ;  /* 0x00005f0014007a0c */ /* 0x000fc60003f86270 */
[----:B-1----:R-:W-:Y:S01]  /*19350*/  IMAD.WIDE R8, R0, 0x2, R24 ;  /* 0x0000000200087825 */ /* 0x002fe200078e0218 */
[----:B---3--:R0:W-:Y:S01]  /*19360*/  @P6 STG.E.U16 [R12.64], R29 ;  /* 0x0000001d0c006986 */ /* 0x0081e2000c101504 */
[----:B------:R-:W-:Y:S02]  /*19370*/  PRMT R6, R29, 0x7632, R6 ;  /* 0x000076321d067816 */ /* 0x000fe40000000006 */
[----:B------:R-:W-:Y:S02]  /*19380*/  ISETP.LT.AND P6, PT, R27, c[0x0][0x178], !P0 ;  /* 0x00005e001b007a0c */ /* 0x000fe400047c1270 */
[----:B------:R-:W-:Y:S01]  /*19390*/  ISETP.LT.AND P0, PT, R23, c[0x0][0x178], !P0 ;  /* 0x00005e0017007a0c */ /* 0x000fe20004701270 */
[----:B0-----:R-:W3:Y:S04]  /*193a0*/  LDL.LU R29, [R1+0xf8] ;  /* 0x0000f800011d7983 */ /* 0x001ee80000300800 */
[----:B------:R0:W-:Y:S01]  /*193b0*/  @P3 STG.E.U16 [R4.64], R10 ;  /* 0x0000000a04003986 */ /* 0x0001e2000c101504 */
[----:B------:R-:W-:-:S02]  /*193c0*/  ISETP.LT.AND P3, PT, R27, c[0x0][0x178], !P4 ;  /* 0x00005e001b007a0c */ /* 0x000fc40006761270 */
[----:B------:R-:W-:Y:S01]  /*193d0*/  ISETP.LT.AND P4, PT, R23, c[0x0][0x178], !P4 ;  /* 0x00005e0017007a0c */ /* 0x000fe20006781270 */
[----:B0-----:R-:W-:Y:S01]  /*193e0*/  IMAD.WIDE R4, R0, 0x2, R2 ;  /* 0x0000000200047825 */ /* 0x001fe200078e0202 */
[----:B------:R-:W-:Y:S02]  /*193f0*/  PRMT R10, R10, 0x7632, R10 ;  /* 0x000076320a0a7816 */ /* 0x000fe4000000000a */
[----:B------:R-:W-:Y:S02]  /*19400*/  IADD3 R0, R0, c[0x0][0x198], RZ ;  /* 0x0000660000007a10 */ /* 0x000fe40007ffe0ff */
[----:B------:R0:W-:Y:S04]  /*19410*/  @P6 STG.E.U16 [R4.64], R6 ;  /* 0x0000000604006986 */ /* 0x0001e8000c101504 */
[----:B------:R1:W-:Y:S01]  /*19420*/  @P0 STG.E.U16 [R8.64], R10 ;  /* 0x0000000a08000986 */ /* 0x0003e2000c101504 */
[----:B0-----:R-:W-:-:S04]  /*19430*/  IMAD.WIDE R4, R0, 0x2, R2 ;  /* 0x0000000200047825 */ /* 0x001fc800078e0202 */
[----:B-1----:R-:W-:Y:S01]  /*19440*/  IMAD.WIDE R8, R0, 0x2, R24 ;  /* 0x0000000200087825 */ /* 0x002fe200078e0218 */
[----:B--2---:R-:W-:Y:S01]  /*19450*/  @P3 STG.E.U16 [R4.64], R26 ;  /* 0x0000001a04003986 */ /* 0x004fe2000c101504 */
[----:B----4-:R-:W-:-:S03]  /*19460*/  PRMT R10, R28, 0x7632, R10 ;  /* 0x000076321c0a7816 */ /* 0x010fc6000000000a */
[----:B------:R0:W-:Y:S04]  /*19470*/  @P4 STG.E.U16 [R8.64], R28 ;  /* 0x0000001c08004986 */ /* 0x0001e8000c101504 */
[----:B0-----:R-:W2:Y:S01]  /*19480*/  LDL.LU R28, [R1+0xe8] ;  /* 0x0000e800011c7983 */ /* 0x001ea20000300800 */
[----:B------:R-:W-:Y:S02]  /*19490*/  IADD3 R17, R19, 0x6a, RZ ;  /* 0x0000006a13117810 */ /* 0x000fe40007ffe0ff */
[----:B------:R-:W-:Y:S02]  /*194a0*/  ISETP.LT.AND P0, PT, R27, c[0x0][0x178], !P2 ;  /* 0x00005e001b007a0c */ /* 0x000fe40005701270 */
[----:B------:R-:W-:Y:S02]  /*194b0*/  ISETP.GE.AND P5, PT, R17, c[0x0][0x17c], PT ;  /* 0x00005f0011007a0c */ /* 0x000fe40003fa6270 */
[----:B------:R-:W-:-:S02]  /*194c0*/  IADD3 R6, R19, 0x6d, RZ ;  /* 0x0000006d13067810 */ /* 0x000fc40007ffe0ff */
[----:B------:R-:W-:Y:S02]  /*194d0*/  IADD3 R0, R0, c[0x0][0x198], RZ ;  /* 0x0000660000007a10 */ /* 0x000fe40007ffe0ff */
[----:B------:R-:W-:Y:S02]  /*194e0*/  ISETP.LT.AND P2, PT, R23, c[0x0][0x178], !P2 ;  /* 0x00005e0017007a0c */ /* 0x000fe40005741270 */
[----:B------:R-:W-:Y:S01]  /*194f0*/  ISETP.LT.AND P4, PT, R27, c[0x0][0x178], !P5 ;  /* 0x00005e001b007a0c */ /* 0x000fe20006f81270 */
[----:B------:R-:W-:Y:S01]  /*19500*/  IMAD.WIDE R4, R0, 0x2, R2 ;  /* 0x0000000200047825 */ /* 0x000fe200078e0202 */
[----:B------:R-:W-:Y:S02]  /*19510*/  ISETP.GE.AND P3, PT, R6, c[0x0][0x17c], PT ;  /* 0x00005f0006007a0c */ /* 0x000fe40003f66270 */
[----:B------:R-:W-:Y:S01]  /*19520*/  PRMT R6, R26, 0x7632, R6 ;  /* 0x000076321a067816 */ /* 0x000fe20000000006 */
[C---:B------:R-:W-:Y:S01]  /*19530*/  IMAD.WIDE R8, R0.reuse, 0x2, R24 ;  /* 0x0000000200087825 */ /* 0x040fe200078e0218 */
[----:B------:R-:W-:-:S03]  /*19540*/  IADD3 R0, R0, c[0x0][0x198], RZ ;  /* 0x0000660000007a10 */ /* 0x000fc60007ffe0ff */
[----:B------:R0:W-:Y:S01]  /*19550*/  @P0 STG.E.U16 [R4.64], R6 ;  /* 0x0000000604000986 */ /* 0x0001e2000c101504 */
[----:B------:R-:W-:-:S03]  /*19560*/  ISETP.LT.AND P5, PT, R23, c[0x0][0x178], !P5 ;  /* 0x00005e0017007a0c */ /* 0x000fc60006fa1270 */
[----:B------:R1:W-:Y:S01]  /*19570*/  @P2 STG.E.U16 [R8.64], R10 ;  /* 0x0000000a08002986 */ /* 0x0003e2000c101504 */
[----:B------:R-:W-:Y:S01]  /*19580*/  ISETP.LT.AND P2, PT, R27, c[0x0][0x178], !P1 ;  /* 0x00005e001b007a0c */ /* 0x000fe20004f41270 */
[----:B0-----:R-:W-:Y:S01]  /*19590*/  IMAD.WIDE R4, R0, 0x2, R2 ;  /* 0x0000000200047825 */ /* 0x001fe200078e0202 */
[----:B------:R-:W-:-:S04]  /*195a0*/  IADD3 R6, R19, 0x6e, RZ ;  /* 0x0000006e13067810 */ /* 0x000fc80007ffe0ff */
[----:B------:R-:W-:Y:S02]  /*195b0*/  ISETP.GE.AND P0, PT, R6, c[0x0][0x17c], PT ;  /* 0x00005f0006007a0c */ /* 0x000fe40003f06270 */
[----:B------:R-:W-:Y:S02]  /*195c0*/  IADD3 R6, R0, c[0x0][0x198], RZ ;  /* 0x0000660000067a10 */ /* 0x000fe40007ffe0ff */
[C---:B------:R-:W-:Y:S02]  /*195d0*/  IADD3 R12, R19.reuse, 0x6c, RZ ;  /* 0x0000006c130c7810 */ /* 0x040fe40007ffe0ff */
[----:B-1----:R-:W-:Y:S02]  /*195e0*/  IADD3 R8, R19, 0x6f, RZ ;  /* 0x0000006f13087810 */ /* 0x002fe40007ffe0ff */
[----:B------:R-:W-:Y:S02]  /*195f0*/  ISETP.GE.AND P6, PT, R12, c[0x0][0x17c], PT ;  /* 0x00005f000c007a0c */ /* 0x000fe40003fc6270 */
[----:B------:R-:W-:Y:S01]  /*19600*/  ISETP.LT.AND P1, PT, R23, c[0x0][0x178], !P1 ;  /* 0x00005e0017007a0c */ /* 0x000fe20004f21270 */
[----:B---3--:R0:W-:Y:S01]  /*19610*/  @P4 STG.E.U16 [R4.64], R29 ;  /* 0x0000001d04004986 */ /* 0x0081e2000c101504 */
[----:B------:R-:W-:Y:S01]  /*19620*/  ISETP.GE.AND P4, PT, R8, c[0x0][0x17c], PT ;  /* 0x00005f0008007a0c */ /* 0x000fe20003f86270 */
[----:B------:R-:W-:-:S04]  /*19630*/  IMAD.WIDE R8, R6, 0x2, R2 ;  /* 0x0000000206087825 */ /* 0x000fc800078e0202 */
[----:B0-----:R-:W-:Y:S01]  /*19640*/  IMAD.WIDE R4, R0, 0x2, R24 ;  /* 0x0000000200047825 */ /* 0x001fe200078e0218 */
[----:B------:R-:W-:Y:S02]  /*19650*/  PRMT R0, R29, 0x7632, R0 ;  /* 0x000076321d007816 */ /* 0x000fe40000000000 */
[----:B------:R-:W3:Y:S04]  /*19660*/  LDL.LU R29, [R1+0x68] ;  /* 0x00006800011d7983 */ /* 0x000ee80000300800 */
[----:B------:R0:W-:Y:S01]  /*19670*/  @P5 STG.E.U16 [R4.64], R14 ;  /* 0x0000000e04005986 */ /* 0x0001e2000c101504 */
[----:B------:R-:W-:-:S03]  /*19680*/  ISETP.LT.AND P5, PT, R27, c[0x0][0x178], !P6 ;  /* 0x00005e001b007a0c */ /* 0x000fc600077a1270 */
[----:B------:R1:W-:Y:S04]  /*19690*/  @P2 STG.E.U16 [R8.64], R0 ;  /* 0x0000000008002986 */ /* 0x0003e8000c101504 */
[----:B------:R-:W4:Y:S01]  /*196a0*/  LDL.LU R20, [R1+0x5c] ;  /* 0x00005c0001147983 */ /* 0x000f220000300800 */
[----:B0-----:R-:W-:Y:S01]  /*196b0*/  PRMT R14, R14, 0x7632, R14 ;  /* 0x000076320e0e7816 */ /* 0x001fe2000000000e */
[C---:B------:R-:W-:Y:S01]  /*196c0*/  IMAD.WIDE R4, R6.reuse, 0x2, R24 ;  /* 0x0000000206047825 */ /* 0x040fe200078e0218 */
[----:B-1----:R-:W-:Y:S02]  /*196d0*/  IADD3 R0, R6, c[0x0][0x198], RZ ;  /* 0x0000660006007a10 */ /* 0x002fe40007ffe0ff */
[----:B------:R-:W-:-:S03]  /*196e0*/  IADD3 R6, R19, 0x71, RZ ;  /* 0x0000007113067810 */ /* 0x000fc60007ffe0ff */
[----:B------:R-:W-:Y:S01]  /*196f0*/  IMAD.WIDE R8, R0, 0x2, R2 ;  /* 0x0000000200087825 */ /* 0x000fe200078e0202 */
[----:B------:R-:W-:Y:S01]  /*19700*/  @P1 STG.E.U16 [R4.64], R14 ;  /* 0x0000000e04001986 */ /* 0x000fe2000c101504 */
[----:B------:R-:W-:-:S03]  /*19710*/  ISETP.GE.AND P1, PT, R6, c[0x0][0x17c], PT ;  /* 0x00005f0006007a0c */ /* 0x000fc60003f26270 */
[----:B--2---:R0:W-:Y:S01]  /*19720*/  @P5 STG.E.U16 [R8.64], R28 ;  /* 0x0000001c08005986 */ /* 0x0041e2000c101504 */
[----:B------:R-:W-:-:S03]  /*19730*/  PRMT R6, R28, 0x7632, R6 ;  /* 0x000076321c067816 */ /* 0x000fc60000000006 */
[----:B0-----:R-:W2:Y:S01]  /*19740*/  LDL.LU R28, [R1+0x2c] ;  /* 0x00002c00011c7983 */ /* 0x001ea20000300800 */
[----:B------:R-:W-:Y:S01]  /*19750*/  ISETP.LT.AND P6, PT, R23, c[0x0][0x178], !P6 ;  /* 0x00005e0017007a0c */ /* 0x000fe200077c1270 */
[C---:B------:R-:W-:Y:S01]  /*19760*/  IMAD.WIDE R12, R0.reuse, 0x2, R24 ;  /* 0x00000002000c7825 */ /* 0x040fe200078e0218 */
[----:B------:R-:W-:Y:S01]  /*19770*/  ISETP.LT.AND P5, PT, R27, c[0x0][0x178], !P3 ;  /* 0x00005e001b007a0c */ /* 0x000fe20005fa1270 */
[----:B------:R-:W2:Y:S01]  /*19780*/  LDL.LU R26, [R1+0x7c] ;  /* 0x00007c00011a7983 */ /* 0x000ea20000300800 */
[----:B------:R-:W-:Y:S02]  /*19790*/  ISETP.LT.AND P3, PT, R23, c[0x0][0x178], !P3 ;  /* 0x00005e0017007a0c */ /* 0x000fe40005f61270 */
[----:B------:R-:W-:-:S07]  /*197a0*/  IADD3 R8, R0, c[0x0][0x198], RZ ;  /* 0x0000660000087a10 */ /* 0x000fce0007ffe0ff */
[----:B------:R0:W-:Y:S01]  /*197b0*/  @P6 STG.E.U16 [R12.64], R18 ;  /* 0x000000120c006986 */ /* 0x0001e2000c101504 */
[----:B------:R-:W-:Y:S02]  /*197c0*/  ISETP.LT.AND P6, PT, R27, c[0x0][0x178], !P0 ;  /* 0x00005e001b007a0c */ /* 0x000fe400047c1270 */
[----:B------:R-:W-:Y:S02]  /*197d0*/  ISETP.LT.AND P0, PT, R23, c[0x0][0x178], !P0 ;  /* 0x00005e0017007a0c */ /* 0x000fe40004701270 */
[C---:B------:R-:W-:Y:S01]  /*197e0*/  IADD3 R0, R8.reuse, c[0x0][0x198], RZ ;  /* 0x0000660008007a10 */ /* 0x040fe20007ffe0ff */
[----:B------:R-:W-:Y:S01]  /*197f0*/  IMAD.WIDE R4, R8, 0x2, R2 ;  /* 0x0000000208047825 */ /* 0x000fe200078e0202 */
[----:B------:R-:W-:-:S03]  /*19800*/  IADD3 R10, R19, 0x70, RZ ;  /* 0x00000070130a7810 */ /* 0x000fc60007ffe0ff */
[----:B------:R-:W-:Y:S01]  /*19810*/  IMAD.WIDE R8, R8, 0x2, R24 ;  /* 0x0000000208087825 */ /* 0x000fe200078e0218 */
[----:B0-----:R-:W-:-:S03]  /*19820*/  PRMT R18, R18, 0x7632, R18 ;  /* 0x0000763212127816 */ /* 0x001fc60000000012 */
[C---:B------:R-:W-:Y:S01]  /*19830*/  IMAD.WIDE R12, R0.reuse, 0x2, R2 ;  /* 0x00000002000c7825 */ /* 0x040fe200078e0202 */
[----:B------:R0:W-:Y:S03]  /*19840*/  @P5 STG.E.U16 [R4.64], R6 ;  /* 0x0000000604005986 */ /* 0x0001e6000c101504 */
[----:B------:R-:W-:Y:S01]  /*19850*/  IMAD.WIDE R16, R0, 0x2, R24 ;  /* 0x0000000200107825 */ /* 0x000fe200078e0218 */
[----:B------:R1:W-:Y:S01]  /*19860*/  @P3 STG.E.U16 [R8.64], R18 ;  /* 0x0000001208003986 */ /* 0x0003e2000c101504 */
[----:B------:R-:W-:Y:S02]  /*19870*/  ISETP.GE.AND P2, PT, R10, c[0x0][0x17c], PT ;  /* 0x00005f000a007a0c */ /* 0x000fe40003f46270 */
[----:B------:R-:W-:Y:S02]  /*19880*/  IADD3 R10, R19, 0x72, RZ ;  /* 0x00000072130a7810 */ /* 0x000fe40007ffe0ff */
[----:B------:R-:W-:-:S02]  /*19890*/  ISETP.LT.AND P3, PT, R27, c[0x0][0x178], !P2 ;  /* 0x00005e001b007a0c */ /* 0x000fc40005761270 */
[----:B------:R-:W-:Y:S02]  /*198a0*/  ISETP.GE.AND P5, PT, R10, c[0x0][0x17c], PT ;  /* 0x00005f000a007a0c */ /* 0x000fe40003fa6270 */
[----:B0-----:R-:W-:Y:S02]  /*198b0*/  IADD3 R4, R0, c[0x0][0x198], RZ ;  /* 0x0000660000047a10 */ /* 0x001fe40007ffe0ff */
[----:B------:R-:W-:Y:S02]  /*198c0*/  ISETP.LT.AND P2, PT, R23, c[0x0][0x178], !P2 ;  /* 0x00005e0017007a0c */ /* 0x000fe40005741270 */
[C---:B------:R-:W-:Y:S01]  /*198d0*/  IADD3 R6, R4.reuse, c[0x0][0x198], RZ ;  /* 0x0000660004067a10 */ /* 0x040fe20007ffe0ff */
[----:B-1----:R-:W-:-:S04]  /*198e0*/  IMAD.WIDE R8, R4, 0x2, R2 ;  /* 0x0000000204087825 */ /* 0x002fc800078e0202 */
[----:B------:R-:W-:Y:S01]  /*198f0*/  IMAD.WIDE R4, R4, 0x2, R24 ;  /* 0x0000000204047825 */ /* 0x000fe200078e0218 */
[----:B---3--:R0:W-:Y:S04]  /*19900*/  @P6 STG.E.U16 [R12.64], R29 ;  /* 0x0000001d0c006986 */ /* 0x0081e8000c101504 */
[----:B------:R1:W-:Y:S01]  /*19910*/  @P0 STG.E.U16 [R16.64], R22 ;  /* 0x0000001610000986 */ /* 0x0003e2000c101504 */
[----:B------:R-:W-:Y:S02]  /*19920*/  ISETP.LT.AND P0, PT, R27, c[0x0][0x178], !P4 ;  /* 0x00005e001b007a0c */ /* 0x000fe40006701270 */
[----:B------:R-:W-:Y:S02]  /*19930*/  ISETP.LT.AND P4, PT, R23, c[0x0][0x178], !P4 ;  /* 0x00005e0017007a0c */ /* 0x000fe40006781270 */
[----:B------:R-:W-:-:S02]  /*19940*/  PRMT R10, R29, 0x7632, R10 ;  /* 0x000076321d0a7816 */ /* 0x000fc4000000000a */
[----:B0-----:R-:W3:Y:S01]  /*19950*/  LDL.LU R29, [R1+0x3c] ;  /* 0x00003c00011d7983 */ /* 0x001ee20000300800 */
[----:B-1----:R-:W-:-:S06]  /*19960*/  PRMT R22, R22, 0x7632, R22 ;  /* 0x0000763216167816 */ /* 0x002fcc0000000016 */
[----:B------:R0:W-:Y:S04]  /*19970*/  @P0 STG.E.U16 [R8.64], R10 ;  /* 0x0000000a08000986 */ /* 0x0001e8000c101504 */
[----:B------:R1:W-:Y:S01]  /*19980*/  @P4 STG.E.U16 [R4.64], R22 ;  /* 0x0000001604004986 */ /* 0x0003e2000c101504 */
[----:B0-----:R-:W-:-:S04]  /*19990*/  IMAD.WIDE R8, R6, 0x2, R2 ;  /* 0x0000000206087825 */ /* 0x001fc800078e0202 */
[----:B-1----:R-:W-:Y:S01]  /*199a0*/  IMAD.WIDE R4, R6, 0x2, R24 ;  /* 0x0000000206047825 */ /* 0x002fe200078e0218 */
[----:B----4-:R-:W-:Y:S01]  /*199b0*/  @P3 STG.E.U16 [R8.64], R20 ;  /* 0x0000001408003986 */ /* 0x010fe2000c101504 */
[----:B--2---:R-:W-:-:S03]  /*199c0*/  PRMT R10, R28, 0x7632, R10 ;  /* 0x000076321c0a7816 */ /* 0x004fc6000000000a */
[----:B------:R0:W-:Y:S04]  /*199d0*/  @P2 STG.E.U16 [R4.64], R28 ;  /* 0x0000001c04002986 */ /* 0x0001e8000c101504 */
[----:B0-----:R-:W2:Y:S01]  /*199e0*/  LDL.LU R28, [R1+0x8c] ;  /* 0x00008c00011c7983 */ /* 0x001ea20000300800 */
[----:B------:R-:W-:Y:S02]  /*199f0*/  ISETP.LT.AND P3, PT, R27, c[0x0][0x178], !P1 ;  /* 0x00005e001b007a0c */ /* 0x000fe40004f61270 */
[----:B------:R-:W-:Y:S02]  /*19a00*/  ISETP.LT.AND P1, PT, R23, c[0x0][0x178], !P1 ;  /* 0x00005e0017007a0c */ /* 0x000fe40004f21270 */
[C---:B------:R-:W-:Y:S02]  /*19a10*/  IADD3 R12, R19.reuse, 0x73, RZ ;  /* 0x00000073130c7810 */ /* 0x040fe40007ffe0ff */
[----:B------:R-:W-:-:S02]  /*19a20*/  IADD3 R0, R19, 0x74, RZ ;  /* 0x0000007413007810 */ /* 0x000fc40007ffe0ff */
[----:B------:R-:W-:Y:S02]  /*19a30*/  IADD3 R13, R6, c[0x0][0x198], RZ ;  /* 0x00006600060d7a10 */ /* 0x000fe40007ffe0ff */
[----:B------:R-:W-:Y:S02]  /*19a40*/  ISETP.LT.AND P4, PT, R27, c[0x0][0x178], !P5 ;  /* 0x00005e001b007a0c */ /* 0x000fe40006f81270 */
[----:B------:R-:W-:Y:S01]  /*19a50*/  ISETP.LT.AND P5, PT, R23, c[0x0][0x178], !P5 ;  /* 0x00005e0017007a0c */ /* 0x000fe20006fa1270 */
[C---:B------:R-:W-:Y:S01]  /*19a60*/  IMAD.WIDE R4, R13.reuse, 0x2, R2 ;  /* 0x000000020d047825 */ /* 0x040fe200078e0202 */
[----:B------:R-:W-:Y:S02]  /*19a70*/  ISETP.GE.AND P6, PT, R12, c[0x0][0x17c], PT ;  /* 0x00005f000c007a0c */ /* 0x000fe40003fc6270 */
[----:B------:R-:W-:Y:S01]  /*19a80*/  ISETP.GE.AND P0, PT, R0, c[0x0][0x17c], PT ;  /* 0x00005f0000007a0c */ /* 0x000fe20003f06270 */
[----:B------:R-:W-:Y:S01]  /*19a90*/  IMAD.WIDE R8, R13, 0x2, R24 ;  /* 0x000000020d087825 */ /* 0x000fe200078e0218 */
[----:B------:R-:W-:-:S02]  /*19aa0*/  PRMT R0, R20, 0x7632, R0 ;  /* 0x0000763214007816 */ /* 0x000fc40000000000 */
[----:B------:R-:W-:Y:S02]  /*19ab0*/  IADD3 R12, R19, 0x75, RZ ;  /* 0x00000075130c7810 */ /* 0x000fe40007ffe0ff */
[----:B------:R-:W-:Y:S01]  /*19ac0*/  IADD3 R6, R13, c[0x0][0x198], RZ ;  /* 0x000066000d067a10 */ /* 0x000fe20007ffe0ff */
[----:B------:R0:W-:Y:S01]  /*19ad0*/  @P3 STG.E.U16 [R4.64], R0 ;  /* 0x0000000004003986 */ /* 0x0001e2000c101504 */
[----:B------:R-:W-:-:S03]  /*19ae0*/  ISETP.GE.AND P2, PT, R12, c[0x0][0x17c], PT ;  /* 0x00005f000c007a0c */ /* 0x000fc60003f46270 */
[C---:B------:R-:W-:Y:S01]  /*19af0*/  IMAD.WIDE R12, R6.reuse, 0x2, R2 ;  /* 0x00000002060c7825 */ /* 0x040fe200078e0202 */
[----:B------:R1:W-:Y:S01]  /*19b00*/  @P1 STG.E.U16 [R8.64], R10 ;  /* 0x0000000a08001986 */ /* 0x0003e2000c101504 */
[----:B------:R-:W-:Y:S02]  /*19b10*/  ISETP.LT.AND P1, PT, R27, c[0x0][0x178], !P6 ;  /* 0x00005e001b007a0c */ /* 0x000fe40007721270 */
[C---:B------:R-:W-:Y:S01]  /*19b20*/  IADD3 R17, R6.reuse, c[0x0][0x198], RZ ;  /* 0x0000660006117a10 */ /* 0x040fe20007ffe0ff */
[----:B0-----:R-:W-:Y:S01]  /*19b30*/  IMAD.WIDE R4, R6, 0x2, R24 ;  /* 0x0000000206047825 */ /* 0x001fe200078e0218 */
[----:B------:R-:W-:Y:S01]  /*19b40*/  @P4 STG.E.U16 [R12.64], R26 ;  /* 0x0000001a0c004986 */ /* 0x000fe2000c101504 */
[----:B------:R-:W-:Y:S02]  /*19b50*/  ISETP.LT.AND P6, PT, R23, c[0x0][0x178], !P6 ;  /* 0x00005e0017007a0c */ /* 0x000fe400077c1270 */
[----:B------:R-:W-:Y:S01]  /*19b60*/  ISETP.LT.AND P4, PT, R27, c[0x0][0x178], !P0 ;  /* 0x00005e001b007a0c */ /* 0x000fe20004781270 */
[----:B-1----:R-:W-:Y:S01]  /*19b70*/  IMAD.WIDE R8, R17, 0x2, R2 ;  /* 0x0000000211087825 */ /* 0x002fe200078e0202 */
[----:B------:R-:W-:-:S02]  /*19b80*/  PRMT R0, R26, 0x7632, R0 ;  /* 0x000076321a007816 */ /* 0x000fc40000000000 */
[----:B------:R-:W-:Y:S02]  /*19b90*/  IADD3 R6, R17, c[0x0][0x198], RZ ;  /* 0x0000660011067a10 */ /* 0x000fe40007ffe0ff */
[----:B---3--:R-:W-:Y:S01]  /*19ba0*/  PRMT R10, R29, 0x7632, R10 ;  /* 0x000076321d0a7816 */ /* 0x008fe2000000000a */
[----:B------:R0:W-:Y:S04]  /*19bb0*/  @P5 STG.E.U16 [R4.64], R29 ;  /* 0x0000001d04005986 */ /* 0x0001e8000c101504 */
[----:B------:R1:W-:Y:S04]  /*19bc0*/  @P1 STG.E.U16 [R8.64], R0 ;  /* 0x0000000008001986 */ /* 0x0003e8000c101504 */
[----:B0-----:R-:W3:Y:S01]  /*19bd0*/  LDL.LU R29, [R1+0xbc] ;  /* 0x0000bc00011d7983 */ /* 0x001ee20000300800 */
[----:B------:R-:W-:-:S04]  /*19be0*/  IMAD.WIDE R4, R17, 0x2, R24 ;  /* 0x0000000211047825 */ /* 0x000fc800078e0218 */
[----:B-1----:R-:W-:Y:S01]  /*19bf0*/  IMAD.WIDE R8, R6, 0x2, R2 ;  /* 0x0000000206087825 */ /* 0x002fe200078e0202 */
[----:B------:R-:W-:Y:S04]  /*19c00*/  @P6 STG.E.U16 [R4.64], R10 ;  /* 0x0000000a04006986 */ /* 0x000fe8000c101504 */
[----:B--2---:R0:W-:Y:S02]  /*19c10*/  @P4 STG.E.U16 [R8.64], R28 ;  /* 0x0000001c08004986 */ /* 0x0041e4000c101504 */
[----:B0-----:R-:W-:Y:S02]  /*19c20*/  PRMT R9, R28, 0x7632, R9 ;  /* 0x000076321c097816 */ /* 0x001fe40000000009 */
[----:B------:R-:W2:Y:S01]  /*19c30*/  LDL.LU R28, [R1+0x14c] ;  /* 0x00014c00011c7983 */ /* 0x000ea20000300800 */
[----:B------:R-:W-:-:S02]  /*19c40*/  ISETP.LT.AND P0, PT, R23, c[0x0][0x178], !P0 ;  /* 0x00005e0017007a0c */ /* 0x000fc40004701270 */
[----:B------:R-:W-:Y:S01]  /*19c50*/  IADD3 R14, R19, 0x76, RZ ;  /* 0x00000076130e7810 */ /* 0x000fe20007ffe0ff */
[----:B------:R-:W-:Y:S01]  /*19c60*/  IMAD.WIDE R4, R6, 0x2, R24 ;  /* 0x0000000206047825 */ /* 0x000fe200078e0218 */
[----:B------:R-:W-:Y:S01]  /*19c70*/  ISETP.LT.AND P6, PT, R27, c[0x0][0x178], !P2 ;  /* 0x00005e001b007a0c */ /* 0x000fe200057c1270 */
[----:B------:R-:W4:Y:S01]  /*19c80*/  LDL.LU R26, [R1+0x1c] ;  /* 0x00001c00011a7983 */ /* 0x000f220000300800 */
[----:B------:R-:W-:Y:S02]  /*19c90*/  ISETP.GE.AND P3, PT, R14, c[0x0][0x17c], PT ;  /* 0x00005f000e007a0c */ /* 0x000fe40003f66270 */
[----:B------:R-:W-:Y:S02]  /*19ca0*/  IADD3 R17, R6, c[0x0][0x198], RZ ;  /* 0x0000660006117a10 */ /* 0x000fe40007ffe0ff */
[----:B------:R-:W-:-:S03]  /*19cb0*/  ISETP.LT.AND P2, PT, R23, c[0x0][0x178], !P2 ;  /* 0x00005e0017007a0c */ /* 0x000fc60005741270 */
[----:B------:R0:W-:Y:S01]  /*19cc0*/  @P0 STG.E.U16 [R4.64], R7 ;  /* 0x0000000704000986 */ /* 0x0001e2000c101504 */
[----:B------:R-:W-:Y:S02]  /*19cd0*/  ISETP.LT.AND P0, PT, R27, c[0x0][0x178], !P3 ;  /* 0x00005e001b007a0c */ /* 0x000fe40005f01270 */
[----:B------:R-:W-:Y:S02]  /*19ce0*/  ISETP.LT.AND P3, PT, R23, c[0x0][0x178], !P3 ;  /* 0x00005e0017007a0c */ /* 0x000fe40005f61270 */
[----:B------:R-:W-:Y:S02]  /*19cf0*/  IADD3 R13, R17, c[0x0][0x198], RZ ;  /* 0x00006600110d7a10 */ /* 0x000fe40007ffe0ff */
[----:B------:R-:W-:Y:S01]  /*19d00*/  IADD3 R8, R19, 0x7a, RZ ;  /* 0x0000007a13087810 */ /* 0x000fe20007ffe0ff */
[----:B0-----:R-:W-:Y:S01]  /*19d10*/  IMAD.WIDE R4, R17, 0x2, R2 ;  /* 0x0000000211047825 */ /* 0x001fe200078e0202 */
[----:B------:R-:W-:Y:S02]  /*19d20*/  IADD3 R16, R19, 0x77, RZ ;  /* 0x0000007713107810 */ /* 0x000fe40007ffe0ff */
[----:B------:R-:W-:-:S02]  /*19d30*/  PRMT R0, R7, 0x7632, R0 ;  /* 0x0000763207007816 */ /* 0x000fc40000000000 */
[----:B------:R0:W-:Y:S01]  /*19d40*/  @P6 STG.E.U16 [R4.64], R9 ;  /* 0x0000000904006986 */ /* 0x0001e2000c101504 */
[----:B------:R-:W-:Y:S01]  /*19d50*/  IADD3 R14, R19, 0x78, RZ ;  /* 0x00000078130e7810 */ /* 0x000fe20007ffe0ff */
[----:B------:R-:W-:Y:S01]  /*19d60*/  IMAD.WIDE R6, R13, 0x2, R2 ;  /* 0x000000020d067825 */ /* 0x000fe200078e0202 */
[----:B------:R-:W-:Y:S02]  /*19d70*/  ISETP.GE.AND P6, PT, R8, c[0x0][0x17c], PT ;  /* 0x00005f0008007a0c */ /* 0x000fe40003fc6270 */
[----:B------:R-:W-:Y:S02]  /*19d80*/  ISETP.GE.AND P5, PT, R16, c[0x0][0x17c], PT ;  /* 0x00005f0010007a0c */ /* 0x000fe40003fa6270 */
[----:B------:R-:W-:Y:S01]  /*19d90*/  IADD3 R12, R19, 0x79, RZ ;  /* 0x00000079130c7810 */ /* 0x000fe20007ffe0ff */
[----:B0-----:R-:W-:Y:S01]  /*19da0*/  IMAD.WIDE R4, R17, 0x2, R24 ;  /* 0x0000000211047825 */ /* 0x001fe200078e0218 */
[----:B------:R-:W-:-:S03]  /*19db0*/  ISETP.GE.AND P1, PT, R14, c[0x0][0x17c], PT ;  /* 0x00005f000e007a0c */ /* 0x000fc60003f26270 */
[C---:B------:R-:W-:Y:S01]  /*19dc0*/  IMAD.WIDE R8, R13.reuse, 0x2, R24 ;  /* 0x000000020d087825 */ /* 0x040fe200078e0218 */
[----:B------:R0:W-:Y:S01]  /*19dd0*/  @P2 STG.E.U16 [R4.64], R0 ;  /* 0x0000000004002986 */ /* 0x0001e2000c101504 */
[----:B------:R-:W-:Y:S02]  /*19de0*/  ISETP.GE.AND P4, PT, R12, c[0x0][0x17c], PT ;  /* 0x00005f000c007a0c */ /* 0x000fe40003f86270 */
[----:B------:R-:W-:-:S04]  /*19df0*/  IADD3 R13, R13, c[0x0][0x198], RZ ;  /* 0x000066000d0d7a10 */ /* 0x000fc80007ffe0ff */
[----:B------:R-:W-:Y:S02]  /*19e00*/  IADD3 R17, R13, c[0x0][0x198], RZ ;  /* 0x000066000d117a10 */ /* 0x000fe40007ffe0ff */
[----:B------:R-:W-:Y:S01]  /*19e10*/  PRMT R14, R11, 0x7632, R14 ;  /* 0x000076320b0e7816 */ /* 0x000fe2000000000e */
[----:B0-----:R-:W-:Y:S01]  /*19e20*/  IMAD.WIDE R4, R13, 0x2, R2 ;  /* 0x000000020d047825 */ /* 0x001fe200078e0202 */
[----:B------:R-:W-:Y:S01]  /*19e30*/  IADD3 R0, R19, 0x7c, RZ ;  /* 0x0000007c13007810 */ /* 0x000fe20007ffe0ff */
[----:B---3--:R0:W-:Y:S01]  /*19e40*/  @P0 STG.E.U16 [R6.64], R29 ;  /* 0x0000001d06000986 */ /* 0x0081e2000c101504 */
[----:B------:R-:W-:Y:S02]  /*19e50*/  ISETP.LT.AND P0, PT, R27, c[0x0][0x178], !P5 ;  /* 0x00005e001b007a0c */ /* 0x000fe40006f01270 */
[----:B------:R-:W-:Y:S01]  /*19e60*/  ISETP.LT.AND P5, PT, R23, c[0x0][0x178], !P5 ;  /* 0x00005e0017007a0c */ /* 0x000fe20006fa1270 */
[----:B------:R1:W-:Y:S01]  /*19e70*/  @P3 STG.E.U16 [R8.64], R11 ;  /* 0x0000000b08003986 */ /* 0x0003e2000c101504 */
[----:B------:R-:W-:-:S02]  /*19e80*/  PRMT R12, R29, 0x7632, R12 ;  /* 0x000076321d0c7816 */ /* 0x000fc4000000000c */
[----:B------:R-:W-:Y:S01]  /*19e90*/  ISETP.LT.AND P3, PT, R27, c[0x0][0x178], !P1 ;  /* 0x00005e001b007a0c */ /* 0x000fe20004f61270 */
[----:B0-----:R-:W3:Y:S01]  /*19ea0*/  LDL.LU R29, [R1+0xfc] ;  /* 0x0000fc00011d7983 */ /* 0x001ee20000300800 */
[----:B------:R-:W-:-:S04]  /*19eb0*/  IMAD.WIDE R6, R13, 0x2, R24 ;  /* 0x000000020d067825 */ /* 0x000fc800078e0218 */
[----:B-1----:R-:W-:Y:S01]  /*19ec0*/  IMAD.WIDE R8, R17, 0x2, R2 ;  /* 0x0000000211087825 */ /* 0x002fe200078e0202 */
[----:B------:R-:W-:Y:S01]  /*19ed0*/  @P0 STG.E.U16 [R4.64], R12 ;  /* 0x0000000c04000986 */ /* 0x000fe2000c101504 */
[----:B------:R-:W-:-:S03]  /*19ee0*/  ISETP.GE.AND P0, PT, R0, c[0x0][0x17c], PT ;  /* 0x00005f0000007a0c */ /* 0x000fc60003f06270 */
[----:B------:R-:W-:Y:S01]  /*19ef0*/  @P5 STG.E.U16 [R6.64], R14 ;  /* 0x0000000e06005986 */ /* 0x000fe2000c101504 */
[----:B--2---:R-:W-:-:S03]  /*19f00*/  PRMT R0, R28, 0x7632, R0 ;  /* 0x000076321c007816 */ /* 0x004fc60000000000 */
[----:B------:R0:W-:Y:S04]  /*19f10*/  @P3 STG.E.U16 [R8.64], R28 ;  /* 0x0000001c08003986 */ /* 0x0001e8000c101504 */
[----:B0-----:R-:W2:Y:S01]  /*19f20*/  LDL.LU R28, [R1+0xec] ;  /* 0x0000ec00011c7983 */ /* 0x001ea20000300800 */
[----:B------:R-:W-:Y:S02]  /*19f30*/  IADD3 R10, R19, 0x7b, RZ ;  /* 0x0000007b130a7810 */ /* 0x000fe40007ffe0ff */
[----:B------:R-:W-:Y:S02]  /*19f40*/  ISETP.LT.AND P1, PT, R23, c[0x0][0x178], !P1 ;  /* 0x00005e0017007a0c */ /* 0x000fe40004f21270 */
[----:B------:R-:W-:Y:S01]  /*19f50*/  ISETP.GE.AND P2, PT, R10, c[0x0][0x17c], PT ;  /* 0x00005f000a007a0c */ /* 0x000fe20003f46270 */
[----:B------:R-:W-:Y:S01]  /*19f60*/  IMAD.WIDE R10, R17, 0x2, R24 ;  /* 0x00000002110a7825 */ /* 0x000fe200078e0218 */
[----:B------:R-:W-:-:S02]  /*19f70*/  ISETP.LT.AND P3, PT, R27, c[0x0][0x178], !P4 ;  /* 0x00005e001b007a0c */ /* 0x000fc40006761270 */
[----:B------:R-:W-:Y:S02]  /*19f80*/  ISETP.LT.AND P4, PT, R23, c[0x0][0x178], !P4 ;  /* 0x00005e0017007a0c */ /* 0x000fe40006781270 */
[----:B------:R-:W-:Y:S02]  /*19f90*/  IADD3 R17, R17, c[0x0][0x198], RZ ;  /* 0x0000660011117a10 */ /* 0x000fe40007ffe0ff */
[----:B------:R-:W-:Y:S02]  /*19fa0*/  ISETP.LT.AND P5, PT, R27, c[0x0][0x178], !P6 ;  /* 0x00005e001b007a0c */ /* 0x000fe400077a1270 */
[C---:B------:R-:W-:Y:S01]  /*19fb0*/  IADD3 R21, R17.reuse, c[0x0][0x198], RZ ;  /* 0x0000660011157a10 */ /* 0x040fe20007ffe0ff */
[----:B------:R-:W-:Y:S01]  /*19fc0*/  IMAD.WIDE R4, R17, 0x2, R2 ;  /* 0x0000000211047825 */ /* 0x000fe200078e0202 */
[----:B----4-:R-:W-:-:S03]  /*19fd0*/  PRMT R16, R26, 0x7632, R16 ;  /* 0x000076321a107816 */ /* 0x010fc60000000010 */
[----:B------:R-:W-:Y:S01]  /*19fe0*/  IMAD.WIDE R6, R17, 0x2, R24 ;  /* 0x0000000211067825 */ /* 0x000fe200078e0218 */
[----:B------:R0:W-:Y:S01]  /*19ff0*/  @P1 STG.E.U16 [R10.64], R26 ;  /* 0x0000001a0a001986 */ /* 0x0001e2000c101504 */
[----:B------:R-:W-:Y:S02]  /*1a000*/  ISETP.LT.AND P6, PT, R23, c[0x0][0x178], !P6 ;  /* 0x00005e0017007a0c */ /* 0x000fe400077c1270 */
[----:B------:R-:W-:Y:S01]  /*1a010*/  IMAD.WIDE R8, R21, 0x2, R2 ;  /* 0x0000000215087825 */ /* 0x000fe200078e0202 */
[----:B------:R1:W-:Y:S01]  /*1a020*/  @P3 STG.E.U16 [R4.64], R0 ;  /* 0x0000000004003986 */ /* 0x0003e2000c101504 */
[----:B------:R-:W-:-:S03]  /*1a030*/  IADD3 R13, R19, 0x7d, RZ ;  /* 0x0000007d130d7810 */ /* 0x000fc60007ffe0ff */
[----:B------:R4:W-:Y:S01]  /*1a040*/  @P4 STG.E.U16 [R6.64], R16 ;  /* 0x0000001006004986 */ /* 0x0009e2000c101504 */
[----:B------:R-:W-:Y:S02]  /*1a050*/  ISETP.LT.AND P4, PT, R27, c[0x0][0x178], !P2 ;  /* 0x00005e001b007a0c */ /* 0x000fe40005781270 */
[----:B------:R-:W-:Y:S02]  /*1a060*/  ISETP.LT.AND P2, PT, R23, c[0x0][0x178], !P2 ;  /* 0x00005e0017007a0c */ /* 0x000fe40005741270 */
[----:B0-----:R-:W-:Y:S02]  /*1a070*/  IADD3 R11, R21, c[0x0][0x198], RZ ;  /* 0x00006600150b7a10 */ /* 0x001fe40007ffe0ff */
[----:B------:R-:W-:Y:S02]  /*1a080*/  IADD3 R12, R19, 0x7e, RZ ;  /* 0x0000007e130c7810 */ /* 0x000fe40007ffe0ff */
[----:B------:R-:W-:Y:S01]  /*1a090*/  ISETP.GE.AND P1, PT, R13, c[0x0][0x17c], PT ;  /* 0x00005f000d007a0c */ /* 0x000fe20003f26270 */
[----:B-1----:R-:W-:Y:S01]  /*1a0a0*/  IMAD.WIDE R4, R21, 0x2, R24 ;  /* 0x0000000215047825 */ /* 0x002fe200078e0218 */
[----:B------:R-:W-:-:S02]  /*1a0b0*/  IADD3 R13, R11, c[0x0][0x198], RZ ;  /* 0x000066000b0d7a10 */ /* 0x000fc40007ffe0ff */
[----:B------:R-:W-:Y:S01]  /*1a0c0*/  ISETP.GE.AND P3, PT, R12, c[0x0][0x17c], PT ;  /* 0x00005f000c007a0c */ /* 0x000fe20003f66270 */
[----:B----4-:R-:W-:Y:S01]  /*1a0d0*/  IMAD.WIDE R6, R11, 0x2, R2 ;  /* 0x000000020b067825 */ /* 0x010fe200078e0202 */
[----:B------:R-:W-:Y:S02]  /*1a0e0*/  IADD3 R12, R19, 0x7f, RZ ;  /* 0x0000007f130c7810 */ /* 0x000fe40007ffe0ff */
[----:B------:R-:W-:Y:S01]  /*1a0f0*/  PRMT R0, R15, 0x7632, R0 ;  /* 0x000076320f007816 */ /* 0x000fe20000000000 */
[----:B------:R-:W3:Y:S04]  /*1a100*/  LDL.LU R19, [R1+0x88c] ;  /* 0x00088c0001137983 */ /* 0x000ee80000300800 */
[----:B---3--:R0:W-:Y:S01]  /*1a110*/  @P5 STG.E.U16 [R8.64], R29 ;  /* 0x0000001d08005986 */ /* 0x0081e2000c101504 */
[----:B------:R-:W-:-:S02]  /*1a120*/  ISETP.LT.AND P5, PT, R27, c[0x0][0x178], !P0 ;  /* 0x00005e001b007a0c */ /* 0x000fc400047a1270 */
[----:B------:R-:W-:Y:S01]  /*1a130*/  PRMT R14, R29, 0x7632, R14 ;  /* 0x000076321d0e7816 */ /* 0x000fe2000000000e */
[----:B------:R1:W-:Y:S01]  /*1a140*/  @P6 STG.E.U16 [R4.64], R15 ;  /* 0x0000000f04006986 */ /* 0x0003e2000c101504 */
[----:B------:R-:W-:-:S03]  /*1a150*/  ISETP.GE.AND P6, PT, R12, c[0x0][0x17c], PT ;  /* 0x00005f000c007a0c */ /* 0x000fc60003fc6270 */
[----:B------:R3:W-:Y:S01]  /*1a160*/  @P4 STG.E.U16 [R6.64], R14 ;  /* 0x0000000e06004986 */ /* 0x0007e2000c101504 */
[----:B0-----:R-:W-:-:S03]  /*1a170*/  IMAD.WIDE R8, R11, 0x2, R24 ;  /* 0x000000020b087825 */ /* 0x001fc600078e0218 */
[----:B------:R-:W4:Y:S01]  /*1a180*/  LDL.LU R29, [R1+0x6c] ;  /* 0x00006c00011d7983 */ /* 0x000f220000300800 */
[----:B------:R-:W-:-:S03]  /*1a190*/  IMAD.WIDE R10, R13, 0x2, R2 ;  /* 0x000000020d0a7825 */ /* 0x000fc600078e0202 */
[----:B------:R0:W-:Y:S01]  /*1a1a0*/  @P2 STG.E.U16 [R8.64], R0 ;  /* 0x0000000008002986 */ /* 0x0001e2000c101504 */
[C---:B------:R-:W-:Y:S02]  /*1a1b0*/  ISETP.LT.AND P4, PT, R27.reuse, c[0x0][0x178], !P3 ;  /* 0x00005e001b007a0c */ /* 0x040fe40005f81270 */
[----:B------:R-:W-:Y:S02]  /*1a1c0*/  ISETP.LT.AND P2, PT, R27, c[0x0][0x178], !P6 ;  /* 0x00005e001b007a0c */ /* 0x000fe40007741270 */
[C---:B------:R-:W-:Y:S02]  /*1a1d0*/  ISETP.LT.AND P0, PT, R23.reuse, c[0x0][0x178], !P0 ;  /* 0x00005e0017007a0c */ /* 0x040fe40004701270 */
[C---:B------:R-:W-:Y:S02]  /*1a1e0*/  ISETP.LT.AND P3, PT, R23.reuse, c[0x0][0x178], !P3 ;  /* 0x00005e0017007a0c */ /* 0x040fe40005f61270 */
[----:B------:R-:W-:Y:S01]  /*1a1f0*/  ISETP.LT.AND P6, PT, R23, c[0x0][0x178], !P6 ;  /* 0x00005e0017007a0c */ /* 0x000fe200077c1270 */
[----:B--2---:R2:W-:Y:S01]  /*1a200*/  @P5 STG.E.U16 [R10.64], R28 ;  /* 0x0000001c0a005986 */ /* 0x0045e2000c101504 */
[----:B------:R-:W-:-:S02]  /*1a210*/  ISETP.LT.AND P5, PT, R27, c[0x0][0x178], !P1 ;  /* 0x00005e001b007a0c */ /* 0x000fc40004fa1270 */
[----:B------:R-:W-:Y:S02]  /*1a220*/  ISETP.LT.AND P1, PT, R23, c[0x0][0x178], !P1 ;  /* 0x00005e0017007a0c */ /* 0x000fe40004f21270 */
[----:B------:R-:W4:Y:S01]  /*1a230*/  LDL.LU R23, [R1+0x888] ;  /* 0x0008880001177983 */ /* 0x000f220000300800 */
[C---:B------:R-:W-:Y:S01]  /*1a240*/  IADD3 R17, R13.reuse, c[0x0][0x198], RZ ;  /* 0x000066000d117a10 */ /* 0x040fe20007ffe0ff */
[----:B-1----:R-:W-:-:S03]  /*1a250*/  IMAD.WIDE R4, R13, 0x2, R24 ;  /* 0x000000020d047825 */ /* 0x002fc600078e0218 */
[C---:B------:R-:W-:Y:S01]  /*1a260*/  IADD3 R15, R17.reuse, c[0x0][0x198], RZ ;  /* 0x00006600110f7a10 */ /* 0x040fe20007ffe0ff */
[----:B---3--:R-:W-:Y:S01]  /*1a270*/  IMAD.WIDE R6, R17, 0x2, R2 ;  /* 0x0000000211067825 */ /* 0x008fe200078e0202 */
[----:B0-----:R-:W-:Y:S02]  /*1a280*/  PRMT R0, R28, 0x7632, R0 ;  /* 0x000076321c007816 */ /* 0x001fe40000000000 */
[----:B------:R-:W-:Y:S01]  /*1a290*/  IADD3 R21, R15, c[0x0][0x198], RZ ;  /* 0x000066000f157a10 */ /* 0x000fe20007ffe0ff */
[----:B------:R-:W-:-:S04]  /*1a2a0*/  IMAD.WIDE R8, R17, 0x2, R24 ;  /* 0x0000000211087825 */ /* 0x000fc800078e0218 */
[----:B--2---:R-:W-:-:S04]  /*1a2b0*/  IMAD.WIDE R10, R15, 0x2, R2 ;  /* 0x000000020f0a7825 */ /* 0x004fc800078e0202 */
[----:B------:R-:W-:-:S04]  /*1a2c0*/  IMAD.WIDE R12, R15, 0x2, R24 ;  /* 0x000000020f0c7825 */ /* 0x000fc800078e0218 */
[----:B------:R-:W-:-:S04]  /*1a2d0*/  IMAD.WIDE R2, R21, 0x2, R2 ;  /* 0x0000000215027825 */ /* 0x000fc800078e0202 */
[----:B------:R-:W-:Y:S01]  /*1a2e0*/  IMAD.WIDE R24, R21, 0x2, R24 ;  /* 0x0000000215187825 */ /* 0x000fe200078e0218 */
[----:B------:R-:W-:Y:S01]  /*1a2f0*/  PRMT R14, R19, 0x7632, R14 ;  /* 0x00007632130e7816 */ /* 0x000fe2000000000e */
[----:B------:R4:W-:Y:S04]  /*1a300*/  @P0 STG.E.U16 [R4.64], R19 ;  /* 0x0000001304000986 */ /* 0x0009e8000c101504 */
[----:B------:R0:W-:Y:S04]  /*1a310*/  @P5 STG.E.U16 [R6.64], R0 ;  /* 0x0000000006005986 */ /* 0x0001e8000c101504 */
[----:B------:R0:W-:Y:S01]  /*1a320*/  @P1 STG.E.U16 [R8.64], R14 ;  /* 0x0000000e08001986 */ /* 0x0001e2000c101504 */
[----:B----4-:R-:W-:-:S03]  /*1a330*/  PRMT R5, R29, 0x7632, R5 ;  /* 0x000076321d057816 */ /* 0x010fc60000000005 */
[----:B------:R0:W-:Y:S04]  /*1a340*/  @P4 STG.E.U16 [R10.64], R29 ;  /* 0x0000001d0a004986 */ /* 0x0001e8000c101504 */
[----:B------:R0:W-:Y:S04]  /*1a350*/  @P3 STG.E.U16 [R12.64], R23 ;  /* 0x000000170c003986 */ /* 0x0001e8000c101504 */
[----:B------:R0:W-:Y:S01]  /*1a360*/  @P2 STG.E.U16 [R2.64], R5 ;  /* 0x0000000502002986 */ /* 0x0001e2000c101504 */
[----:B------:R-:W-:Y:S05]  /*1a370*/  @!P6 EXIT ;  /* 0x000000000000e94d */ /* 0x000fea0003800000 */
[----:B0-----:R-:W-:-:S05]  /*1a380*/  PRMT R12, R23, 0x7632, R12 ;  /* 0x00007632170c7816 */ /* 0x001fca000000000c */
[----:B------:R-:W-:Y:S01]  /*1a390*/  STG.E.U16 [R24.64], R12 ;  /* 0x0000000c18007986 */ /* 0x000fe2000c101504 */
[----:B------:R-:W-:Y:S05]  /*1a3a0*/  EXIT ;  /* 0x000000000000794d */ /* 0x000fea0003800000 */
.L_x_3:
[----:B------:R-:W-:-:S00]  /*1a3b0*/  BRA `(.L_x_3) ;  /* 0xfffffff000007947 */ /* 0x000fc0000383ffff */
[----:B------:R-:W-:-:S00]  /*1a3c0*/  NOP ;  /* 0x0000000000007918 */ /* 0x000fc00000000000 */
        /* <DEDUP_REMOVED lines=11> */
.L_x_4:


//--------------------- .nv.shared.matmul_kernel  --------------------------
	.section	.nv.shared.matmul_kernel,"aw",@nobits
	.sectionflags	@""
	.align	16
